// auto-generated by cutlass_sweep.epilogue — config: {"arch": "sm_90", "cluster_m": 1, "cluster_n": 1, "dtype": "fp16", "fusion": "silu", "tile_k": 64, "tile_m": 128, "tile_n": 128}
#include "cutlass/cutlass.h"
#include "cutlass/gemm/collective/collective_builder.hpp"
#include "cutlass/gemm/device/gemm_universal_adapter.h"
#include "cutlass/gemm/kernel/gemm_universal.hpp"
#include "cutlass/epilogue/collective/collective_builder.hpp"
#include "cutlass/epilogue/fusion/operations.hpp"
#include "cutlass/epilogue/thread/activation.h"

using Elem = cutlass::half_t;
using Acc  = float;
using TileShape    = cute::Shape<cute::_128, cute::_128, cute::_64>;
using ClusterShape = cute::Shape<cute::_1, cute::_1, cute::_1>;
using FusionOp     = cutlass::epilogue::fusion::LinCombEltAct<cutlass::epilogue::thread::SiLu, Elem, Acc>;

using CollectiveEpilogue = typename cutlass::epilogue::collective::CollectiveBuilder<
    cutlass::arch::Sm90, cutlass::arch::OpClassTensorOp,
    TileShape, ClusterShape,
    cutlass::epilogue::collective::EpilogueTileAuto,
    Acc, Acc,
    Elem, cutlass::layout::RowMajor, 128 / cutlass::sizeof_bits<Elem>::value,
    Elem, cutlass::layout::RowMajor, 128 / cutlass::sizeof_bits<Elem>::value,
    cutlass::epilogue::TmaWarpSpecializedCooperative,
    FusionOp
  >::CollectiveOp;

using CollectiveMainloop = typename cutlass::gemm::collective::CollectiveBuilder<
    cutlass::arch::Sm90, cutlass::arch::OpClassTensorOp,
    Elem, cutlass::layout::RowMajor, 128 / cutlass::sizeof_bits<Elem>::value,
    Elem, cutlass::layout::ColumnMajor, 128 / cutlass::sizeof_bits<Elem>::value,
    Acc,
    TileShape, ClusterShape,
    cutlass::gemm::collective::StageCountAutoCarveout<
        static_cast<int>(sizeof(typename CollectiveEpilogue::SharedStorage))>,
    cutlass::gemm::KernelTmaWarpSpecializedCooperative
  >::CollectiveOp;

using GemmKernel = cutlass::gemm::kernel::GemmUniversal<
    cute::Shape<int,int,int,int>, CollectiveMainloop, CollectiveEpilogue>;
using Gemm = cutlass::gemm::device::GemmUniversalAdapter<GemmKernel>;

auto* _anchor = &cutlass::device_kernel<GemmKernel>;


// ===== COMPILED SASS (sm_90a) =====

	.target	sm_90a

	.elftype	@"ET_EXEC"


//--------------------- .note.nv.tkinfo           --------------------------
	.section	.note.nv.tkinfo,"",@"SHT_NOTE"
	.sectionflags	@"SHF_NOTE_NV_TKINFO"
	.tkinfo
        /*0018*/ 	.word	0x00000002
        /*0030*/ 	.string	""
        /*0030*/ 	.string	"ptxas"
        /*0030*/ 	.string	"Cuda compilation tools, release 13.0, V13.0.88"
        /*0030*/ 	.string	"Build cuda_13.0.r13.0/compiler.36424714_0"
        /*0030*/ 	.string	"-arch sm_90a -m 64 "



//--------------------- .note.nv.cuinfo           --------------------------
	.section	.note.nv.cuinfo,"",@"SHT_NOTE"
	.sectionflags	@"SHF_NOTE_NV_CUINFO"
        /*0018*/ 	.short	0x0002
        /*001a*/ 	.short	0x005a
        /*001c*/ 	.short	0x0082
	.zero		2


//--------------------- .nv.info                  --------------------------
	.section	.nv.info,"",@"SHT_CUDA_INFO"
	.align	4


	//----- nvinfo : EIATTR_REGCOUNT
	.align		4
        /*0000*/ 	.byte	0x04, 0x2f
        /*0002*/ 	.short	(.L_18 - .L_17)
	.align		4
.L_17:
        /*0004*/ 	.word	index@(_ZN7cutlass13device_kernelINS_4gemm6kernel13GemmUniversalIN4cute5tupleIJiiiiEEENS1_10collective13CollectiveMmaINS1_34MainloopSm90TmaGmmaWarpSpecializedILi6ENS5_IJNS4_1CILi1EEESB_SB_EEENS1_35KernelTmaWarpSpecializedCooperativeEEENS5_IJNSA_ILi128EEESF_NSA_ILi64EEEEEENS_6half_tENS5_IJlSB_lEEESI_SJ_NS4_8TiledMMAINS4_8MMA_AtomIJNS4_4SM904GMMA26MMA_64x128x16_F32F16F16_SSILNSN_5MajorE0ELSP_0ELNSN_7ScaleInE1ELSQ_1EEEEEENS4_6LayoutINS5_IJNSA_ILi2EEESB_SB_EEENS5_IJSB_NSA_ILi0EEESW_EEEEENS5_IJNS4_10UnderscoreESZ_SZ_EEEEENS4_13SM90_TMA_LOADENS4_14ComposedLayoutINS4_7SwizzleILi3ELi4ELi3EEENS4_18smem_ptr_flag_bitsILi16EEENST_INS5_IJNSA_ILi8EEESG_EEENS5_IJSG_SB_EEEEEEEvNS4_8identityES12_S1C_vS1D_EENS_8epilogue10collective18CollectiveEpilogueINS1F_22Sm90TmaWarpSpecializedILi4ELi2ELi16ELb1ELb0EEEJSH_NS5_IJSF_NSA_ILi32EEEEEESI_SJ_SI_SJ_NS1F_6fusion15FusionCallbacksIS1J_NS1M_13LinCombEltActINS1F_6thread4SiLuESI_fSI_fLNS_15FloatRoundStyleE2EEESH_S1L_JEEES12_NS13_INS14_ILi2ELi4ELi3EEES17_NST_INS5_IJS18_S1K_EEENS5_IJS1K_SB_EEEEEEENS4_17SM75_U32x4_LDSM_NENS4_14SM90_TMA_STOREES1Y_NS4_17SM90_U32x4_STSM_NENS4_9Copy_AtomIJS21_SI_EEEvEEEvvEEEEvNT_6ParamsE)
        /*0008*/ 	.word	0x000000a8


	//----- nvinfo : EIATTR_FRAME_SIZE
	.align		4
.L_18:
        /*000c*/ 	.byte	0x04, 0x11
        /*000e*/ 	.short	(.L_20 - .L_19)
	.align		4
.L_19:
        /*0010*/ 	.word	index@($__internal_0_$__cuda_sm20_rcp_rn_f32_slowpath)
        /*0014*/ 	.word	0x00000000


	//----- nvinfo : EIATTR_FRAME_SIZE
	.align		4
.L_20:
        /*0018*/ 	.byte	0x04, 0x11
        /*001a*/ 	.short	(.L_22 - .L_21)
	.align		4
.L_21:
        /*001c*/ 	.word	index@(_ZN7cutlass13device_kernelINS_4gemm6kernel13GemmUniversalIN4cute5tupleIJiiiiEEENS1_10collective13CollectiveMmaINS1_34MainloopSm90TmaGmmaWarpSpecializedILi6ENS5_IJNS4_1CILi1EEESB_SB_EEENS1_35KernelTmaWarpSpecializedCooperativeEEENS5_IJNSA_ILi128EEESF_NSA_ILi64EEEEEENS_6half_tENS5_IJlSB_lEEESI_SJ_NS4_8TiledMMAINS4_8MMA_AtomIJNS4_4SM904GMMA26MMA_64x128x16_F32F16F16_SSILNSN_5MajorE0ELSP_0ELNSN_7ScaleInE1ELSQ_1EEEEEENS4_6LayoutINS5_IJNSA_ILi2EEESB_SB_EEENS5_IJSB_NSA_ILi0EEESW_EEEEENS5_IJNS4_10UnderscoreESZ_SZ_EEEEENS4_13SM90_TMA_LOADENS4_14ComposedLayoutINS4_7SwizzleILi3ELi4ELi3EEENS4_18smem_ptr_flag_bitsILi16EEENST_INS5_IJNSA_ILi8EEESG_EEENS5_IJSG_SB_EEEEEEEvNS4_8identityES12_S1C_vS1D_EENS_8epilogue10collective18CollectiveEpilogueINS1F_22Sm90TmaWarpSpecializedILi4ELi2ELi16ELb1ELb0EEEJSH_NS5_IJSF_NSA_ILi32EEEEEESI_SJ_SI_SJ_NS1F_6fusion15FusionCallbacksIS1J_NS1M_13LinCombEltActINS1F_6thread4SiLuESI_fSI_fLNS_15FloatRoundStyleE2EEESH_S1L_JEEES12_NS13_INS14_ILi2ELi4ELi3EEES17_NST_INS5_IJS18_S1K_EEENS5_IJS1K_SB_EEEEEEENS4_17SM75_U32x4_LDSM_NENS4_14SM90_TMA_STOREES1Y_NS4_17SM90_U32x4_STSM_NENS4_9Copy_AtomIJS21_SI_EEEvEEEvvEEEEvNT_6ParamsE)
        /*0020*/ 	.word	0x00000000


	//----- nvinfo : EIATTR_MIN_STACK_SIZE
	.align		4
.L_22:
        /*0024*/ 	.byte	0x04, 0x12
        /*0026*/ 	.short	(.L_24 - .L_23)
	.align		4
.L_23:
        /*0028*/ 	.word	index@(_ZN7cutlass13device_kernelINS_4gemm6kernel13GemmUniversalIN4cute5tupleIJiiiiEEENS1_10collective13CollectiveMmaINS1_34MainloopSm90TmaGmmaWarpSpecializedILi6ENS5_IJNS4_1CILi1EEESB_SB_EEENS1_35KernelTmaWarpSpecializedCooperativeEEENS5_IJNSA_ILi128EEESF_NSA_ILi64EEEEEENS_6half_tENS5_IJlSB_lEEESI_SJ_NS4_8TiledMMAINS4_8MMA_AtomIJNS4_4SM904GMMA26MMA_64x128x16_F32F16F16_SSILNSN_5MajorE0ELSP_0ELNSN_7ScaleInE1ELSQ_1EEEEEENS4_6LayoutINS5_IJNSA_ILi2EEESB_SB_EEENS5_IJSB_NSA_ILi0EEESW_EEEEENS5_IJNS4_10UnderscoreESZ_SZ_EEEEENS4_13SM90_TMA_LOADENS4_14ComposedLayoutINS4_7SwizzleILi3ELi4ELi3EEENS4_18smem_ptr_flag_bitsILi16EEENST_INS5_IJNSA_ILi8EEESG_EEENS5_IJSG_SB_EEEEEEEvNS4_8identityES12_S1C_vS1D_EENS_8epilogue10collective18CollectiveEpilogueINS1F_22Sm90TmaWarpSpecializedILi4ELi2ELi16ELb1ELb0EEEJSH_NS5_IJSF_NSA_ILi32EEEEEESI_SJ_SI_SJ_NS1F_6fusion15FusionCallbacksIS1J_NS1M_13LinCombEltActINS1F_6thread4SiLuESI_fSI_fLNS_15FloatRoundStyleE2EEESH_S1L_JEEES12_NS13_INS14_ILi2ELi4ELi3EEES17_NST_INS5_IJS18_S1K_EEENS5_IJS1K_SB_EEEEEEENS4_17SM75_U32x4_LDSM_NENS4_14SM90_TMA_STOREES1Y_NS4_17SM90_U32x4_STSM_NENS4_9Copy_AtomIJS21_SI_EEEvEEEvvEEEEvNT_6ParamsE)
        /*002c*/ 	.word	0x00000000
.L_24:


//--------------------- .nv.compat                --------------------------
	.section	.nv.compat,"",@"SHT_CUDA_COMPAT_INFO"
	.align	4
        /*0000*/ 	.byte	0x02, 0x09, 0x01, 0x00, 0x02, 0x02, 0x04, 0x00, 0x02, 0x05, 0x05, 0x00, 0x03, 0x07, 0x01, 0x01
        /*0010*/ 	.byte	0x02, 0x03, 0x01, 0x00, 0x02, 0x06, 0x01, 0x00, 0x04, 0x0b, 0x08, 0x00, 0x00, 0x00, 0x00, 0x00
        /*0020*/ 	.byte	0x00, 0x00, 0x00, 0x00


//--------------------- .nv.info._ZN7cutlass13device_kernelINS_4gemm6kernel13GemmUniversalIN4cute5tupleIJiiiiEEENS1_10collective13CollectiveMmaINS1_34MainloopSm90TmaGmmaWarpSpecializedILi6ENS5_IJNS4_1CILi1EEESB_SB_EEENS1_35KernelTmaWarpSpecializedCooperativeEEENS5_IJNSA_ILi128EEESF_NSA_ILi64EEEEEENS_6half_tENS5_IJlSB_lEEESI_SJ_NS4_8TiledMMAINS4_8MMA_AtomIJNS4_4SM904GMMA26MMA_64x128x16_F32F16F16_SSILNSN_5MajorE0ELSP_0ELNSN_7ScaleInE1ELSQ_1EEEEEENS4_6LayoutINS5_IJNSA_ILi2EEESB_SB_EEENS5_IJSB_NSA_ILi0EEESW_EEEEENS5_IJNS4_10UnderscoreESZ_SZ_EEEEENS4_13SM90_TMA_LOADENS4_14ComposedLayoutINS4_7SwizzleILi3ELi4ELi3EEENS4_18smem_ptr_flag_bitsILi16EEENST_INS5_IJNSA_ILi8EEESG_EEENS5_IJSG_SB_EEEEEEEvNS4_8identityES12_S1C_vS1D_EENS_8epilogue10collective18CollectiveEpilogueINS1F_22Sm90TmaWarpSpecializedILi4ELi2ELi16ELb1ELb0EEEJSH_NS5_IJSF_NSA_ILi32EEEEEESI_SJ_SI_SJ_NS1F_6fusion15FusionCallbacksIS1J_NS1M_13LinCombEltActINS1F_6thread4SiLuESI_fSI_fLNS_15FloatRoundStyleE2EEESH_S1L_JEEES12_NS13_INS14_ILi2ELi4ELi3EEES17_NST_INS5_IJS18_S1K_EEENS5_IJS1K_SB_EEEEEEENS4_17SM75_U32x4_LDSM_NENS4_14SM90_TMA_STOREES1Y_NS4_17SM90_U32x4_STSM_NENS4_9Copy_AtomIJS21_SI_EEEvEEEvvEEEEvNT_6ParamsE --------------------------
	.section	.nv.info._ZN7cutlass13device_kernelINS_4gemm6kernel13GemmUniversalIN4cute5tupleIJiiiiEEENS1_10collective13CollectiveMmaINS1_34MainloopSm90TmaGmmaWarpSpecializedILi6ENS5_IJNS4_1CILi1EEESB_SB_EEENS1_35KernelTmaWarpSpecializedCooperativeEEENS5_IJNSA_ILi128EEESF_NSA_ILi64EEEEEENS_6half_tENS5_IJlSB_lEEESI_SJ_NS4_8TiledMMAINS4_8MMA_AtomIJNS4_4SM904GMMA26MMA_64x128x16_F32F16F16_SSILNSN_5MajorE0ELSP_0ELNSN_7ScaleInE1ELSQ_1EEEEEENS4_6LayoutINS5_IJNSA_ILi2EEESB_SB_EEENS5_IJSB_NSA_ILi0EEESW_EEEEENS5_IJNS4_10UnderscoreESZ_SZ_EEEEENS4_13SM90_TMA_LOADENS4_14ComposedLayoutINS4_7SwizzleILi3ELi4ELi3EEENS4_18smem_ptr_flag_bitsILi16EEENST_INS5_IJNSA_ILi8EEESG_EEENS5_IJSG_SB_EEEEEEEvNS4_8identityES12_S1C_vS1D_EENS_8epilogue10collective18CollectiveEpilogueINS1F_22Sm90TmaWarpSpecializedILi4ELi2ELi16ELb1ELb0EEEJSH_NS5_IJSF_NSA_ILi32EEEEEESI_SJ_SI_SJ_NS1F_6fusion15FusionCallbacksIS1J_NS1M_13LinCombEltActINS1F_6thread4SiLuESI_fSI_fLNS_15FloatRoundStyleE2EEESH_S1L_JEEES12_NS13_INS14_ILi2ELi4ELi3EEES17_NST_INS5_IJS18_S1K_EEENS5_IJS1K_SB_EEEEEEENS4_17SM75_U32x4_LDSM_NENS4_14SM90_TMA_STOREES1Y_NS4_17SM90_U32x4_STSM_NENS4_9Copy_AtomIJS21_SI_EEEvEEEvvEEEEvNT_6ParamsE,"",@"SHT_CUDA_INFO"
	.sectionflags	@""
	.align	4


	//----- nvinfo : EIATTR_CUDA_API_VERSION
	.align		4
        /*0000*/ 	.byte	0x04, 0x37
        /*0002*/ 	.short	(.L_26 - .L_25)
.L_25:
        /*0004*/ 	.word	0x00000082


	//----- nvinfo : EIATTR_KPARAM_INFO
	.align		4
.L_26:
        /*0008*/ 	.byte	0x04, 0x17
        /*000a*/ 	.short	(.L_28 - .L_27)
.L_27:
        /*000c*/ 	.word	0x00000000
        /*0010*/ 	.short	0x0000
        /*0012*/ 	.short	0x0070
        /*0014*/ 	.byte	0x00, 0xf0, 0x01, 0x1c


	//----- nvinfo : EIATTR_SPARSE_MMA_MASK
	.align		4
.L_28:
        /*0018*/ 	.byte	0x03, 0x50
        /*001a*/ 	.short	0x0000


	//----- nvinfo : EIATTR_MAXREG_COUNT
	.align		4
        /*001c*/ 	.byte	0x03, 0x1b
        /*001e*/ 	.short	0x00a8


	//----- nvinfo : EIATTR_NUM_BARRIERS
	.align		4
        /*0020*/ 	.byte	0x02, 0x4c
        /*0022*/ 	.byte	0x02
	.zero		1


	//----- nvinfo : EIATTR_EXTERNS
	.align		4
        /*0024*/ 	.byte	0x04, 0x0f
        /*0026*/ 	.short	(.L_30 - .L_29)


	//   ....[0]....
	.align		4
.L_29:
        /*0028*/ 	.word	index@(__assertfail)


	//----- nvinfo : EIATTR_MERCURY_ISA_VERSION
	.align		4
.L_30:
        /*002c*/ 	.byte	0x03, 0x5f
        /*002e*/ 	.short	0x0101


	//----- nvinfo : EIATTR_INT_WARP_WIDE_INSTR_OFFSETS
	.align		4
        /*0030*/ 	.byte	0x04, 0x31
        /*0032*/ 	.short	(.L_32 - .L_31)


	//   ....[0]....
.L_31:
        /*0034*/ 	.word	0x000008f0


	//   ....[1]....
        /*0038*/ 	.word	0x00000900


	//   ....[2]....
        /*003c*/ 	.word	0x000009a0


	//----- nvinfo : EIATTR_COOP_GROUP_MASK_REGIDS
	.align		4
.L_32:
        /*0040*/ 	.byte	0x04, 0x29
        /*0042*/ 	.short	(.L_34 - .L_33)


	//   ....[0]....
.L_33:
        /*0044*/ 	.word	0xffffffff


	//   ....[1]....
        /*0048*/ 	.word	0xffffffff


	//   ....[2]....
        /*004c*/ 	.word	0xffffffff


	//   ....[3]....
        /*0050*/ 	.word	0xffffffff


	//   ....[4]....
        /*0054*/ 	.word	0xffffffff


	//   ....[5]....
        /*0058*/ 	.word	0xffffffff


	//----- nvinfo : EIATTR_COOP_GROUP_INSTR_OFFSETS
	.align		4
.L_34:
        /*005c*/ 	.byte	0x04, 0x28
        /*005e*/ 	.short	(.L_36 - .L_35)


	//   ....[0]....
.L_35:
        /*0060*/ 	.word	0x00000070


	//   ....[1]....
        /*0064*/ 	.word	0x00000080


	//   ....[2]....
        /*0068*/ 	.word	0x00000440


	//   ....[3]....
        /*006c*/ 	.word	0x00000610


	//   ....[4]....
        /*0070*/ 	.word	0x000007c0


	//   ....[5]....
        /*0074*/ 	.word	0x00001630


	//----- nvinfo : EIATTR_REG_RECONFIG
	.align		4
.L_36:
        /*0078*/ 	.byte	0x01, 0x54
	.zero		2


	//----- nvinfo : EIATTR_SYSCALL_OFFSETS
	.align		4
        /*007c*/ 	.byte	0x04, 0x46
        /*007e*/ 	.short	(.L_38 - .L_37)


	//   ....[0]....
.L_37:
        /*0080*/ 	.word	0x00001820


	//   ....[1]....
        /*0084*/ 	.word	0x000022a0


	//   ....[2]....
        /*0088*/ 	.word	0x00002390


	//----- nvinfo : EIATTR_MBARRIER_INSTR_OFFSETS
	.align		4
.L_38:
        /*008c*/ 	.byte	0x04, 0x39
        /*008e*/ 	.short	(.L_40 - .L_39)


	//   ....[0]....
.L_39:
        /*0090*/ 	.word	0x00000540
        /*0094*/ 	.word	0x000000ff
        /*0098*/ 	.word	0x00000000
        /*009c*/ 	.short	0x0100
        /*009e*/ 	.byte	0x08
	.zero		1


	//   ....[1]....
        /*00a0*/ 	.word	0x00000550
        /*00a4*/ 	.word	0x000000ff
        /*00a8*/ 	.word	0x00000030
        /*00ac*/ 	.short	0x0100
        /*00ae*/ 	.byte	0x08
	.zero		1


	//   ....[2]....
        /*00b0*/ 	.word	0x00000560
        /*00b4*/ 	.word	0x000000ff
        /*00b8*/ 	.word	0x00000008
        /*00bc*/ 	.short	0x0100
        /*00be*/ 	.byte	0x08
	.zero		1


	//   ....[3]....
        /*00c0*/ 	.word	0x00000570
        /*00c4*/ 	.word	0x000000ff
        /*00c8*/ 	.word	0x00000038
        /*00cc*/ 	.short	0x0100
        /*00ce*/ 	.byte	0x08
	.zero		1


	//   ....[4]....
        /*00d0*/ 	.word	0x00000580
        /*00d4*/ 	.word	0x000000ff
        /*00d8*/ 	.word	0x00000010
        /*00dc*/ 	.short	0x0100
        /*00de*/ 	.byte	0x08
	.zero		1


	//   ....[5]....
        /*00e0*/ 	.word	0x00000590
        /*00e4*/ 	.word	0x000000ff
        /*00e8*/ 	.word	0x00000040
        /*00ec*/ 	.short	0x0100
        /*00ee*/ 	.byte	0x08
	.zero		1


	//   ....[6]....
        /*00f0*/ 	.word	0x000005a0
        /*00f4*/ 	.word	0x000000ff
        /*00f8*/ 	.word	0x00000018
        /*00fc*/ 	.short	0x0100
        /*00fe*/ 	.byte	0x08
	.zero		1


	//   ....[7]....
        /*0100*/ 	.word	0x000005b0
        /*0104*/ 	.word	0x000000ff
        /*0108*/ 	.word	0x00000048
        /*010c*/ 	.short	0x0100
        /*010e*/ 	.byte	0x08
	.zero		1


	//   ....[8]....
        /*0110*/ 	.word	0x000005c0
        /*0114*/ 	.word	0x000000ff
        /*0118*/ 	.word	0x00000020
        /*011c*/ 	.short	0x0100
        /*011e*/ 	.byte	0x08
	.zero		1


	//   ....[9]....
        /*0120*/ 	.word	0x000005d0
        /*0124*/ 	.word	0x000000ff
        /*0128*/ 	.word	0x00000050
        /*012c*/ 	.short	0x0100
        /*012e*/ 	.byte	0x08
	.zero		1


	//   ....[10]....
        /*0130*/ 	.word	0x000005e0
        /*0134*/ 	.word	0x000000ff
        /*0138*/ 	.word	0x00000028
        /*013c*/ 	.short	0x0100
        /*013e*/ 	.byte	0x08
	.zero		1


	//   ....[11]....
        /*0140*/ 	.word	0x000005f0
        /*0144*/ 	.word	0x000000ff
        /*0148*/ 	.word	0x00000058
        /*014c*/ 	.short	0x0100
        /*014e*/ 	.byte	0x08
	.zero		1


	//   ....[12]....
        /*0150*/ 	.word	0x00000730
        /*0154*/ 	.word	0x000000ff
        /*0158*/ 	.word	0x00000060
        /*015c*/ 	.short	0x0100
        /*015e*/ 	.byte	0x08
	.zero		1


	//   ....[13]....
        /*0160*/ 	.word	0x00000740
        /*0164*/ 	.word	0x000000ff
        /*0168*/ 	.word	0x00000080
        /*016c*/ 	.short	0x0100
        /*016e*/ 	.byte	0x08
	.zero		1


	//   ....[14]....
        /*0170*/ 	.word	0x00000750
        /*0174*/ 	.word	0x000000ff
        /*0178*/ 	.word	0x00000068
        /*017c*/ 	.short	0x0100
        /*017e*/ 	.byte	0x08
	.zero		1


	//   ....[15]....
        /*0180*/ 	.word	0x00000760
        /*0184*/ 	.word	0x000000ff
        /*0188*/ 	.word	0x00000088
        /*018c*/ 	.short	0x0100
        /*018e*/ 	.byte	0x08
	.zero		1


	//   ....[16]....
        /*0190*/ 	.word	0x00000770
        /*0194*/ 	.word	0x000000ff
        /*0198*/ 	.word	0x00000070
        /*019c*/ 	.short	0x0100
        /*019e*/ 	.byte	0x08
	.zero		1


	//   ....[17]....
        /*01a0*/ 	.word	0x00000780
        /*01a4*/ 	.word	0x000000ff
        /*01a8*/ 	.word	0x00000090
        /*01ac*/ 	.short	0x0100
        /*01ae*/ 	.byte	0x08
	.zero		1


	//   ....[18]....
        /*01b0*/ 	.word	0x00000790
        /*01b4*/ 	.word	0x000000ff
        /*01b8*/ 	.word	0x00000078
        /*01bc*/ 	.short	0x0100
        /*01be*/ 	.byte	0x08
	.zero		1


	//   ....[19]....
        /*01c0*/ 	.word	0x000007a0
        /*01c4*/ 	.word	0x000000ff
        /*01c8*/ 	.word	0x00000098
        /*01cc*/ 	.short	0x0100
        /*01ce*/ 	.byte	0x08
	.zero		1


	//   ....[20]....
        /*01d0*/ 	.word	0x00000a30
        /*01d4*/ 	.word	0x000000ff
        /*01d8*/ 	.word	0x000000a0
        /*01dc*/ 	.short	0x0100
        /*01de*/ 	.byte	0x08
	.zero		1


	//   ....[21]....
        /*01e0*/ 	.word	0x00000aa0
        /*01e4*/ 	.word	0x000000ff
        /*01e8*/ 	.word	0x000000a8
        /*01ec*/ 	.short	0x0100
        /*01ee*/ 	.byte	0x08
	.zero		1


	//   ....[22]....
        /*01f0*/ 	.word	0x000018a0
        /*01f4*/ 	.word	0x00000003
        /*01f8*/ 	.word	0x00000000
        /*01fc*/ 	.short	0x010a
        /*01fe*/ 	.byte	0x3f
	.zero		1


	//   ....[23]....
        /*0200*/ 	.word	0x00001900
        /*0204*/ 	.word	0x00000003
        /*0208*/ 	.word	0x00000000
        /*020c*/ 	.short	0x010a
        /*020e*/ 	.byte	0x3f
	.zero		1


	//   ....[24]....
        /*0210*/ 	.word	0x00001c20
        /*0214*/ 	.word	0x000000ff
        /*0218*/ 	.word	0x00000000
        /*021c*/ 	.short	0x010a
        /*021e*/ 	.byte	0x04
	.zero		1


	//   ....[25]....
        /*0220*/ 	.word	0x00001c60
        /*0224*/ 	.word	0x000000ff
        /*0228*/ 	.word	0x00000000
        /*022c*/ 	.short	0x010a
        /*022e*/ 	.byte	0x04
	.zero		1


	//   ....[26]....
        /*0230*/ 	.word	0x00001ec0
        /*0234*/ 	.word	0x000000ff
        /*0238*/ 	.word	0x00000000
        /*023c*/ 	.short	0x0101
        /*023e*/ 	.byte	0x04
	.zero		1


	//   ....[27]....
        /*0240*/ 	.word	0x00002070
        /*0244*/ 	.word	0x000000ff
        /*0248*/ 	.word	0x00000000
        /*024c*/ 	.short	0x0101
        /*024e*/ 	.byte	0x06
	.zero		1


	//   ....[28]....
        /*0250*/ 	.word	0x00002840
        /*0254*/ 	.word	0x000000ff
        /*0258*/ 	.word	0x00000060
        /*025c*/ 	.short	0x010a
        /*025e*/ 	.byte	0x33
	.zero		1


	//   ....[29]....
        /*0260*/ 	.word	0x000046d0
        /*0264*/ 	.word	0x000000ff
        /*0268*/ 	.word	0x00000000
        /*026c*/ 	.short	0x0101
        /*026e*/ 	.byte	0x04
	.zero		1


	//   ....[30]....
        /*0270*/ 	.word	0x000047b0
        /*0274*/ 	.word	0x0000000c
        /*0278*/ 	.word	0x00000060
        /*027c*/ 	.short	0x010a
        /*027e*/ 	.byte	0x3f
	.zero		1


	//   ....[31]....
        /*0280*/ 	.word	0x000065d0
        /*0284*/ 	.word	0x000000ff
        /*0288*/ 	.word	0x00000000
        /*028c*/ 	.short	0x0101
        /*028e*/ 	.byte	0x04
	.zero		1


	//   ....[32]....
        /*0290*/ 	.word	0x000066c0
        /*0294*/ 	.word	0x00000000
        /*0298*/ 	.word	0x00000060
        /*029c*/ 	.short	0x010a
        /*029e*/ 	.byte	0x3f
	.zero		1


	//   ....[33]....
        /*02a0*/ 	.word	0x00008520
        /*02a4*/ 	.word	0x000000ff
        /*02a8*/ 	.word	0x00000000
        /*02ac*/ 	.short	0x0101
        /*02ae*/ 	.byte	0x04
	.zero		1


	//   ....[34]....
        /*02b0*/ 	.word	0x00008600
        /*02b4*/ 	.word	0x0000000c
        /*02b8*/ 	.word	0x00000060
        /*02bc*/ 	.short	0x010a
        /*02be*/ 	.byte	0x3f
	.zero		1


	//   ....[35]....
        /*02c0*/ 	.word	0x0000a410
        /*02c4*/ 	.word	0x000000ff
        /*02c8*/ 	.word	0x00000000
        /*02cc*/ 	.short	0x0101
        /*02ce*/ 	.byte	0x04
	.zero		1


	//   ....[36]....
        /*02d0*/ 	.word	0x0000ad00
        /*02d4*/ 	.word	0x000000ff
        /*02d8*/ 	.word	0x00000000
        /*02dc*/ 	.short	0x0101
        /*02de*/ 	.byte	0x04
	.zero		1


	//   ....[37]....
        /*02e0*/ 	.word	0x0000b3e0
        /*02e4*/ 	.word	0x000000ff
        /*02e8*/ 	.word	0x000000a8
        /*02ec*/ 	.short	0x010a
        /*02ee*/ 	.byte	0x04
	.zero		1


	//   ....[38]....
        /*02f0*/ 	.word	0x0000b7f0
        /*02f4*/ 	.word	0x000000ff
        /*02f8*/ 	.word	0x00000080
        /*02fc*/ 	.short	0x010a
        /*02fe*/ 	.byte	0x05
	.zero		1


	//   ....[39]....
        /*0300*/ 	.word	0x0000b8e0
        /*0304*/ 	.word	0x000000ff
        /*0308*/ 	.word	0x00000060
        /*030c*/ 	.short	0x010b
        /*030e*/ 	.byte	0x05
	.zero		1


	//   ....[40]....
        /*0310*/ 	.word	0x0000b940
        /*0314*/ 	.word	0x000000ff
        /*0318*/ 	.word	0x00000000
        /*031c*/ 	.short	0x0101
        /*031e*/ 	.byte	0x04
	.zero		1


	//   ....[41]....
        /*0320*/ 	.word	0x0000b970
        /*0324*/ 	.word	0x000000ff
        /*0328*/ 	.word	0x00000088
        /*032c*/ 	.short	0x010a
        /*032e*/ 	.byte	0x05
	.zero		1


	//   ....[42]....
        /*0330*/ 	.word	0x0000ba80
        /*0334*/ 	.word	0x000000ff
        /*0338*/ 	.word	0x00000068
        /*033c*/ 	.short	0x010b
        /*033e*/ 	.byte	0x05
	.zero		1


	//   ....[43]....
        /*0340*/ 	.word	0x0000bae0
        /*0344*/ 	.word	0x000000ff
        /*0348*/ 	.word	0x00000000
        /*034c*/ 	.short	0x0101
        /*034e*/ 	.byte	0x04
	.zero		1


	//   ....[44]....
        /*0350*/ 	.word	0x0000bb10
        /*0354*/ 	.word	0x000000ff
        /*0358*/ 	.word	0x00000090
        /*035c*/ 	.short	0x010a
        /*035e*/ 	.byte	0x05
	.zero		1


	//   ....[45]....
        /*0360*/ 	.word	0x0000bc20
        /*0364*/ 	.word	0x000000ff
        /*0368*/ 	.word	0x00000070
        /*036c*/ 	.short	0x010b
        /*036e*/ 	.byte	0x05
	.zero		1


	//   ....[46]....
        /*0370*/ 	.word	0x0000bc80
        /*0374*/ 	.word	0x000000ff
        /*0378*/ 	.word	0x00000000
        /*037c*/ 	.short	0x0101
        /*037e*/ 	.byte	0x04
	.zero		1


	//   ....[47]....
        /*0380*/ 	.word	0x0000bcb0
        /*0384*/ 	.word	0x000000ff
        /*0388*/ 	.word	0x00000098
        /*038c*/ 	.short	0x010a
        /*038e*/ 	.byte	0x05
	.zero		1


	//   ....[48]....
        /*0390*/ 	.word	0x0000bdc0
        /*0394*/ 	.word	0x000000ff
        /*0398*/ 	.word	0x00000078
        /*039c*/ 	.short	0x010b
        /*039e*/ 	.byte	0x05
	.zero		1


	//   ....[49]....
        /*03a0*/ 	.word	0x0000be90
        /*03a4*/ 	.word	0x000000ff
        /*03a8*/ 	.word	0x00000000
        /*03ac*/ 	.short	0x0101
        /*03ae*/ 	.byte	0x04
	.zero		1


	//   ....[50]....
        /*03b0*/ 	.word	0x0000c4f0
        /*03b4*/ 	.word	0x00000003
        /*03b8*/ 	.word	0x00000080
        /*03bc*/ 	.short	0x010a
        /*03be*/ 	.byte	0x3f
	.zero		1


	//   ....[51]....
        /*03c0*/ 	.word	0x0000c530
        /*03c4*/ 	.word	0x00000003
        /*03c8*/ 	.word	0x00000088
        /*03cc*/ 	.short	0x010a
        /*03ce*/ 	.byte	0x3f
	.zero		1


	//   ....[52]....
        /*03d0*/ 	.word	0x0000c570
        /*03d4*/ 	.word	0x00000003
        /*03d8*/ 	.word	0x00000090
        /*03dc*/ 	.short	0x010a
        /*03de*/ 	.byte	0x3f
	.zero		1


	//   ....[53]....
        /*03e0*/ 	.word	0x0000c5c0
        /*03e4*/ 	.word	0x00000003
        /*03e8*/ 	.word	0x00000098
        /*03ec*/ 	.short	0x010a
        /*03ee*/ 	.byte	0x3f
	.zero		1


	//   ....[54]....
        /*03f0*/ 	.word	0x0000c8f0
        /*03f4*/ 	.word	0x0000000f
        /*03f8*/ 	.word	0x00000030
        /*03fc*/ 	.short	0x010a
        /*03fe*/ 	.byte	0x3f
	.zero		1


	//   ....[55]....
        /*0400*/ 	.word	0x0000cc40
        /*0404*/ 	.word	0x00000006
        /*0408*/ 	.word	0x000000a8
        /*040c*/ 	.short	0x0101
        /*040e*/ 	.byte	0x3f
	.zero		1


	//   ....[56]....
        /*0410*/ 	.word	0x0000d380
        /*0414*/ 	.word	0x00000007
        /*0418*/ 	.word	0x00000000
        /*041c*/ 	.short	0x010a
        /*041e*/ 	.byte	0x3f
	.zero		1


	//   ....[57]....
        /*0420*/ 	.word	0x0000d400
        /*0424*/ 	.word	0x00000009
        /*0428*/ 	.word	0x00000000
        /*042c*/ 	.short	0x010a
        /*042e*/ 	.byte	0x3f
	.zero		1


	//   ....[58]....
        /*0430*/ 	.word	0x0000d490
        /*0434*/ 	.word	0x00000006
        /*0438*/ 	.word	0x00000000
        /*043c*/ 	.short	0x010a
        /*043e*/ 	.byte	0x3f
	.zero		1


	//   ....[59]....
        /*0440*/ 	.word	0x0000d520
        /*0444*/ 	.word	0x00000009
        /*0448*/ 	.word	0x00000000
        /*044c*/ 	.short	0x010a
        /*044e*/ 	.byte	0x3f
	.zero		1


	//   ....[60]....
        /*0450*/ 	.word	0x0000d5b0
        /*0454*/ 	.word	0x00000006
        /*0458*/ 	.word	0x00000000
        /*045c*/ 	.short	0x010a
        /*045e*/ 	.byte	0x3f
	.zero		1


	//   ....[61]....
        /*0460*/ 	.word	0x0000d640
        /*0464*/ 	.word	0x00000003
        /*0468*/ 	.word	0x00000000
        /*046c*/ 	.short	0x010a
        /*046e*/ 	.byte	0x3f
	.zero		1


	//   ....[62]....
        /*0470*/ 	.word	0x0000d6a0
        /*0474*/ 	.word	0x00000003
        /*0478*/ 	.word	0x00000000
        /*047c*/ 	.short	0x010a
        /*047e*/ 	.byte	0x3f
	.zero		1


	//   ....[63]....
        /*0480*/ 	.word	0x0000d700
        /*0484*/ 	.word	0x00000004
        /*0488*/ 	.word	0x00000000
        /*048c*/ 	.short	0x010a
        /*048e*/ 	.byte	0x3f
	.zero		1


	//   ....[64]....
        /*0490*/ 	.word	0x0000d760
        /*0494*/ 	.word	0x00000005
        /*0498*/ 	.word	0x00000060
        /*049c*/ 	.short	0x010a
        /*049e*/ 	.byte	0x3f
	.zero		1


	//   ....[65]....
        /*04a0*/ 	.word	0x0000d7b0
        /*04a4*/ 	.word	0x0000000c
        /*04a8*/ 	.word	0x00000060
        /*04ac*/ 	.short	0x010a
        /*04ae*/ 	.byte	0x3f
	.zero		1


	//   ....[66]....
        /*04b0*/ 	.word	0x0000d800
        /*04b4*/ 	.word	0x00000000
        /*04b8*/ 	.word	0x00000060
        /*04bc*/ 	.short	0x010a
        /*04be*/ 	.byte	0x3f
	.zero		1


	//   ....[67]....
        /*04c0*/ 	.word	0x0000d850
        /*04c4*/ 	.word	0x0000000c
        /*04c8*/ 	.word	0x00000060
        /*04cc*/ 	.short	0x010a
        /*04ce*/ 	.byte	0x3f
	.zero		1


	//   ....[68]....
        /*04d0*/ 	.word	0x0000d8b0
        /*04d4*/ 	.word	0x00000003
        /*04d8*/ 	.word	0x000000a8
        /*04dc*/ 	.short	0x010a
        /*04de*/ 	.byte	0x3f
	.zero		1


	//   ....[69]....
        /*04e0*/ 	.word	0x0000d910
        /*04e4*/ 	.word	0x00000005
        /*04e8*/ 	.word	0x00000080
        /*04ec*/ 	.short	0x010a
        /*04ee*/ 	.byte	0x3f
	.zero		1


	//   ....[70]....
        /*04f0*/ 	.word	0x0000d970
        /*04f4*/ 	.word	0x00000005
        /*04f8*/ 	.word	0x00000088
        /*04fc*/ 	.short	0x010a
        /*04fe*/ 	.byte	0x3f
	.zero		1


	//   ....[71]....
        /*0500*/ 	.word	0x0000d9d0
        /*0504*/ 	.word	0x00000005
        /*0508*/ 	.word	0x00000090
        /*050c*/ 	.short	0x010a
        /*050e*/ 	.byte	0x3f
	.zero		1


	//   ....[72]....
        /*0510*/ 	.word	0x0000da30
        /*0514*/ 	.word	0x00000005
        /*0518*/ 	.word	0x00000098
        /*051c*/ 	.short	0x010a
        /*051e*/ 	.byte	0x3f
	.zero		1


	//   ....[73]....
        /*0520*/ 	.word	0x0000da80
        /*0524*/ 	.word	0x00000003
        /*0528*/ 	.word	0x00000080
        /*052c*/ 	.short	0x010a
        /*052e*/ 	.byte	0x3f
	.zero		1


	//   ....[74]....
        /*0530*/ 	.word	0x0000dad0
        /*0534*/ 	.word	0x00000003
        /*0538*/ 	.word	0x00000088
        /*053c*/ 	.short	0x010a
        /*053e*/ 	.byte	0x3f
	.zero		1


	//   ....[75]....
        /*0540*/ 	.word	0x0000db20
        /*0544*/ 	.word	0x00000003
        /*0548*/ 	.word	0x00000090
        /*054c*/ 	.short	0x010a
        /*054e*/ 	.byte	0x3f
	.zero		1


	//   ....[76]....
        /*0550*/ 	.word	0x0000dbf0
        /*0554*/ 	.word	0x0000000f
        /*0558*/ 	.word	0x00000030
        /*055c*/ 	.short	0x010a
        /*055e*/ 	.byte	0x3f
	.zero		1


	//   ....[77]....
        /*0560*/ 	.word	0x0000dcc0
        /*0564*/ 	.word	0x00000007
        /*0568*/ 	.word	0x00000000
        /*056c*/ 	.short	0x010a
        /*056e*/ 	.byte	0x3f
	.zero		1


	//   ....[78]....
        /*0570*/ 	.word	0x0000dd10
        /*0574*/ 	.word	0x00000009
        /*0578*/ 	.word	0x00000000
        /*057c*/ 	.short	0x010a
        /*057e*/ 	.byte	0x3f
	.zero		1


	//   ....[79]....
        /*0580*/ 	.word	0x0000dd60
        /*0584*/ 	.word	0x00000006
        /*0588*/ 	.word	0x00000000
        /*058c*/ 	.short	0x010a
        /*058e*/ 	.byte	0x3f
	.zero		1


	//   ....[80]....
        /*0590*/ 	.word	0x0000ddb0
        /*0594*/ 	.word	0x00000009
        /*0598*/ 	.word	0x00000000
        /*059c*/ 	.short	0x010a
        /*059e*/ 	.byte	0x3f
	.zero		1


	//   ....[81]....
        /*05a0*/ 	.word	0x0000de00
        /*05a4*/ 	.word	0x00000006
        /*05a8*/ 	.word	0x00000000
        /*05ac*/ 	.short	0x010a
        /*05ae*/ 	.byte	0x3f
	.zero		1


	//----- nvinfo : EIATTR_NUM_MBARRIERS
	.align		4
.L_40:
        /*05b0*/ 	.byte	0x03, 0x38
        /*05b2*/ 	.short	0x0016


	//----- nvinfo : EIATTR_EXIT_INSTR_OFFSETS
	.align		4
        /*05b4*/ 	.byte	0x04, 0x1c
        /*05b6*/ 	.short	(.L_42 - .L_41)


	//   ....[0]....
.L_41:
        /*05b8*/ 	.word	0x0000d690


	//----- nvinfo : EIATTR_MAX_THREADS
	.align		4
.L_42:
        /*05bc*/ 	.byte	0x04, 0x05
        /*05be*/ 	.short	(.L_44 - .L_43)
.L_43:
        /*05c0*/ 	.word	0x00000180
        /*05c4*/ 	.word	0x00000001
        /*05c8*/ 	.word	0x00000001


	//----- nvinfo : EIATTR_CRS_STACK_SIZE
	.align		4
.L_44:
        /*05cc*/ 	.byte	0x04, 0x1e
        /*05ce*/ 	.short	(.L_46 - .L_45)
.L_45:
        /*05d0*/ 	.word	0x00000000


	//----- nvinfo : EIATTR_CBANK_PARAM_SIZE
	.align		4
.L_46:
        /*05d4*/ 	.byte	0x03, 0x19
        /*05d6*/ 	.short	0x0770


	//----- nvinfo : EIATTR_PARAM_CBANK
	.align		4
        /*05d8*/ 	.byte	0x04, 0x0a
        /*05da*/ 	.short	(.L_48 - .L_47)
	.align		4
.L_47:
        /*05dc*/ 	.word	index@(.nv.constant0._ZN7cutlass13device_kernelINS_4gemm6kernel13GemmUniversalIN4cute5tupleIJiiiiEEENS1_10collective13CollectiveMmaINS1_34MainloopSm90TmaGmmaWarpSpecializedILi6ENS5_IJNS4_1CILi1EEESB_SB_EEENS1_35KernelTmaWarpSpecializedCooperativeEEENS5_IJNSA_ILi128EEESF_NSA_ILi64EEEEEENS_6half_tENS5_IJlSB_lEEESI_SJ_NS4_8TiledMMAINS4_8MMA_AtomIJNS4_4SM904GMMA26MMA_64x128x16_F32F16F16_SSILNSN_5MajorE0ELSP_0ELNSN_7ScaleInE1ELSQ_1EEEEEENS4_6LayoutINS5_IJNSA_ILi2EEESB_SB_EEENS5_IJSB_NSA_ILi0EEESW_EEEEENS5_IJNS4_10UnderscoreESZ_SZ_EEEEENS4_13SM90_TMA_LOADENS4_14ComposedLayoutINS4_7SwizzleILi3ELi4ELi3EEENS4_18smem_ptr_flag_bitsILi16EEENST_INS5_IJNSA_ILi8EEESG_EEENS5_IJSG_SB_EEEEEEEvNS4_8identityES12_S1C_vS1D_EENS_8epilogue10collective18CollectiveEpilogueINS1F_22Sm90TmaWarpSpecializedILi4ELi2ELi16ELb1ELb0EEEJSH_NS5_IJSF_NSA_ILi32EEEEEESI_SJ_SI_SJ_NS1F_6fusion15FusionCallbacksIS1J_NS1M_13LinCombEltActINS1F_6thread4SiLuESI_fSI_fLNS_15FloatRoundStyleE2EEESH_S1L_JEEES12_NS13_INS14_ILi2ELi4ELi3EEES17_NST_INS5_IJS18_S1K_EEENS5_IJS1K_SB_EEEEEEENS4_17SM75_U32x4_LDSM_NENS4_14SM90_TMA_STOREES1Y_NS4_17SM90_U32x4_STSM_NENS4_9Copy_AtomIJS21_SI_EEEvEEEvvEEEEvNT_6ParamsE)
        /*05e0*/ 	.short	0x0210
        /*05e2*/ 	.short	0x0770


	//----- nvinfo : EIATTR_SW_WAR
	.align		4
.L_48:
        /*05e4*/ 	.byte	0x04, 0x36
        /*05e6*/ 	.short	(.L_50 - .L_49)
.L_49:
        /*05e8*/ 	.word	0x00000008
.L_50:


//--------------------- .nv.callgraph             --------------------------
	.section	.nv.callgraph,"",@"SHT_CUDA_CALLGRAPH"
	.align	4
	.sectionentsize	8
	.align		4
        /*0000*/ 	.word	0x00000000
	.align		4
        /*0004*/ 	.word	0xffffffff
	.align		4
        /*0008*/ 	.word	index@(_ZN7cutlass13device_kernelINS_4gemm6kernel13GemmUniversalIN4cute5tupleIJiiiiEEENS1_10collective13CollectiveMmaINS1_34MainloopSm90TmaGmmaWarpSpecializedILi6ENS5_IJNS4_1CILi1EEESB_SB_EEENS1_35KernelTmaWarpSpecializedCooperativeEEENS5_IJNSA_ILi128EEESF_NSA_ILi64EEEEEENS_6half_tENS5_IJlSB_lEEESI_SJ_NS4_8TiledMMAINS4_8MMA_AtomIJNS4_4SM904GMMA26MMA_64x128x16_F32F16F16_SSILNSN_5MajorE0ELSP_0ELNSN_7ScaleInE1ELSQ_1EEEEEENS4_6LayoutINS5_IJNSA_ILi2EEESB_SB_EEENS5_IJSB_NSA_ILi0EEESW_EEEEENS5_IJNS4_10UnderscoreESZ_SZ_EEEEENS4_13SM90_TMA_LOADENS4_14ComposedLayoutINS4_7SwizzleILi3ELi4ELi3EEENS4_18smem_ptr_flag_bitsILi16EEENST_INS5_IJNSA_ILi8EEESG_EEENS5_IJSG_SB_EEEEEEEvNS4_8identityES12_S1C_vS1D_EENS_8epilogue10collective18CollectiveEpilogueINS1F_22Sm90TmaWarpSpecializedILi4ELi2ELi16ELb1ELb0EEEJSH_NS5_IJSF_NSA_ILi32EEEEEESI_SJ_SI_SJ_NS1F_6fusion15FusionCallbacksIS1J_NS1M_13LinCombEltActINS1F_6thread4SiLuESI_fSI_fLNS_15FloatRoundStyleE2EEESH_S1L_JEEES12_NS13_INS14_ILi2ELi4ELi3EEES17_NST_INS5_IJS18_S1K_EEENS5_IJS1K_SB_EEEEEEENS4_17SM75_U32x4_LDSM_NENS4_14SM90_TMA_STOREES1Y_NS4_17SM90_U32x4_STSM_NENS4_9Copy_AtomIJS21_SI_EEEvEEEvvEEEEvNT_6ParamsE)
	.align		4
        /*000c*/ 	.word	index@(__assertfail)
	.align		4
        /*0010*/ 	.word	0x00000000
	.align		4
        /*0014*/ 	.word	0xfffffffe
	.align		4
        /*0018*/ 	.word	0x00000000
	.align		4
        /*001c*/ 	.word	0xfffffffd
	.align		4
        /*0020*/ 	.word	0x00000000
	.align		4
        /*0024*/ 	.word	0xfffffffc


//--------------------- .nv.constant4             --------------------------
	.section	.nv.constant4,"a",@progbits
	.align	8
	.align		8
.nv.constant4:
        /*0000*/ 	.dword	__assertfail
	.align		8
        /*0008*/ 	.dword	__unnamed_1
	.align		8
        /*0010*/ 	.dword	__unnamed_2
	.align		8
        /*0018*/ 	.dword	_ZN39_INTERNAL_6723df68_4_k_cu_3f7d4b51_27554cuda3std3__45__cpo5beginE
	.align		8
        /*0020*/ 	.dword	_ZN39_INTERNAL_6723df68_4_k_cu_3f7d4b51_27554cuda3std3__45__cpo3endE
	.align		8
        /*0028*/ 	.dword	_ZN39_INTERNAL_6723df68_4_k_cu_3f7d4b51_27554cuda3std3__45__cpo6cbeginE
	.align		8
        /*0030*/ 	.dword	_ZN39_INTERNAL_6723df68_4_k_cu_3f7d4b51_27554cuda3std3__45__cpo4cendE
	.align		8
        /*0038*/ 	.dword	_ZN39_INTERNAL_6723df68_4_k_cu_3f7d4b51_27554cuda3std3__441_GLOBAL__N__6723df68_4_k_cu_3f7d4b51_27556ignoreE
	.align		8
        /*0040*/ 	.dword	_ZN39_INTERNAL_6723df68_4_k_cu_3f7d4b51_27554cuda3std3__419piecewise_constructE
	.align		8
        /*0048*/ 	.dword	_ZN39_INTERNAL_6723df68_4_k_cu_3f7d4b51_27554cuda3std3__48in_placeE
	.align		8
        /*0050*/ 	.dword	_ZN39_INTERNAL_6723df68_4_k_cu_3f7d4b51_27554cuda3std6ranges3__45__cpo4swapE
	.align		8
        /*0058*/ 	.dword	_ZN39_INTERNAL_6723df68_4_k_cu_3f7d4b51_27554cuda3std6ranges3__45__cpo9iter_moveE
	.align		8
        /*0060*/ 	.dword	_ZN39_INTERNAL_6723df68_4_k_cu_3f7d4b51_27554cute7productE
	.align		8
        /*0068*/ 	.dword	_ZN39_INTERNAL_6723df68_4_k_cu_3f7d4b51_27554cute1_E
	.align		8
        /*0070*/ 	.dword	$str$22
	.align		8
        /*0078*/ 	.dword	$str$23
	.align		8
        /*0080*/ 	.dword	$str$26
	.align		8
        /*0088*/ 	.dword	$str$27


//--------------------- .text._ZN7cutlass13device_kernelINS_4gemm6kernel13GemmUniversalIN4cute5tupleIJiiiiEEENS1_10collective13CollectiveMmaINS1_34MainloopSm90TmaGmmaWarpSpecializedILi6ENS5_IJNS4_1CILi1EEESB_SB_EEENS1_35KernelTmaWarpSpecializedCooperativeEEENS5_IJNSA_ILi128EEESF_NSA_ILi64EEEEEENS_6half_tENS5_IJlSB_lEEESI_SJ_NS4_8TiledMMAINS4_8MMA_AtomIJNS4_4SM904GMMA26MMA_64x128x16_F32F16F16_SSILNSN_5MajorE0ELSP_0ELNSN_7ScaleInE1ELSQ_1EEEEEENS4_6LayoutINS5_IJNSA_ILi2EEESB_SB_EEENS5_IJSB_NSA_ILi0EEESW_EEEEENS5_IJNS4_10UnderscoreESZ_SZ_EEEEENS4_13SM90_TMA_LOADENS4_14ComposedLayoutINS4_7SwizzleILi3ELi4ELi3EEENS4_18smem_ptr_flag_bitsILi16EEENST_INS5_IJNSA_ILi8EEESG_EEENS5_IJSG_SB_EEEEEEEvNS4_8identityES12_S1C_vS1D_EENS_8epilogue10collective18CollectiveEpilogueINS1F_22Sm90TmaWarpSpecializedILi4ELi2ELi16ELb1ELb0EEEJSH_NS5_IJSF_NSA_ILi32EEEEEESI_SJ_SI_SJ_NS1F_6fusion15FusionCallbacksIS1J_NS1M_13LinCombEltActINS1F_6thread4SiLuESI_fSI_fLNS_15FloatRoundStyleE2EEESH_S1L_JEEES12_NS13_INS14_ILi2ELi4ELi3EEES17_NST_INS5_IJS18_S1K_EEENS5_IJS1K_SB_EEEEEEENS4_17SM75_U32x4_LDSM_NENS4_14SM90_TMA_STOREES1Y_NS4_17SM90_U32x4_STSM_NENS4_9Copy_AtomIJS21_SI_EEEvEEEvvEEEEvNT_6ParamsE --------------------------
	.section	.text._ZN7cutlass13device_kernelINS_4gemm6kernel13GemmUniversalIN4cute5tupleIJiiiiEEENS1_10collective13CollectiveMmaINS1_34MainloopSm90TmaGmmaWarpSpecializedILi6ENS5_IJNS4_1CILi1EEESB_SB_EEENS1_35KernelTmaWarpSpecializedCooperativeEEENS5_IJNSA_ILi128EEESF_NSA_ILi64EEEEEENS_6half_tENS5_IJlSB_lEEESI_SJ_NS4_8TiledMMAINS4_8MMA_AtomIJNS4_4SM904GMMA26MMA_64x128x16_F32F16F16_SSILNSN_5MajorE0ELSP_0ELNSN_7ScaleInE1ELSQ_1EEEEEENS4_6LayoutINS5_IJNSA_ILi2EEESB_SB_EEENS5_IJSB_NSA_ILi0EEESW_EEEEENS5_IJNS4_10UnderscoreESZ_SZ_EEEEENS4_13SM90_TMA_LOADENS4_14ComposedLayoutINS4_7SwizzleILi3ELi4ELi3EEENS4_18smem_ptr_flag_bitsILi16EEENST_INS5_IJNSA_ILi8EEESG_EEENS5_IJSG_SB_EEEEEEEvNS4_8identityES12_S1C_vS1D_EENS_8epilogue10collective18CollectiveEpilogueINS1F_22Sm90TmaWarpSpecializedILi4ELi2ELi16ELb1ELb0EEEJSH_NS5_IJSF_NSA_ILi32EEEEEESI_SJ_SI_SJ_NS1F_6fusion15FusionCallbacksIS1J_NS1M_13LinCombEltActINS1F_6thread4SiLuESI_fSI_fLNS_15FloatRoundStyleE2EEESH_S1L_JEEES12_NS13_INS14_ILi2ELi4ELi3EEES17_NST_INS5_IJS18_S1K_EEENS5_IJS1K_SB_EEEEEEENS4_17SM75_U32x4_LDSM_NENS4_14SM90_TMA_STOREES1Y_NS4_17SM90_U32x4_STSM_NENS4_9Copy_AtomIJS21_SI_EEEvEEEvvEEEEvNT_6ParamsE,"ax",@progbits
	.align	128
.text._ZN7cutlass13device_kernelINS_4gemm6kernel13GemmUniversalIN4cute5tupleIJiiiiEEENS1_10collective13CollectiveMmaINS1_34MainloopSm90TmaGmmaWarpSpecializedILi6ENS5_IJNS4_1CILi1EEESB_SB_EEENS1_35KernelTmaWarpSpecializedCooperativeEEENS5_IJNSA_ILi128EEESF_NSA_ILi64EEEEEENS_6half_tENS5_IJlSB_lEEESI_SJ_NS4_8TiledMMAINS4_8MMA_AtomIJNS4_4SM904GMMA26MMA_64x128x16_F32F16F16_SSILNSN_5MajorE0ELSP_0ELNSN_7ScaleInE1ELSQ_1EEEEEENS4_6LayoutINS5_IJNSA_ILi2EEESB_SB_EEENS5_IJSB_NSA_ILi0EEESW_EEEEENS5_IJNS4_10UnderscoreESZ_SZ_EEEEENS4_13SM90_TMA_LOADENS4_14ComposedLayoutINS4_7SwizzleILi3ELi4ELi3EEENS4_18smem_ptr_flag_bitsILi16EEENST_INS5_IJNSA_ILi8EEESG_EEENS5_IJSG_SB_EEEEEEEvNS4_8identityES12_S1C_vS1D_EENS_8epilogue10collective18CollectiveEpilogueINS1F_22Sm90TmaWarpSpecializedILi4ELi2ELi16ELb1ELb0EEEJSH_NS5_IJSF_NSA_ILi32EEEEEESI_SJ_SI_SJ_NS1F_6fusion15FusionCallbacksIS1J_NS1M_13LinCombEltActINS1F_6thread4SiLuESI_fSI_fLNS_15FloatRoundStyleE2EEESH_S1L_JEEES12_NS13_INS14_ILi2ELi4ELi3EEES17_NST_INS5_IJS18_S1K_EEENS5_IJS1K_SB_EEEEEEENS4_17SM75_U32x4_LDSM_NENS4_14SM90_TMA_STOREES1Y_NS4_17SM90_U32x4_STSM_NENS4_9Copy_AtomIJS21_SI_EEEvEEEvvEEEEvNT_6ParamsE:
        .type           _ZN7cutlass13device_kernelINS_4gemm6kernel13GemmUniversalIN4cute5tupleIJiiiiEEENS1_10collective13CollectiveMmaINS1_34MainloopSm90TmaGmmaWarpSpecializedILi6ENS5_IJNS4_1CILi1EEESB_SB_EEENS1_35KernelTmaWarpSpecializedCooperativeEEENS5_IJNSA_ILi128EEESF_NSA_ILi64EEEEEENS_6half_tENS5_IJlSB_lEEESI_SJ_NS4_8TiledMMAINS4_8MMA_AtomIJNS4_4SM904GMMA26MMA_64x128x16_F32F16F16_SSILNSN_5MajorE0ELSP_0ELNSN_7ScaleInE1ELSQ_1EEEEEENS4_6LayoutINS5_IJNSA_ILi2EEESB_SB_EEENS5_IJSB_NSA_ILi0EEESW_EEEEENS5_IJNS4_10UnderscoreESZ_SZ_EEEEENS4_13SM90_TMA_LOADENS4_14ComposedLayoutINS4_7SwizzleILi3ELi4ELi3EEENS4_18smem_ptr_flag_bitsILi16EEENST_INS5_IJNSA_ILi8EEESG_EEENS5_IJSG_SB_EEEEEEEvNS4_8identityES12_S1C_vS1D_EENS_8epilogue10collective18CollectiveEpilogueINS1F_22Sm90TmaWarpSpecializedILi4ELi2ELi16ELb1ELb0EEEJSH_NS5_IJSF_NSA_ILi32EEEEEESI_SJ_SI_SJ_NS1F_6fusion15FusionCallbacksIS1J_NS1M_13LinCombEltActINS1F_6thread4SiLuESI_fSI_fLNS_15FloatRoundStyleE2EEESH_S1L_JEEES12_NS13_INS14_ILi2ELi4ELi3EEES17_NST_INS5_IJS18_S1K_EEENS5_IJS1K_SB_EEEEEEENS4_17SM75_U32x4_LDSM_NENS4_14SM90_TMA_STOREES1Y_NS4_17SM90_U32x4_STSM_NENS4_9Copy_AtomIJS21_SI_EEEvEEEvvEEEEvNT_6ParamsE,@function
        .size           _ZN7cutlass13device_kernelINS_4gemm6kernel13GemmUniversalIN4cute5tupleIJiiiiEEENS1_10collective13CollectiveMmaINS1_34MainloopSm90TmaGmmaWarpSpecializedILi6ENS5_IJNS4_1CILi1EEESB_SB_EEENS1_35KernelTmaWarpSpecializedCooperativeEEENS5_IJNSA_ILi128EEESF_NSA_ILi64EEEEEENS_6half_tENS5_IJlSB_lEEESI_SJ_NS4_8TiledMMAINS4_8MMA_AtomIJNS4_4SM904GMMA26MMA_64x128x16_F32F16F16_SSILNSN_5MajorE0ELSP_0ELNSN_7ScaleInE1ELSQ_1EEEEEENS4_6LayoutINS5_IJNSA_ILi2EEESB_SB_EEENS5_IJSB_NSA_ILi0EEESW_EEEEENS5_IJNS4_10UnderscoreESZ_SZ_EEEEENS4_13SM90_TMA_LOADENS4_14ComposedLayoutINS4_7SwizzleILi3ELi4ELi3EEENS4_18smem_ptr_flag_bitsILi16EEENST_INS5_IJNSA_ILi8EEESG_EEENS5_IJSG_SB_EEEEEEEvNS4_8identityES12_S1C_vS1D_EENS_8epilogue10collective18CollectiveEpilogueINS1F_22Sm90TmaWarpSpecializedILi4ELi2ELi16ELb1ELb0EEEJSH_NS5_IJSF_NSA_ILi32EEEEEESI_SJ_SI_SJ_NS1F_6fusion15FusionCallbacksIS1J_NS1M_13LinCombEltActINS1F_6thread4SiLuESI_fSI_fLNS_15FloatRoundStyleE2EEESH_S1L_JEEES12_NS13_INS14_ILi2ELi4ELi3EEES17_NST_INS5_IJS18_S1K_EEENS5_IJS1K_SB_EEEEEEENS4_17SM75_U32x4_LDSM_NENS4_14SM90_TMA_STOREES1Y_NS4_17SM90_U32x4_STSM_NENS4_9Copy_AtomIJS21_SI_EEEvEEEvvEEEEvNT_6ParamsE,(.L_x_386 - _ZN7cutlass13device_kernelINS_4gemm6kernel13GemmUniversalIN4cute5tupleIJiiiiEEENS1_10collective13CollectiveMmaINS1_34MainloopSm90TmaGmmaWarpSpecializedILi6ENS5_IJNS4_1CILi1EEESB_SB_EEENS1_35KernelTmaWarpSpecializedCooperativeEEENS5_IJNSA_ILi128EEESF_NSA_ILi64EEEEEENS_6half_tENS5_IJlSB_lEEESI_SJ_NS4_8TiledMMAINS4_8MMA_AtomIJNS4_4SM904GMMA26MMA_64x128x16_F32F16F16_SSILNSN_5MajorE0ELSP_0ELNSN_7ScaleInE1ELSQ_1EEEEEENS4_6LayoutINS5_IJNSA_ILi2EEESB_SB_EEENS5_IJSB_NSA_ILi0EEESW_EEEEENS5_IJNS4_10UnderscoreESZ_SZ_EEEEENS4_13SM90_TMA_LOADENS4_14ComposedLayoutINS4_7SwizzleILi3ELi4ELi3EEENS4_18smem_ptr_flag_bitsILi16EEENST_INS5_IJNSA_ILi8EEESG_EEENS5_IJSG_SB_EEEEEEEvNS4_8identityES12_S1C_vS1D_EENS_8epilogue10collective18CollectiveEpilogueINS1F_22Sm90TmaWarpSpecializedILi4ELi2ELi16ELb1ELb0EEEJSH_NS5_IJSF_NSA_ILi32EEEEEESI_SJ_SI_SJ_NS1F_6fusion15FusionCallbacksIS1J_NS1M_13LinCombEltActINS1F_6thread4SiLuESI_fSI_fLNS_15FloatRoundStyleE2EEESH_S1L_JEEES12_NS13_INS14_ILi2ELi4ELi3EEES17_NST_INS5_IJS18_S1K_EEENS5_IJS1K_SB_EEEEEEENS4_17SM75_U32x4_LDSM_NENS4_14SM90_TMA_STOREES1Y_NS4_17SM90_U32x4_STSM_NENS4_9Copy_AtomIJS21_SI_EEEvEEEvvEEEEvNT_6ParamsE)
        .other          _ZN7cutlass13device_kernelINS_4gemm6kernel13GemmUniversalIN4cute5tupleIJiiiiEEENS1_10collective13CollectiveMmaINS1_34MainloopSm90TmaGmmaWarpSpecializedILi6ENS5_IJNS4_1CILi1EEESB_SB_EEENS1_35KernelTmaWarpSpecializedCooperativeEEENS5_IJNSA_ILi128EEESF_NSA_ILi64EEEEEENS_6half_tENS5_IJlSB_lEEESI_SJ_NS4_8TiledMMAINS4_8MMA_AtomIJNS4_4SM904GMMA26MMA_64x128x16_F32F16F16_SSILNSN_5MajorE0ELSP_0ELNSN_7ScaleInE1ELSQ_1EEEEEENS4_6LayoutINS5_IJNSA_ILi2EEESB_SB_EEENS5_IJSB_NSA_ILi0EEESW_EEEEENS5_IJNS4_10UnderscoreESZ_SZ_EEEEENS4_13SM90_TMA_LOADENS4_14ComposedLayoutINS4_7SwizzleILi3ELi4ELi3EEENS4_18smem_ptr_flag_bitsILi16EEENST_INS5_IJNSA_ILi8EEESG_EEENS5_IJSG_SB_EEEEEEEvNS4_8identityES12_S1C_vS1D_EENS_8epilogue10collective18CollectiveEpilogueINS1F_22Sm90TmaWarpSpecializedILi4ELi2ELi16ELb1ELb0EEEJSH_NS5_IJSF_NSA_ILi32EEEEEESI_SJ_SI_SJ_NS1F_6fusion15FusionCallbacksIS1J_NS1M_13LinCombEltActINS1F_6thread4SiLuESI_fSI_fLNS_15FloatRoundStyleE2EEESH_S1L_JEEES12_NS13_INS14_ILi2ELi4ELi3EEES17_NST_INS5_IJS18_S1K_EEENS5_IJS1K_SB_EEEEEEENS4_17SM75_U32x4_LDSM_NENS4_14SM90_TMA_STOREES1Y_NS4_17SM90_U32x4_STSM_NENS4_9Copy_AtomIJS21_SI_EEEvEEEvvEEEEvNT_6ParamsE,@"STO_CUDA_ENTRY STV_DEFAULT"
_ZN7cutlass13device_kernelINS_4gemm6kernel13GemmUniversalIN4cute5tupleIJiiiiEEENS1_10collective13CollectiveMmaINS1_34MainloopSm90TmaGmmaWarpSpecializedILi6ENS5_IJNS4_1CILi1EEESB_SB_EEENS1_35KernelTmaWarpSpecializedCooperativeEEENS5_IJNSA_ILi128EEESF_NSA_ILi64EEEEEENS_6half_tENS5_IJlSB_lEEESI_SJ_NS4_8TiledMMAINS4_8MMA_AtomIJNS4_4SM904GMMA26MMA_64x128x16_F32F16F16_SSILNSN_5MajorE0ELSP_0ELNSN_7ScaleInE1ELSQ_1EEEEEENS4_6LayoutINS5_IJNSA_ILi2EEESB_SB_EEENS5_IJSB_NSA_ILi0EEESW_EEEEENS5_IJNS4_10UnderscoreESZ_SZ_EEEEENS4_13SM90_TMA_LOADENS4_14ComposedLayoutINS4_7SwizzleILi3ELi4ELi3EEENS4_18smem_ptr_flag_bitsILi16EEENST_INS5_IJNSA_ILi8EEESG_EEENS5_IJSG_SB_EEEEEEEvNS4_8identityES12_S1C_vS1D_EENS_8epilogue10collective18CollectiveEpilogueINS1F_22Sm90TmaWarpSpecializedILi4ELi2ELi16ELb1ELb0EEEJSH_NS5_IJSF_NSA_ILi32EEEEEESI_SJ_SI_SJ_NS1F_6fusion15FusionCallbacksIS1J_NS1M_13LinCombEltActINS1F_6thread4SiLuESI_fSI_fLNS_15FloatRoundStyleE2EEESH_S1L_JEEES12_NS13_INS14_ILi2ELi4ELi3EEES17_NST_INS5_IJS18_S1K_EEENS5_IJS1K_SB_EEEEEEENS4_17SM75_U32x4_LDSM_NENS4_14SM90_TMA_STOREES1Y_NS4_17SM90_U32x4_STSM_NENS4_9Copy_AtomIJS21_SI_EEEvEEEvvEEEEvNT_6ParamsE:
[----:B------:R-:W1:Y:S01]  /*0000*/  LDC R1, c[0x0][0x28] ;  /* 0x00000a00ff017b82 */ /* 0x000e620000000800 */
[----:B------:R-:W2:Y:S07]  /*0010*/  S2R R3, SR_TID.X ;  /* 0x0000000000037919 */ /* 0x000eae0000002100 */
[----:B------:R-:W3:Y:S01]  /*0020*/  LDC.64 R4, c[0x0][0x588] ;  /* 0x00016200ff047b82 */ /* 0x000ee20000000a00 */
[----:B------:R-:W-:Y:S01]  /*0030*/  ELECT P0, URZ, PT ;  /* 0x00000000003f782f */ /* 0x000fe20003800000 */
[----:B------:R-:W-:Y:S01]  /*0040*/  BSSY B0, `(.L_x_0) ;  /* 0x0000016000007945 */ /* 0x000fe20003800000 */
[----:B--2---:R-:W-:-:S02]  /*0050*/  SHF.R.U32.HI R11, RZ, 0x5, R3 ;  /* 0x00000005ff0b7819 */ /* 0x004fc40000011603 */
[----:B------:R-:W-:-:S03]  /*0060*/  SHF.R.U32.HI R2, RZ, 0x7, R3 ;  /* 0x00000007ff027819 */ /* 0x000fc60000011603 */
[----:B------:R-:W2:Y:S04]  /*0070*/  SHFL.IDX PT, R0, R11, RZ, 0x1f ;  /* 0x00001fff0b007589 */ /* 0x000ea800000e0000 */
[----:B------:R4:W1:Y:S01]  /*0080*/  SHFL.IDX PT, R12, R2, RZ, 0x1f ;  /* 0x00001fff020c7589 */ /* 0x00086200000e0000 */
[----:B--2---:R-:W-:Y:S02]  /*0090*/  ISETP.NE.OR P0, PT, R0, RZ, !P0 ;  /* 0x000000ff0000720c */ /* 0x004fe40004705670 */
[----:B------:R-:W-:-:S11]  /*00a0*/  SHF.R.S32.HI R7, RZ, 0x1f, R0 ;  /* 0x0000001fff077819 */ /* 0x000fd60000011400 */
[----:B-1-34-:R-:W-:Y:S05]  /*00b0*/  @P0 BRA `(.L_x_1) ;  /* 0x0000000000380947 */ /* 0x01afea0003800000 */
[----:B------:R-:W-:Y:S02]  /*00c0*/  ULDC.64 UR4, c[0x0][0x198] ;  /* 0x0000660000047ab9 */ /* 0x000fe40000000a00 */
[----:B------:R-:W-:Y:S02]  /*00d0*/  UIADD3 UR6, UP0, UR4, 0xf0, URZ ;  /* 0x000000f004067890 */ /* 0x000fe4000ff1e03f */
[----:B------:R-:W-:Y:S02]  /*00e0*/  UIADD3 UR8, UP1, UR4, 0x1f0, URZ ;  /* 0x000001f004087890 */ /* 0x000fe4000ff3e03f */
[----:B------:R-:W-:Y:S02]  /*00f0*/  UIADD3 UR10, UP2, UR4, 0x3f0, URZ ;  /* 0x000003f0040a7890 */ /* 0x000fe4000ff5e03f */
[----:B------:R-:W-:Y:S02]  /*0100*/  UIADD3 UR4, UP3, UR4, 0x4f0, URZ ;  /* 0x000004f004047890 */ /* 0x000fe4000ff7e03f */
[----:B------:R-:W-:-:S02]  /*0110*/  UIADD3.X UR7, URZ, UR5, URZ, UP0, !UPT ;  /* 0x000000053f077290 */ /* 0x000fc400087fe43f */
[----:B------:R-:W-:Y:S02]  /*0120*/  UIADD3.X UR9, URZ, UR5, URZ, UP1, !UPT ;  /* 0x000000053f097290 */ /* 0x000fe40008ffe43f */
[----:B------:R-:W-:Y:S02]  /*0130*/  UIADD3.X UR11, URZ, UR5, URZ, UP2, !UPT ;  /* 0x000000053f0b7290 */ /* 0x000fe400097fe43f */
[----:B------:R-:W-:-:S03]  /*0140*/  UIADD3.X UR5, URZ, UR5, URZ, UP3, !UPT ;  /* 0x000000053f057290 */ /* 0x000fc60009ffe43f */
[----:B------:R1:W-:Y:S02]  /*0150*/  UTMACCTL.PF [UR6] ;  /* 0x00000000060079b9 */ /* 0x0003e40008040000 */
[----:B------:R1:W-:Y:S02]  /*0160*/  UTMACCTL.PF [UR8] ;  /* 0x00000000080079b9 */ /* 0x0003e40008040000 */
[----:B------:R1:W-:Y:S02]  /*0170*/  UTMACCTL.PF [UR10] ;  /* 0x000000000a0079b9 */ /* 0x0003e40008040000 */
[----:B------:R1:W-:Y:S02]  /*0180*/  UTMACCTL.PF [UR4] ;  /* 0x00000000040079b9 */ /* 0x0003e40008040000 */
[----:B-1----:R-:W-:Y:S01]  /*0190*/  NOP ;  /* 0x0000000000007918 */ /* 0x002fe20000000000 */
.L_x_1:
[----:B------:R-:W-:Y:S05]  /*01a0*/  BSYNC B0 ;  /* 0x0000000000007941 */ /* 0x000fea0003800000 */
.L_x_0:
[----:B------:R-:W-:Y:S01]  /*01b0*/  ULDC.64 UR4, c[0x0][0x590] ;  /* 0x0001640000047ab9 */ /* 0x000fe20000000a00 */
[----:B------:R-:W-:Y:S01]  /*01c0*/  LEA.HI R7, R7, R0, RZ, 0x2 ;  /* 0x0000000007077211 */ /* 0x000fe200078f10ff */
[----:B------:R-:W-:Y:S01]  /*01d0*/  ULDC.64 UR52, c[0x0][0x208] ;  /* 0x0000820000347ab9 */ /* 0x000fe20000000a00 */
[----:B------:R-:W-:Y:S02]  /*01e0*/  ISETP.NE.U32.AND P2, PT, RZ, UR4, PT ;  /* 0x00000004ff007c0c */ /* 0x000fe4000bf45070 */
[----:B------:R-:W-:Y:S02]  /*01f0*/  LOP3.LUT R7, R7, 0xfffffffc, RZ, 0xc0, !PT ;  /* 0xfffffffc07077812 */ /* 0x000fe400078ec0ff */
[----:B------:R-:W-:Y:S02]  /*0200*/  ISETP.NE.AND.EX P3, PT, RZ, UR5, PT, P2 ;  /* 0x00000005ff007c0c */ /* 0x000fe4000bf65320 */
[----:B------:R-:W-:Y:S02]  /*0210*/  IADD3 R0, R0, -R7, RZ ;  /* 0x8000000700007210 */ /* 0x000fe40007ffe0ff */
[----:B------:R-:W-:-:S02]  /*0220*/  PRMT R2, RZ, 0x7610, R2 ;  /* 0x00007610ff027816 */ /* 0x000fc40000000002 */
[----:B------:R-:W-:Y:S02]  /*0230*/  MOV R6, R4 ;  /* 0x0000000400067202 */ /* 0x000fe40000000f00 */
[----:B------:R-:W-:-:S05]  /*0240*/  MOV R7, R5 ;  /* 0x0000000500077202 */ /* 0x000fca0000000f00 */
[----:B------:R-:W-:Y:S05]  /*0250*/  @P3 BRA `(.L_x_2) ;  /* 0x0000000000303947 */ /* 0x000fea0003800000 */
[----:B------:R-:W-:Y:S02]  /*0260*/  ULDC.64 UR6, c[0x0][0x588] ;  /* 0x0001620000067ab9 */ /* 0x000fe40000000a00 */
[----:B------:R-:W-:-:S04]  /*0270*/  ISETP.NE.U32.AND P0, PT, RZ, UR6, PT ;  /* 0x00000006ff007c0c */ /* 0x000fc8000bf05070 */
[----:B------:R-:W-:-:S13]  /*0280*/  ISETP.NE.AND.EX P0, PT, RZ, UR7, PT, P0 ;  /* 0x00000007ff007c0c */ /* 0x000fda000bf05300 */
[----:B------:R-:W-:Y:S05]  /*0290*/  @!P0 BRA `(.L_x_3) ;  /* 0x0000000000108947 */ /* 0x000fea0003800000 */
[----:B------:R-:W2:Y:S02]  /*02a0*/  LDG.E R2, desc[UR52][R6.64] ;  /* 0x0000003406027981 */ /* 0x000ea4000c1e1900 */
[----:B--2---:R-:W-:Y:S01]  /*02b0*/  FSETP.NEU.AND P1, PT, R2, RZ, PT ;  /* 0x000000ff0200720b */ /* 0x004fe20003f2d000 */
[----:B------:R-:W-:Y:S01]  /*02c0*/  IMAD.MOV.U32 R2, RZ, RZ, 0x1 ;  /* 0x00000001ff027424 */ /* 0x000fe200078e00ff */
[----:B------:R-:W-:Y:S11]  /*02d0*/  BRA `(.L_x_2) ;  /* 0x0000000000107947 */ /* 0x000ff60003800000 */
.L_x_3:
[----:B------:R-:W-:Y:S01]  /*02e0*/  ULDC UR6, c[0x0][0x580] ;  /* 0x0001600000067ab9 */ /* 0x000fe20000000800 */
[----:B------:R-:W-:Y:S02]  /*02f0*/  MOV R2, 0x1 ;  /* 0x0000000100027802 */ /* 0x000fe40000000f00 */
[----:B------:R-:W-:Y:S02]  /*0300*/  CS2R R6, SRZ ;  /* 0x0000000000067805 */ /* 0x000fe4000001ff00 */
[----:B------:R-:W-:-:S13]  /*0310*/  FSETP.NEU.AND P1, PT, RZ, UR6, PT ;  /* 0x00000006ff007c0b */ /* 0x000fda000bf2d000 */
.L_x_2:
[----:B------:R-:W-:Y:S02]  /*0320*/  ISETP.NE.U32.AND P4, PT, R6, RZ, PT ;  /* 0x000000ff0600720c */ /* 0x000fe40003f85070 */
[----:B------:R-:W-:Y:S02]  /*0330*/  ISETP.NE.AND.EX P5, PT, RZ, UR5, PT, P2 ;  /* 0x00000005ff007c0c */ /* 0x000fe4000bfa5320 */
[----:B------:R-:W-:Y:S02]  /*0340*/  ISETP.NE.AND.EX P2, PT, R7, RZ, PT, P4 ;  /* 0x000000ff0700720c */ /* 0x000fe40003f45340 */
[----:B------:R-:W-:-:S11]  /*0350*/  PLOP3.LUT P0, PT, PT, PT, PT, 0x8, 0x0 ;  /* 0x000000000000781c */ /* 0x000fd60003f0e170 */
[----:B------:R-:W-:Y:S05]  /*0360*/  @P2 BRA P5, `(.L_x_4) ;  /* 0x0000000000342947 */ /* 0x000fea0002800000 */
[----:B------:R-:W-:-:S04]  /*0370*/  ISETP.NE.U32.AND P0, PT, RZ, UR4, PT ;  /* 0x00000004ff007c0c */ /* 0x000fc8000bf05070 */
[----:B------:R-:W-:-:S13]  /*0380*/  ISETP.NE.AND.EX P0, PT, RZ, UR5, PT, P0 ;  /* 0x00000005ff007c0c */ /* 0x000fda000bf05300 */
[----:B------:R-:W-:Y:S05]  /*0390*/  @!P0 BRA `(.L_x_5) ;  /* 0x0000000000248947 */ /* 0x000fea0003800000 */
[----:B------:R-:W-:Y:S02]  /*03a0*/  PRMT R2, R2, 0x9910, RZ ;  /* 0x0000991002027816 */ /* 0x000fe400000000ff */
[----:B------:R-:W-:Y:S02]  /*03b0*/  ISETP.NE.U32.AND P0, PT, R6, RZ, PT ;  /* 0x000000ff0600720c */ /* 0x000fe40003f05070 */
[----:B------:R-:W-:Y:S02]  /*03c0*/  ISETP.NE.AND P2, PT, R2, RZ, PT ;  /* 0x000000ff0200720c */ /* 0x000fe40003f45270 */
[----:B------:R-:W-:Y:S02]  /*03d0*/  ISETP.NE.AND.EX P0, PT, R7, RZ, PT, P0 ;  /* 0x000000ff0700720c */ /* 0x000fe40003f05300 */
[----:B------:R-:W-:-:S09]  /*03e0*/  SEL R2, RZ, 0xffffffff, P1 ;  /* 0xffffffffff027807 */ /* 0x000fd20000800000 */
[----:B------:R-:W-:-:S04]  /*03f0*/  @!P2 SEL R2, RZ, 0xffffffff, P0 ;  /* 0xffffffffff02a807 */ /* 0x000fc80000000000 */
[----:B------:R-:W-:-:S04]  /*0400*/  LOP3.LUT R2, R2, 0x1, RZ, 0xc0, !PT ;  /* 0x0000000102027812 */ /* 0x000fc800078ec0ff */
[----:B------:R-:W-:Y:S01]  /*0410*/  ISETP.EQ.U32.AND P0, PT, R2, 0x1, PT ;  /* 0x000000010200780c */ /* 0x000fe20003f02070 */
[----:B------:R-:W-:-:S12]  /*0420*/  BRA `(.L_x_4) ;  /* 0x0000000000047947 */ /* 0x000fd80003800000 */
.L_x_5:
[----:B------:R-:W-:-:S13]  /*0430*/  PLOP3.LUT P0, PT, P1, PT, PT, 0x8, 0x0 ;  /* 0x000000000000781c */ /* 0x000fda0000f0e170 */
.L_x_4:
[----:B------:R-:W1:Y:S02]  /*0440*/  SHFL.IDX PT, R2, R11, RZ, 0x1f ;  /* 0x00001fff0b027589 */ /* 0x000e6400000e0000 */
[----:B-1----:R-:W-:-:S13]  /*0450*/  ISETP.NE.AND P1, PT, R2, RZ, PT ;  /* 0x000000ff0200720c */ /* 0x002fda0003f25270 */
[----:B------:R-:W-:Y:S05]  /*0460*/  @P1 BRA `(.L_x_6) ;  /* 0x0000000000681947 */ /* 0x000fea0003800000 */
[----:B------:R-:W1:Y:S01]  /*0470*/  S2UR UR8, SR_CgaCtaId ;  /* 0x00000000000879c3 */ /* 0x000e620000008800 */
[----:B------:R-:W-:Y:S01]  /*0480*/  UMOV UR4, 0x400 ;  /* 0x0000040000047882 */ /* 0x000fe20000000000 */
[----:B------:R-:W-:Y:S01]  /*0490*/  UMOV UR5, 0x1 ;  /* 0x0000000100057882 */ /* 0x000fe20000000000 */
[----:B------:R-:W-:Y:S01]  /*04a0*/  UMOV UR6, 0x100 ;  /* 0x0000010000067882 */ /* 0x000fe20000000000 */
[----:B------:R-:W-:Y:S01]  /*04b0*/  ELECT P1, URZ, PT ;  /* 0x00000000003f782f */ /* 0x000fe20003820000 */
[----:B------:R-:W-:-:S04]  /*04c0*/  UIADD3 UR6, -UR6, 0x100000, URZ ;  /* 0x0010000006067890 */ /* 0x000fc8000fffe13f */
[----:B------:R-:W-:Y:S02]  /*04d0*/  USHF.L.U32 UR7, UR6, 0xb, URZ ;  /* 0x0000000b06077899 */ /* 0x000fe4000800063f */
[----:B------:R-:W-:Y:S02]  /*04e0*/  USHF.L.U32 UR6, UR6, 0x1, URZ ;  /* 0x0000000106067899 */ /* 0x000fe4000800063f */
[----:B-1----:R-:W-:Y:S02]  /*04f0*/  ULEA UR8, UR8, UR4, 0x18 ;  /* 0x0000000408087291 */ /* 0x002fe4000f8ec03f */
[----:B------:R-:W-:-:S04]  /*0500*/  UIADD3 UR4, -UR5, 0x100000, URZ ;  /* 0x0010000005047890 */ /* 0x000fc8000fffe13f */
[----:B------:R-:W-:Y:S02]  /*0510*/  USHF.L.U32 UR5, UR4, 0xb, URZ ;  /* 0x0000000b04057899 */ /* 0x000fe4000800063f */
[----:B------:R-:W-:Y:S01]  /*0520*/  USHF.L.U32 UR4, UR4, 0x1, URZ ;  /* 0x0000000104047899 */ /* 0x000fe2000800063f */
[----:B------:R-:W1:Y:S11]  /*0530*/  FENCE.VIEW.ASYNC.S ;  /* 0x00000000000073c6 */ /* 0x000e760000000000 */
[----:B-1----:R1:W2:Y:S01]  /*0540*/  SYNCS.EXCH.64 URZ, [UR8], UR4 ;  /* 0x00000004083f75b2 */ /* 0x0022a20008000100 */
[----:B------:R1:W3:Y:S01]  /*0550*/  SYNCS.EXCH.64 URZ, [UR8+0x30], UR6 ;  /* 0x00003006083f75b2 */ /* 0x0002e20008000100 */
[----:B------:R1:W4:Y:S01]  /*0560*/  SYNCS.EXCH.64 URZ, [UR8+0x8], UR4 ;  /* 0x00000804083f75b2 */ /* 0x0003220008000100 */
[----:B------:R1:W1:Y:S01]  /*0570*/  SYNCS.EXCH.64 URZ, [UR8+0x38], UR6 ;  /* 0x00003806083f75b2 */ /* 0x0002620008000100 */
        /* <DEDUP_REMOVED lines=8> */
[----:B------:R-:W-:Y:S01]  /*0600*/  NOP ;  /* 0x0000000000007918 */ /* 0x000fe20000000000 */
.L_x_6:
[----:B------:R-:W5:Y:S01]  /*0610*/  SHFL.IDX PT, R6, R11, RZ, 0x1f ;  /* 0x00001fff0b067589 */ /* 0x000f6200000e0000 */
[----:B------:R-:W1:Y:S01]  /*0620*/  LDC R2, c[0x0][0x904] ;  /* 0x00024100ff027b82 */ /* 0x000e620000000800 */
[----:B------:R-:W-:Y:S01]  /*0630*/  NOP ;  /* 0x0000000000007918 */ /* 0x000fe20000000000 */
[----:B-----5:R-:W-:-:S13]  /*0640*/  ISETP.NE.AND P1, PT, R6, RZ, PT ;  /* 0x000000ff0600720c */ /* 0x020fda0003f25270 */
[----:B------:R-:W-:Y:S05]  /*0650*/  @P1 BRA `(.L_x_7) ;  /* 0x0000000000581947 */ /* 0x000fea0003800000 */
[----:B-1----:R-:W1:Y:S01]  /*0660*/  S2UR UR5, SR_CgaCtaId ;  /* 0x00000000000579c3 */ /* 0x002e620000008800 */
[----:B------:R-:W-:Y:S01]  /*0670*/  UMOV UR4, 0x400 ;  /* 0x0000040000047882 */ /* 0x000fe20000000000 */
[----:B------:R-:W-:Y:S01]  /*0680*/  UMOV UR6, 0x20 ;  /* 0x0000002000067882 */ /* 0x000fe20000000000 */
[----:B------:R-:W-:Y:S01]  /*0690*/  UMOV UR7, 0x100 ;  /* 0x0000010000077882 */ /* 0x000fe20000000000 */
[----:B------:R-:W-:Y:S01]  /*06a0*/  ELECT P1, URZ, PT ;  /* 0x00000000003f782f */ /* 0x000fe20003820000 */
[----:B-1----:R-:W-:Y:S02]  /*06b0*/  ULEA UR8, UR5, UR4, 0x18 ;  /* 0x0000000405087291 */ /* 0x002fe4000f8ec03f */
[----:B------:R-:W-:-:S04]  /*06c0*/  UIADD3 UR4, -UR6, 0x100000, URZ ;  /* 0x0010000006047890 */ /* 0x000fc8000fffe13f */
[----:B------:R-:W-:Y:S02]  /*06d0*/  USHF.L.U32 UR5, UR4, 0xb, URZ ;  /* 0x0000000b04057899 */ /* 0x000fe4000800063f */
[----:B------:R-:W-:Y:S02]  /*06e0*/  USHF.L.U32 UR4, UR4, 0x1, URZ ;  /* 0x0000000104047899 */ /* 0x000fe4000800063f */
[----:B------:R-:W-:-:S04]  /*06f0*/  UIADD3 UR6, -UR7, 0x100000, URZ ;  /* 0x0010000007067890 */ /* 0x000fc8000fffe13f */
[----:B------:R-:W-:Y:S02]  /*0700*/  USHF.L.U32 UR7, UR6, 0xb, URZ ;  /* 0x0000000b06077899 */ /* 0x000fe4000800063f */
[----:B------:R-:W-:Y:S01]  /*0710*/  USHF.L.U32 UR6, UR6, 0x1, URZ ;  /* 0x0000000106067899 */ /* 0x000fe2000800063f */
[----:B------:R-:W1:Y:S03]  /*0720*/  FENCE.VIEW.ASYNC.S ;  /* 0x00000000000073c6 */ /* 0x000e660000000000 */
[----:B-1----:R1:W1:Y:S08]  /*0730*/  SYNCS.EXCH.64 URZ, [UR8+0x60], UR4 ;  /* 0x00006004083f75b2 */ /* 0x0022700008000100 */
        /* <DEDUP_REMOVED lines=8> */
.L_x_7:
[----:B------:R-:W5:Y:S01]  /*07c0*/  SHFL.IDX PT, R11, R11, RZ, 0x1f ;  /* 0x00001fff0b0b7589 */ /* 0x000f6200000e0000 */
[----:B-1----:R-:W-:Y:S02]  /*07d0*/  ISETP.NE.AND P6, PT, R2, 0x1, PT ;  /* 0x000000010200780c */ /* 0x002fe40003fc5270 */
[----:B------:R-:W-:Y:S01]  /*07e0*/  ELECT P1, URZ, PT ;  /* 0x00000000003f782f */ /* 0x000fe20003820000 */
[----:B------:R-:W1:Y:S01]  /*07f0*/  S2UR UR36, SR_CgaCtaId ;  /* 0x00000000002479c3 */ /* 0x000e620000008800 */
[----:B------:R-:W2:Y:S01]  /*0800*/  S2R R6, SR_CTAID.Y ;  /* 0x0000000000067919 */ /* 0x000ea20000002600 */
[----:B------:R-:W-:Y:S01]  /*0810*/  P2R R7, PR, RZ, 0x40 ;  /* 0x00000040ff077803 */ /* 0x000fe20000000000 */
[----:B------:R-:W-:Y:S01]  /*0820*/  UMOV UR4, 0x20 ;  /* 0x0000002000047882 */ /* 0x000fe20000000000 */
[----:B------:R-:W-:Y:S01]  /*0830*/  ISETP.NE.AND P4, PT, R0, RZ, PT ;  /* 0x000000ff0000720c */ /* 0x000fe20003f85270 */
[----:B------:R-:W3:Y:S01]  /*0840*/  S2R R8, SR_CTAID.X ;  /* 0x0000000000087919 */ /* 0x000ee20000002500 */
[----:B------:R-:W-:Y:S01]  /*0850*/  NOP ;  /* 0x0000000000007918 */ /* 0x000fe20000000000 */
[----:B------:R-:W-:Y:S03]  /*0860*/  BSSY B6, `(.L_x_8) ;  /* 0x0000ce2000067945 */ /* 0x000fe60003800000 */
[----:B------:R-:W3:Y:S01]  /*0870*/  @P6 LDC R17, c[0x0][0x10] ;  /* 0x00000400ff116b82 */ /* 0x000ee20000000800 */
[----:B------:R-:W-:-:S07]  /*0880*/  @P6 IMAD.MOV.U32 R9, RZ, RZ, RZ ;  /* 0x000000ffff096224 */ /* 0x000fce00078e00ff */
[----:B------:R-:W4:Y:S01]  /*0890*/  @!P6 LDC R7, c[0x0][0xc] ;  /* 0x00000300ff07eb82 */ /* 0x000f220000000800 */
[----:B-----5:R-:W-:Y:S02]  /*08a0*/  ISETP.NE.OR P2, PT, R11, RZ, !P1 ;  /* 0x000000ff0b00720c */ /* 0x020fe40004f45670 */
[----:B------:R-:W-:Y:S02]  /*08b0*/  @P6 MOV R11, RZ ;  /* 0x000000ff000b6202 */ /* 0x000fe40000000f00 */
[----:B------:R-:W-:-:S04]  /*08c0*/  ISETP.EQ.OR P1, PT, R0, 0x3, !P4 ;  /* 0x000000030000780c */ /* 0x000fc80006722670 */
[----:B------:R-:W-:Y:S02]  /*08d0*/  ISETP.EQ.AND P1, PT, R12, RZ, P1 ;  /* 0x000000ff0c00720c */ /* 0x000fe40000f22270 */
[----:B--2---:R-:W-:-:S03]  /*08e0*/  @P6 MOV R10, R6 ;  /* 0x00000006000a6202 */ /* 0x004fc60000000f00 */
[----:B------:R-:W-:Y:S01]  /*08f0*/  VOTEU.ALL UP0, P2 ;  /* 0x00000000003f7886 */ /* 0x000fe20001000000 */
[----:B------:R-:W-:Y:S01]  /*0900*/  VOTEU.ALL UP1, P2 ;  /* 0x00000000003f7886 */ /* 0x000fe20001020000 */
[----:B------:R-:W-:Y:S01]  /*0910*/  SEL R19, RZ, 0x1, !P1 ;  /* 0x00000001ff137807 */ /* 0x000fe20004800000 */
[----:B---3--:R-:W-:Y:S02]  /*0920*/  @P6 IMAD.WIDE.U32 R16, R8, R17, R10 ;  /* 0x0000001108106225 */ /* 0x008fe400078e000a */
[----:B------:R-:W-:Y:S01]  /*0930*/  @!UP0 UMOV UR6, 0x400 ;  /* 0x0000040000068882 */ /* 0x000fe20000000000 */
[----:B------:R-:W-:-:S04]  /*0940*/  @!UP0 UIADD3 UR4, -UR4, 0x100000, URZ ;  /* 0x0010000004048890 */ /* 0x000fc8000fffe13f */
[----:B------:R-:W-:Y:S02]  /*0950*/  @!UP0 USHF.L.U32 UR5, UR4, 0xb, URZ ;  /* 0x0000000b04058899 */ /* 0x000fe4000800063f */
[----:B------:R-:W-:Y:S01]  /*0960*/  @!UP0 USHF.L.U32 UR4, UR4, 0x1, URZ ;  /* 0x0000000104048899 */ /* 0x000fe2000800063f */
[----:B------:R-:W-:Y:S01]  /*0970*/  @!P6 MOV R10, R6 ;  /* 0x00000006000ae202 */ /* 0x000fe20000000f00 */
[----:B-1----:R-:W-:Y:S01]  /*0980*/  @!UP0 ULEA UR8, UR36, UR6, 0x18 ;  /* 0x0000000624088291 */ /* 0x002fe2000f8ec03f */
[----:B------:R-:W-:Y:S01]  /*0990*/  @P6 IADD3 R17, R17, R9, RZ ;  /* 0x0000000911116210 */ /* 0x000fe20007ffe0ff */
[----:B------:R-:W-:Y:S01]  /*09a0*/  VOTEU.ALL UP0, P2 ;  /* 0x00000000003f7886 */ /* 0x000fe20001000000 */
[C---:B------:R-:W-:Y:S01]  /*09b0*/  ISETP.NE.AND P2, PT, R12.reuse, RZ, PT ;  /* 0x000000ff0c00720c */ /* 0x040fe20003f45270 */
[----:B------:R-:W-:Y:S01]  /*09c0*/  ULDC UR6, c[0x0][0xc] ;  /* 0x0000030000067ab9 */ /* 0x000fe20000000800 */
[----:B------:R-:W-:Y:S01]  /*09d0*/  ULDC UR7, c[0x0][0x10] ;  /* 0x0000040000077ab9 */ /* 0x000fe20000000800 */
[----:B------:R-:W-:Y:S01]  /*09e0*/  MOV R9, RZ ;  /* 0x000000ff00097202 */ /* 0x000fe20000000f00 */
[----:B------:R-:W-:Y:S01]  /*09f0*/  VIADD R12, R12, 0xffffffff ;  /* 0xffffffff0c0c7836 */ /* 0x000fe20000000000 */
[----:B------:R-:W-:Y:S01]  /*0a00*/  ISETP.EQ.AND P5, PT, R0, 0x2, !P2 ;  /* 0x000000020000780c */ /* 0x000fe200057a2270 */
[----:B----4-:R-:W-:Y:S01]  /*0a10*/  @!P6 IMAD.WIDE.U32 R6, R7, R10, R8 ;  /* 0x0000000a0706e225 */ /* 0x010fe200078e0008 */
[----:B------:R-:W1:Y:S02]  /*0a20*/  FENCE.VIEW.ASYNC.S ;  /* 0x00000000000073c6 */ /* 0x000e640000000000 */
[----:B-1----:R-:W1:Y:S01]  /*0a30*/  @!UP0 SYNCS.EXCH.64 URZ, [UR8+0xa0], UR4 ;  /* 0x0000a004083f85b2 */ /* 0x002e620008000100 */
[----:B------:R-:W-:-:S02]  /*0a40*/  ISETP.GE.U32.AND P1, PT, R12, 0x2, PT ;  /* 0x000000020c00780c */ /* 0x000fc40003f26070 */
[----:B------:R-:W-:Y:S02]  /*0a50*/  SEL R18, RZ, 0x1, !P5 ;  /* 0x00000001ff127807 */ /* 0x000fe40006800000 */
[----:B------:R-:W-:Y:S02]  /*0a60*/  @!P6 MOV R16, R6 ;  /* 0x000000060010e202 */ /* 0x000fe40000000f00 */
[----:B------:R-:W-:Y:S02]  /*0a70*/  @!P6 MOV R17, R7 ;  /* 0x000000070011e202 */ /* 0x000fe40000000f00 */
[----:B------:R-:W-:Y:S02]  /*0a80*/  SEL R18, R18, 0x2, P1 ;  /* 0x0000000212127807 */ /* 0x000fe40000800000 */
[----:B------:R-:W-:Y:S01]  /*0a90*/  SEL R19, R19, 0x2, P1 ;  /* 0x0000000213137807 */ /* 0x000fe20000800000 */
[----:B------:R2:W1:Y:S01]  /*0aa0*/  @!UP1 SYNCS.EXCH.64 URZ, [UR8+0xa8], UR4 ;  /* 0x0000a804083f95b2 */ /* 0x0004620008000100 */
[----:B------:R-:W-:Y:S01]  /*0ab0*/  NOP ;  /* 0x0000000000007918 */ /* 0x000fe20000000000 */
[----:B--2---:R-:W-:-:S03]  /*0ac0*/  UIMAD.WIDE.U32 UR4, UR6, UR7, URZ ;  /* 0x00000007060472a5 */ /* 0x004fc6000f8e003f */
[----:B------:R-:W-:Y:S02]  /*0ad0*/  ULDC UR6, c[0x0][0x14] ;  /* 0x0000050000067ab9 */ /* 0x000fe40000000800 */
[----:B------:R-:W-:Y:S02]  /*0ae0*/  UIMAD.WIDE.U32 UR38, UR4, UR6, URZ ;  /* 0x00000006042672a5 */ /* 0x000fe4000f8e003f */
[----:B------:R-:W-:-:S04]  /*0af0*/  UIMAD UR37, UR5, UR6, URZ ;  /* 0x00000006052572a4 */ /* 0x000fc8000f8e023f */
[----:B------:R-:W-:Y:S01]  /*0b00*/  UIADD3 UR37, UR39, UR37, URZ ;  /* 0x0000002527257290 */ /* 0x000fe2000fffe03f */
[----:B-1----:R-:W-:Y:S06]  /*0b10*/  BAR.SYNC.DEFER_BLOCKING 0x0 ;  /* 0x0000000000007b1d */ /* 0x002fec0000010000 */
[----:B------:R-:W-:Y:S05]  /*0b20*/  @!P2 BRA `(.L_x_9) ;  /* 0x000000a0007ca947 */ /* 0x000fea0003800000 */
[----:B------:R-:W-:-:S13]  /*0b30*/  ISETP.GT.U32.AND P0, PT, R12, 0x1, PT ;  /* 0x000000010c00780c */ /* 0x000fda0003f04070 */
[----:B------:R-:W-:Y:S05]  /*0b40*/  @P0 BRA `(.L_x_10) ;  /* 0x000000c800cc0947 */ /* 0x000fea0003800000 */
[----:B------:R-:W-:Y:S01]  /*0b50*/  ULDC.64 UR4, c[0x0][0x8f8] ;  /* 0x00023e0000047ab9 */ /* 0x000fe20000000a00 */
[----:B------:R-:W-:Y:S01]  /*0b60*/  UMOV UR47, 0xffffffff ;  /* 0xffffffff002f7882 */ /* 0x000fe20000000000 */
[----:B------:R-:W-:Y:S01]  /*0b70*/  ISETP.GE.U32.AND P0, PT, R16, UR4, PT ;  /* 0x0000000410007c0c */ /* 0x000fe2000bf06070 */
[----:B------:R-:W-:Y:S01]  /*0b80*/  IMAD.MOV.U32 R23, RZ, RZ, -0x1 ;  /* 0xffffffffff177424 */ /* 0x000fe200078e00ff */
[----:B------:R-:W-:Y:S02]  /*0b90*/  PRMT R88, RZ, 0x7610, R88 ;  /* 0x00007610ff587816 */ /* 0x000fe40000000058 */
[----:B------:R-:W-:Y:S02]  /*0ba0*/  ISETP.GE.U32.AND.EX P0, PT, R17, UR5, PT, P0 ;  /* 0x0000000511007c0c */ /* 0x000fe4000bf06100 */
[----:B------:R-:W-:Y:S02]  /*0bb0*/  MOV R22, 0xffffffff ;  /* 0xffffffff00167802 */ /* 0x000fe40000000f00 */
[----:B------:R-:W-:-:S09]  /*0bc0*/  PRMT R0, RZ, 0x7610, R0 ;  /* 0x00007610ff007816 */ /* 0x000fd20000000000 */
[----:B------:R-:W-:Y:S05]  /*0bd0*/  @P0 BRA `(.L_x_11) ;  /* 0x0000000400600947 */ /* 0x000fea0003800000 */
[----:B------:R-:W1:Y:S01]  /*0be0*/  LDC.64 R20, c[0x0][0x8d0] ;  /* 0x00023400ff147b82 */ /* 0x000e620000000a00 */
[----:B------:R-:W-:Y:S02]  /*0bf0*/  MOV R4, R16 ;  /* 0x0000001000047202 */ /* 0x000fe40000000f00 */
[----:B------:R-:W-:-:S05]  /*0c00*/  MOV R5, R17 ;  /* 0x0000001100057202 */ /* 0x000fca0000000f00 */
[----:B------:R-:W2:Y:S08]  /*0c10*/  LDC R0, c[0x0][0x8d8] ;  /* 0x00023600ff007b82 */ /* 0x000eb00000000800 */
[----:B------:R-:W3:Y:S01]  /*0c20*/  LDC.64 R22, c[0x0][0x8c8] ;  /* 0x00023200ff167b82 */ /* 0x000ee20000000a00 */
[----:B-1----:R-:W-:-:S04]  /*0c30*/  ISETP.NE.U32.AND P0, PT, R20, RZ, PT ;  /* 0x000000ff1400720c */ /* 0x002fc80003f05070 */
[----:B------:R-:W-:-:S13]  /*0c40*/  ISETP.NE.AND.EX P0, PT, R21, RZ, PT, P0 ;  /* 0x000000ff1500720c */ /* 0x000fda0003f05300 */
[----:B--23--:R-:W-:Y:S05]  /*0c50*/  @!P0 BRA `(.L_x_12) ;  /* 0x0000000000288947 */ /* 0x00cfea0003800000 */
[----:B------:R-:W1:Y:S02]  /*0c60*/  LDC R11, c[0x0][0x8dc] ;  /* 0x00023700ff0b7b82 */ /* 0x000e640000000800 */
[----:B-1----:R-:W-:-:S04]  /*0c70*/  IADD3 R11, P0, R16, R11, RZ ;  /* 0x0000000b100b7210 */ /* 0x002fc80007f1e0ff */
[----:B------:R-:W-:-:S05]  /*0c80*/  IADD3.X R15, RZ, R17, RZ, P0, !PT ;  /* 0x00000011ff0f7210 */ /* 0x000fca00007fe4ff */
[----:B------:R-:W-:-:S04]  /*0c90*/  IMAD.WIDE.U32 R4, R15, R20, RZ ;  /* 0x000000140f047225 */ /* 0x000fc800078e00ff */
[----:B------:R-:W-:-:S04]  /*0ca0*/  IMAD.WIDE.U32 R6, P0, R11, R21, R4 ;  /* 0x000000150b067225 */ /* 0x000fc80007800004 */
[----:B------:R-:W-:Y:S01]  /*0cb0*/  IMAD.WIDE.U32 R4, R11, R20, RZ ;  /* 0x000000140b047225 */ /* 0x000fe200078e00ff */
[----:B------:R-:W-:-:S03]  /*0cc0*/  MOV R12, R7 ;  /* 0x00000007000c7202 */ /* 0x000fc60000000f00 */
[----:B------:R-:W-:Y:S01]  /*0cd0*/  IMAD.X R13, RZ, RZ, RZ, P0 ;  /* 0x000000ffff0d7224 */ /* 0x000fe200000e06ff */
[----:B------:R-:W-:-:S05]  /*0ce0*/  IADD3 RZ, P0, R5, R6, RZ ;  /* 0x0000000605ff7210 */ /* 0x000fca0007f1e0ff */
[----:B------:R-:W-:-:S08]  /*0cf0*/  IMAD.WIDE.U32.X R4, R15, R21, R12, P0 ;  /* 0x000000150f047225 */ /* 0x000fd000000e040c */
.L_x_12:
[-CC-:B------:R-:W-:Y:S01]  /*0d00*/  SHF.R.U64 R28, R4, R0.reuse, R5.reuse ;  /* 0x00000000041c7219 */ /* 0x180fe20000001205 */
[----:B------:R-:W1:Y:S01]  /*0d10*/  LDC.64 R24, c[0x0][0x8e8] ;  /* 0x00023a00ff187b82 */ /* 0x000e620000000a00 */
[----:B------:R-:W-:Y:S01]  /*0d20*/  SHF.R.U32.HI R4, RZ, R0, R5 ;  /* 0x00000000ff047219 */ /* 0x000fe20000011605 */
[----:B------:R-:W-:Y:S01]  /*0d30*/  ULDC UR4, c[0x0][0x150] ;  /* 0x0000540000047ab9 */ /* 0x000fe20000000800 */
[----:B------:R-:W-:Y:S02]  /*0d40*/  I2FP.F32.U32 R0, R8 ;  /* 0x0000000800007245 */ /* 0x000fe40000201000 */
[----:B------:R-:W-:-:S03]  /*0d50*/  IADD3 R9, P0, RZ, -R28, RZ ;  /* 0x8000001cff097210 */ /* 0x000fc60007f1e0ff */
[----:B------:R-:W2:Y:S01]  /*0d60*/  LDC R12, c[0x0][0x8c0] ;  /* 0x00023000ff0c7b82 */ /* 0x000ea20000000800 */
[----:B------:R-:W-:Y:S01]  /*0d70*/  IADD3.X R11, RZ, ~R4, RZ, P0, !PT ;  /* 0x80000004ff0b7210 */ /* 0x000fe200007fe4ff */
[----:B------:R-:W-:Y:S01]  /*0d80*/  FMUL R0, R0, UR4 ;  /* 0x0000000400007c20 */ /* 0x000fe20008400000 */
[----:B------:R-:W-:Y:S01]  /*0d90*/  IMAD.WIDE.U32 R4, R9, R22, R16 ;  /* 0x0000001609047225 */ /* 0x000fe200078e0010 */
[----:B------:R-:W-:-:S03]  /*0da0*/  ULDC UR4, c[0x0][0x154] ;  /* 0x0000550000047ab9 */ /* 0x000fc60000000800 */
[----:B------:R-:W-:Y:S01]  /*0db0*/  IMAD R6, R11, R22, RZ ;  /* 0x000000160b067224 */ /* 0x000fe200078e02ff */
[----:B------:R-:W3:Y:S01]  /*0dc0*/  LDC R7, c[0x0][0x144] ;  /* 0x00005100ff077b82 */ /* 0x000ee20000000800 */
[----:B------:R-:W4:Y:S02]  /*0dd0*/  F2I.U32.TRUNC.NTZ R0, R0 ;  /* 0x0000000000007305 */ /* 0x000f24000020f000 */
[----:B------:R-:W-:-:S05]  /*0de0*/  IMAD R9, R9, R23, R6 ;  /* 0x0000001709097224 */ /* 0x000fca00078e0206 */
[----:B------:R-:W5:Y:S01]  /*0df0*/  LDC R20, c[0x0][0x8b0] ;  /* 0x00022c00ff147b82 */ /* 0x000f620000000800 */
[----:B------:R-:W-:Y:S02]  /*0e00*/  IADD3 R9, R5, R9, RZ ;  /* 0x0000000905097210 */ /* 0x000fe40007ffe0ff */
[----:B-1----:R-:W-:-:S04]  /*0e10*/  ISETP.NE.U32.AND P0, PT, R24, RZ, PT ;  /* 0x000000ff1800720c */ /* 0x002fc80003f05070 */
[----:B------:R-:W-:Y:S01]  /*0e20*/  ISETP.NE.AND.EX P0, PT, R25, RZ, PT, P0 ;  /* 0x000000ff1900720c */ /* 0x000fe20003f05300 */
[----:B------:R-:W1:Y:S01]  /*0e30*/  LDC R11, c[0x0][0x900] ;  /* 0x00024000ff0b7b82 */ /* 0x000e620000000800 */
[--C-:B--2---:R-:W-:Y:S01]  /*0e40*/  SHF.R.U64 R14, R4, R12, R9.reuse ;  /* 0x0000000c040e7219 */ /* 0x104fe20000001209 */
[----:B----4-:R-:W-:Y:S01]  /*0e50*/  IMAD.MOV R5, RZ, RZ, -R0 ;  /* 0x000000ffff057224 */ /* 0x010fe200078e0a00 */
[----:B------:R-:W-:Y:S02]  /*0e60*/  I2FP.F32.U32 R4, R10 ;  /* 0x0000000a00047245 */ /* 0x000fe40000201000 */
[----:B------:R-:W-:-:S03]  /*0e70*/  SHF.R.U32.HI R9, RZ, R12, R9 ;  /* 0x0000000cff097219 */ /* 0x000fc60000011609 */
[----:B------:R-:W2:Y:S01]  /*0e80*/  LDC R15, c[0x0][0x148] ;  /* 0x00005200ff0f7b82 */ /* 0x000ea20000000800 */
[----:B---3--:R-:W-:Y:S02]  /*0e90*/  IMAD R0, R7, R5, R8 ;  /* 0x0000000507007224 */ /* 0x008fe400078e0208 */
[----:B------:R-:W-:Y:S01]  /*0ea0*/  FMUL R5, R4, UR4 ;  /* 0x0000000404057c20 */ /* 0x000fe20008400000 */
[----:B------:R-:W-:Y:S02]  /*0eb0*/  MOV R4, 0xffffffff ;  /* 0xffffffff00047802 */ /* 0x000fe40000000f00 */
[----:B------:R-:W-:Y:S01]  /*0ec0*/  MOV R8, 0x1 ;  /* 0x0000000100087802 */ /* 0x000fe20000000f00 */
[----:B------:R3:W4:Y:S01]  /*0ed0*/  F2I.U32.TRUNC.NTZ R13, R5 ;  /* 0x00000005000d7305 */ /* 0x000722000020f000 */
[----:B------:R-:W2:Y:S01]  /*0ee0*/  LDC R23, c[0x0][0x8a8] ;  /* 0x00022a00ff177b82 */ /* 0x000ea20000000800 */
[-CC-:B-----5:R-:W-:Y:S02]  /*0ef0*/  SHF.R.U64 R29, R14, R20.reuse, R9.reuse ;  /* 0x000000140e1d7219 */ /* 0x1a0fe40000001209 */
[----:B------:R-:W-:-:S05]  /*0f00*/  SHF.R.U32.HI R6, RZ, R20, R9 ;  /* 0x00000014ff067219 */ /* 0x000fca0000011609 */
[----:B------:R-:W2:Y:S01]  /*0f10*/  LDC R22, c[0x0][0x8f0] ;  /* 0x00023c00ff167b82 */ /* 0x000ea20000000800 */
[-CC-:B-1----:R-:W-:Y:S02]  /*0f20*/  SHF.R.U64 R20, R29, R11.reuse, R6.reuse ;  /* 0x0000000b1d147219 */ /* 0x182fe40000001206 */
[-C--:B------:R-:W-:Y:S02]  /*0f30*/  SHF.L.U32 R4, R4, R11.reuse, RZ ;  /* 0x0000000b04047219 */ /* 0x080fe400000006ff */
[-C--:B------:R-:W-:Y:S02]  /*0f40*/  SHF.R.U32.HI R6, RZ, R11.reuse, R6 ;  /* 0x0000000bff067219 */ /* 0x080fe40000011606 */
[----:B------:R-:W-:Y:S01]  /*0f50*/  LOP3.LUT R12, RZ, R4, RZ, 0x33, !PT ;  /* 0x00000004ff0c7212 */ /* 0x000fe200078e33ff */
[----:B------:R-:W1:Y:S01]  /*0f60*/  LDC R27, c[0x0][0x8e0] ;  /* 0x00023800ff1b7b82 */ /* 0x000e620000000800 */
[----:B------:R-:W-:Y:S01]  /*0f70*/  SHF.L.U32 R11, R8, R11, RZ ;  /* 0x0000000b080b7219 */ /* 0x000fe200000006ff */
[----:B---3--:R-:W-:Y:S01]  /*0f80*/  IMAD.MOV.U32 R5, RZ, RZ, R6 ;  /* 0x000000ffff057224 */ /* 0x008fe200078e0006 */
[----:B------:R-:W-:-:S05]  /*0f90*/  MOV R4, R20 ;  /* 0x0000001400047202 */ /* 0x000fca0000000f00 */
[----:B------:R-:W3:Y:S01]  /*0fa0*/  LDC R26, c[0x0][0x8b8] ;  /* 0x00022e00ff1a7b82 */ /* 0x000ee20000000800 */
[----:B----4-:R-:W-:Y:S05]  /*0fb0*/  @!P0 BRA `(.L_x_13) ;  /* 0x0000000000288947 */ /* 0x010fea0003800000 */
[----:B------:R-:W4:Y:S02]  /*0fc0*/  LDC R9, c[0x0][0x8f4] ;  /* 0x00023d00ff097b82 */ /* 0x000f240000000800 */
[----:B----4-:R-:W-:-:S04]  /*0fd0*/  IADD3 R9, P0, R20, R9, RZ ;  /* 0x0000000914097210 */ /* 0x010fc80007f1e0ff */
[----:B------:R-:W-:-:S05]  /*0fe0*/  IADD3.X R21, RZ, R6, RZ, P0, !PT ;  /* 0x00000006ff157210 */ /* 0x000fca00007fe4ff */
[----:B------:R-:W-:-:S04]  /*0ff0*/  IMAD.WIDE.U32 R4, R21, R24, RZ ;  /* 0x0000001815047225 */ /* 0x000fc800078e00ff */
[----:B------:R-:W-:-:S04]  /*1000*/  IMAD.WIDE.U32 R6, P0, R9, R25, R4 ;  /* 0x0000001909067225 */ /* 0x000fc80007800004 */
[----:B------:R-:W-:Y:S01]  /*1010*/  IMAD.WIDE.U32 R4, R9, R24, RZ ;  /* 0x0000001809047225 */ /* 0x000fe200078e00ff */
[----:B------:R-:W-:Y:S02]  /*1020*/  IADD3.X R9, RZ, RZ, RZ, P0, !PT ;  /* 0x000000ffff097210 */ /* 0x000fe400007fe4ff */
[----:B------:R-:W-:Y:S02]  /*1030*/  MOV R8, R7 ;  /* 0x0000000700087202 */ /* 0x000fe40000000f00 */
[----:B------:R-:W-:-:S05]  /*1040*/  IADD3 RZ, P0, R5, R6, RZ ;  /* 0x0000000605ff7210 */ /* 0x000fca0007f1e0ff */
[----:B------:R-:W-:-:S08]  /*1050*/  IMAD.WIDE.U32.X R4, R21, R25, R8, P0 ;  /* 0x0000001915047225 */ /* 0x000fd000000e0408 */
.L_x_13:
[----:B--2---:R-:W-:Y:S01]  /*1060*/  SHF.R.U64 R4, R4, R22, R5 ;  /* 0x0000001604047219 */ /* 0x004fe20000001205 */
[----:B------:R-:W-:Y:S01]  /*1070*/  IMAD.MOV R13, RZ, RZ, -R13 ;  /* 0x000000ffff0d7224 */ /* 0x000fe200078e0a0d */
[----:B------:R-:W-:Y:S02]  /*1080*/  LOP3.LUT R12, R29, R12, RZ, 0xc0, !PT ;  /* 0x0000000c1d0c7212 */ /* 0x000fe400078ec0ff */
[----:B------:R-:W-:Y:S01]  /*1090*/  IADD3 R5, R23, -0x1, RZ ;  /* 0xffffffff17057810 */ /* 0x000fe20007ffe0ff */
[----:B------:R-:W-:Y:S01]  /*10a0*/  @P6 IMAD R0, R15, R13, R10 ;  /* 0x0000000d0f006224 */ /* 0x000fe200078e020a */
[----:B------:R-:W-:Y:S01]  /*10b0*/  IADD3 R6, -R4, RZ, RZ ;  /* 0x000000ff04067210 */ /* 0x000fe20007ffe1ff */
[----:B------:R-:W-:Y:S01]  /*10c0*/  IMAD R11, R11, R4, R12 ;  /* 0x000000040b0b7224 */ /* 0x000fe200078e020c */
[----:B------:R-:W-:Y:S02]  /*10d0*/  LOP3.LUT R5, R14, R5, RZ, 0xc0, !PT ;  /* 0x000000050e057212 */ /* 0x000fe400078ec0ff */
[----:B------:R-:W-:Y:S01]  /*10e0*/  R2UR UR47, R28 ;  /* 0x000000001c2f72ca */ /* 0x000fe200000e0000 */
[----:B-1----:R-:W-:-:S02]  /*10f0*/  IMAD R4, R6, R27, R20 ;  /* 0x0000001b06047224 */ /* 0x002fc400078e0214 */
[----:B---3--:R-:W-:Y:S02]  /*1100*/  IMAD R0, R11, R26, R0 ;  /* 0x0000001a0b007224 */ /* 0x008fe400078e0200 */
[----:B------:R-:W-:Y:S01]  /*1110*/  IMAD R5, R4, R23, R5 ;  /* 0x0000001704057224 */ /* 0x000fe200078e0205 */
[----:B------:R-:W-:-:S04]  /*1120*/  MOV R4, 0x1 ;  /* 0x0000000100047802 */ /* 0x000fc80000000f00 */
[----:B------:R-:W-:Y:S02]  /*1130*/  SEL R23, R5, R0, !P6 ;  /* 0x0000000005177207 */ /* 0x000fe40007000000 */
[----:B------:R-:W-:Y:S02]  /*1140*/  SEL R22, R0, R5, !P6 ;  /* 0x0000000500167207 */ /* 0x000fe40007000000 */
[----:B------:R-:W-:-:S07]  /*1150*/  PRMT R0, R4, 0x7610, R0 ;  /* 0x0000761004007816 */ /* 0x000fce0000000000 */
.L_x_11:
[----:B------:R-:W-:-:S08]  /*1160*/  NOP ;  /* 0x0000000000007918 */ /* 0x000fd00000000000 */
[----:B------:R-:W1:Y:S02]  /*1170*/  USETMAXREG.TRY_ALLOC.CTAPOOL UP0, 0xe8 ;  /* 0x000000e8000079c8 */ /* 0x000e640008000600 */
[----:B-1----:R-:W-:-:S13]  /*1180*/  PLOP3.LUT P0, PT, PT, PT, UP0, 0x80, 0x0 ;  /* 0x000000000000781c */ /* 0x002fda0003f0f008 */
[----:B------:R-:W-:Y:S05]  /*1190*/  @!P0 BRA `(.L_x_11) ;  /* 0xfffffffc00f08947 */ /* 0x000fea000383ffff */
[----:B------:R-:W-:Y:S02]  /*11a0*/  ULDC.64 UR4, c[0x0][0x590] ;  /* 0x0001640000047ab9 */ /* 0x000fe40000000a00 */
[----:B------:R-:W-:-:S04]  /*11b0*/  ISETP.NE.U32.AND P0, PT, RZ, UR4, PT ;  /* 0x00000004ff007c0c */ /* 0x000fc8000bf05070 */
[----:B------:R-:W-:-:S13]  /*11c0*/  ISETP.NE.AND.EX P0, PT, RZ, UR5, PT, P0 ;  /* 0x00000005ff007c0c */ /* 0x000fda000bf05300 */
[----:B------:R-:W-:Y:S05]  /*11d0*/  @P0 BRA `(.L_x_14) ;  /* 0x00000000002c0947 */ /* 0x000fea0003800000 */
[----:B------:R-:W-:Y:S02]  /*11e0*/  ULDC.64 UR4, c[0x0][0x588] ;  /* 0x0001620000047ab9 */ /* 0x000fe40000000a00 */
[----:B------:R-:W-:-:S04]  /*11f0*/  ISETP.NE.U32.AND P0, PT, RZ, UR4, PT ;  /* 0x00000004ff007c0c */ /* 0x000fc8000bf05070 */
[----:B------:R-:W-:-:S13]  /*1200*/  ISETP.NE.AND.EX P0, PT, RZ, UR5, PT, P0 ;  /* 0x00000005ff007c0c */ /* 0x000fda000bf05300 */
[----:B------:R-:W-:Y:S05]  /*1210*/  @!P0 BRA `(.L_x_15) ;  /* 0x0000000000108947 */ /* 0x000fea0003800000 */
[----:B------:R-:W1:Y:S02]  /*1220*/  LDC.64 R4, c[0x0][0x588] ;  /* 0x00016200ff047b82 */ /* 0x000e640000000a00 */
[----:B-1----:R1:W5:Y:S01]  /*1230*/  LDG.E R89, desc[UR52][R4.64] ;  /* 0x0000003404597981 */ /* 0x002362000c1e1900 */
[----:B------:R-:W-:Y:S01]  /*1240*/  IMAD.MOV.U32 R88, RZ, RZ, 0x1 ;  /* 0x00000001ff587424 */ /* 0x000fe200078e00ff */
[----:B------:R-:W-:Y:S06]  /*1250*/  BRA `(.L_x_14) ;  /* 0x00000000000c7947 */ /* 0x000fec0003800000 */
.L_x_15:
[----:B------:R-:W-:Y:S01]  /*1260*/  ULDC UR4, c[0x0][0x580] ;  /* 0x0001600000047ab9 */ /* 0x000fe20000000800 */
[----:B------:R-:W-:Y:S02]  /*1270*/  MOV R88, 0x1 ;  /* 0x0000000100587802 */ /* 0x000fe40000000f00 */
[----:B------:R-:W-:-:S07]  /*1280*/  MOV R89, UR4 ;  /* 0x0000000400597c02 */ /* 0x000fce0008000f00 */
.L_x_14:
        /* <DEDUP_REMOVED lines=8> */
[----:B-1----:R-:W1:Y:S02]  /*1310*/  LDC.64 R4, c[0x0][0x5a8] ;  /* 0x00016a00ff047b82 */ /* 0x002e640000000a00 */
[----:B-1----:R2:W5:Y:S01]  /*1320*/  LDG.E R97, desc[UR52][R4.64] ;  /* 0x0000003404617981 */ /* 0x002562000c1e1900 */
[----:B------:R-:W-:Y:S05]  /*1330*/  BRA `(.L_x_16) ;  /* 0x0000000000087947 */ /* 0x000fea0003800000 */
.L_x_17:
[----:B------:R-:W-:Y:S02]  /*1340*/  ULDC UR4, c[0x0][0x5a0] ;  /* 0x0001680000047ab9 */ /* 0x000fe40000000800 */
[----:B------:R-:W-:-:S07]  /*1350*/  MOV R97, UR4 ;  /* 0x0000000400617c02 */ /* 0x000fce0008000f00 */
.L_x_16:
[----:B------:R-:W-:Y:S01]  /*1360*/  LOP3.LUT P1, RZ, R0, 0xff, RZ, 0xc0, !PT ;  /* 0x000000ff00ff7812 */ /* 0x000fe2000782c0ff */
[----:B------:R-:W-:Y:S01]  /*1370*/  UMOV UR40, URZ ;  /* 0x0000003f00287c82 */ /* 0x000fe20008000000 */
[----:B------:R-:W-:-:S11]  /*1380*/  PLOP3.LUT P0, PT, PT, PT, PT, 0x80, 0x0 ;  /* 0x000000000000781c */ /* 0x000fd60003f0f070 */
[----:B------:R-:W-:Y:S05]  /*1390*/  @!P1 BRA `(.L_x_18) ;  /* 0x0000009400c09947 */ /* 0x000fea0003800000 */
[----:B------:R-:W3:Y:S01]  /*13a0*/  LDC R91, c[0x0][0x900] ;  /* 0x00024000ff5b7b82 */ /* 0x000ee20000000800 */
[C---:B------:R-:W-:Y:S01]  /*13b0*/  IMAD.SHL.U32 R0, R3.reuse, 0x20, RZ ;  /* 0x0000002003007824 */ /* 0x040fe200078e00ff */
[----:B------:R-:W-:Y:S01]  /*13c0*/  ULDC UR4, c[0x0][0x28c] ;  /* 0x0000a30000047ab9 */ /* 0x000fe20000000800 */
[----:B-12---:R-:W-:Y:S01]  /*13d0*/  SHF.R.U32.HI R5, RZ, 0x1, R3 ;  /* 0x00000001ff057819 */ /* 0x006fe20000011603 */
[----:B------:R-:W-:Y:S01]  /*13e0*/  UIADD3 UR4, UR4, 0x3f, URZ ;  /* 0x0000003f04047890 */ /* 0x000fe2000fffe03f */
[C---:B------:R-:W-:Y:S01]  /*13f0*/  SHF.L.U32 R6, R3.reuse, 0x4, RZ ;  /* 0x0000000403067819 */ /* 0x040fe200000006ff */
[----:B------:R-:W-:Y:S01]  /*1400*/  ULDC.64 UR54, c[0x0][0x198] ;  /* 0x0000660000367ab9 */ /* 0x000fe20000000a00 */
[----:B------:R-:W-:Y:S01]  /*1410*/  LOP3.LUT R4, R0, 0xc0, RZ, 0xc0, !PT ;  /* 0x000000c000047812 */ /* 0x000fe200078ec0ff */
[----:B------:R-:W1:Y:S01]  /*1420*/  LDC R95, c[0x0][0x8a8] ;  /* 0x00022a00ff5f7b82 */ /* 0x000e620000000800 */
[----:B------:R-:W-:Y:S01]  /*1430*/  USHF.R.S32.HI UR5, URZ, 0x1f, UR4 ;  /* 0x0000001f3f057899 */ /* 0x000fe20008011404 */
[C---:B------:R-:W-:Y:S01]  /*1440*/  SHF.L.U32 R7, R3.reuse, 0x2, RZ ;  /* 0x0000000203077819 */ /* 0x040fe200000006ff */
[----:B------:R-:W-:Y:S01]  /*1450*/  UMOV UR41, URZ ;  /* 0x0000003f00297c82 */ /* 0x000fe20008000000 */
[----:B------:R-:W-:Y:S01]  /*1460*/  LOP3.LUT R4, R4, 0x8, R5, 0xf8, !PT ;  /* 0x0000000804047812 */ /* 0x000fe200078ef805 */
[----:B------:R-:W-:Y:S01]  /*1470*/  ULEA.HI UR5, UR5, UR4, URZ, 0x6 ;  /* 0x0000000405057291 */ /* 0x000fe2000f8f303f */
[----:B------:R-:W-:Y:S01]  /*1480*/  LOP3.LUT R5, R6, 0xe00, RZ, 0xc0, !PT ;  /* 0x00000e0006057812 */ /* 0x000fe200078ec0ff */
[----:B------:R-:W-:Y:S01]  /*1490*/  IMAD.MOV.U32 R6, RZ, RZ, 0x1 ;  /* 0x00000001ff067424 */ /* 0x000fe200078e00ff */
[----:B------:R-:W-:Y:S01]  /*14a0*/  LOP3.LUT P0, RZ, R3, 0x4, RZ, 0xc0, !PT ;  /* 0x0000000403ff7812 */ /* 0x000fe2000780c0ff */
[----:B------:R-:W-:Y:S01]  /*14b0*/  USHF.R.S32.HI UR48, URZ, 0x6, UR5 ;  /* 0x000000063f307899 */ /* 0x000fe20008011405 */
[--C-:B------:R-:W-:Y:S01]  /*14c0*/  LOP3.LUT R5, R5, 0x20, R0.reuse, 0xf8, !PT ;  /* 0x0000002005057812 */ /* 0x100fe200078ef800 */
[----:B------:R-:W-:Y:S01]  /*14d0*/  UMOV UR42, URZ ;  /* 0x0000003f002a7c82 */ /* 0x000fe20008000000 */
[----:B------:R-:W-:Y:S01]  /*14e0*/  LOP3.LUT R4, R4, 0x18, R7, 0x78, !PT ;  /* 0x0000001804047812 */ /* 0x000fe200078e7807 */
[----:B------:R-:W-:Y:S01]  /*14f0*/  UISETP.LT.AND UP0, UPT, UR48, 0x1, UPT ;  /* 0x000000013000788c */ /* 0x000fe2000bf01270 */
[----:B------:R-:W-:Y:S01]  /*1500*/  LOP3.LUT R5, R5, 0x100, R0, 0xf8, !PT ;  /* 0x0000010005057812 */ /* 0x000fe200078ef800 */
[----:B------:R-:W-:Y:S01]  /*1510*/  UMOV UR43, URZ ;  /* 0x0000003f002b7c82 */ /* 0x000fe20008000000 */
[----:B------:R-:W-:Y:S01]  /*1520*/  MOV R0, 0xffffffff ;  /* 0xffffffff00007802 */ /* 0x000fe20000000f00 */
[----:B------:R-:W-:Y:S01]  /*1530*/  USEL UR49, UR48, 0x1, UP0 ;  /* 0x0000000130317887 */ /* 0x000fe20008000000 */
[----:B------:R-:W-:Y:S01]  /*1540*/  LOP3.LUT R3, R3, 0xff, RZ, 0xc0, !PT ;  /* 0x000000ff03037812 */ /* 0x000fe200078ec0ff */
[----:B------:R-:W-:Y:S01]  /*1550*/  UMOV UR40, URZ ;  /* 0x0000003f00287c82 */ /* 0x000fe20008000000 */
[----:B---3--:R-:W-:Y:S01]  /*1560*/  SHF.L.U32 R0, R0, R91, RZ ;  /* 0x0000005b00007219 */ /* 0x008fe200000006ff */
[----:B------:R-:W-:Y:S01]  /*1570*/  UIADD3 UR49, UR48, -UR49, URZ ;  /* 0x8000003130317290 */ /* 0x000fe2000fffe03f */
[----:B------:R-:W-:-:S02]  /*1580*/  MOV R94, 0x10 ;  /* 0x00000010005e7802 */ /* 0x000fc40000000f00 */
[----:B------:R-:W-:Y:S01]  /*1590*/  LOP3.LUT R90, R5, R4, RZ, 0xfc, !PT ;  /* 0x00000004055a7212 */ /* 0x000fe200078efcff */
[----:B-1----:R-:W-:Y:S01]  /*15a0*/  VIADD R95, R95, 0xffffffff ;  /* 0xffffffff5f5f7836 */ /* 0x002fe20000000000 */
[----:B------:R-:W-:Y:S02]  /*15b0*/  SHF.L.U32 R91, R6, R91, RZ ;  /* 0x0000005b065b7219 */ /* 0x000fe400000006ff */
[----:B------:R-:W-:Y:S02]  /*15c0*/  LOP3.LUT R101, R19, 0x1, RZ, 0xfc, !PT ;  /* 0x0000000113657812 */ /* 0x000fe400078efcff */
[----:B------:R-:W-:Y:S02]  /*15d0*/  LOP3.LUT R103, R18, 0x1, RZ, 0xfc, !PT ;  /* 0x0000000112677812 */ /* 0x000fe400078efcff */
[----:B------:R-:W-:Y:S02]  /*15e0*/  MOV R92, 0x1 ;  /* 0x00000001005c7802 */ /* 0x000fe40000000f00 */
[----:B------:R-:W-:-:S02]  /*15f0*/  SHF.R.U32.HI R104, RZ, 0x7, R3 ;  /* 0x00000007ff687819 */ /* 0x000fc40000011603 */
[----:B------:R-:W-:Y:S02]  /*1600*/  IADD3 R93, R3, 0x1f, RZ ;  /* 0x0000001f035d7810 */ /* 0x000fe40007ffe0ff */
[----:B------:R-:W-:Y:S02]  /*1610*/  SEL R94, R94, 0xfffffff0, !P0 ;  /* 0xfffffff05e5e7807 */ /* 0x000fe40004000000 */
[----:B------:R-:W-:-:S07]  /*1620*/  LOP3.LUT R96, RZ, R0, RZ, 0x33, !PT ;  /* 0x00000000ff607212 */ /* 0x000fce00078e33ff */
.L_x_282:
[----:B------:R-:W1:Y:S01]  /*1630*/  SHFL.IDX PT, R0, R104, RZ, 0x1f ;  /* 0x00001fff68007589 */ /* 0x000e6200000e0000 */
[----:B------:R-:W2:Y:S01]  /*1640*/  S2UR UR50, SR_CgaCtaId ;  /* 0x00000000003279c3 */ /* 0x000ea20000008800 */
[----:B------:R-:W-:Y:S01]  /*1650*/  UMOV UR51, 0x400 ;  /* 0x0000040000337882 */ /* 0x000fe20000000000 */
[----:B-1----:R-:W-:Y:S01]  /*1660*/  R2UR UR4, R0 ;  /* 0x00000000000472ca */ /* 0x002fe200000e0000 */
[----:B--2---:R-:W-:-:S12]  /*1670*/  ULEA UR51, UR50, UR51, 0x18 ;  /* 0x0000003332337291 */ /* 0x004fd8000f8ec03f */
[----:B------:R-:W-:-:S04]  /*1680*/  ULEA.HI UR5, UR4, UR4, URZ, 0x1 ;  /* 0x0000000404057291 */ /* 0x000fc8000f8f083f */
[----:B------:R-:W-:-:S04]  /*1690*/  ULOP3.LUT UR5, UR5, 0x7fffe, URZ, 0xc0, !UPT ;  /* 0x0007fffe05057892 */ /* 0x000fc8000f8ec03f */
[----:B------:R-:W-:-:S03]  /*16a0*/  UIADD3 UR5, UR4, -UR5, URZ ;  /* 0x8000000504057290 */ /* 0x000fc6000fffe03f */
[----:B------:R-:W-:Y:S01]  /*16b0*/  ULDC UR4, c[0x0][0x28c] ;  /* 0x0000a30000047ab9 */ /* 0x000fe20000000800 */
[----:B------:R-:W-:Y:S01]  /*16c0*/  ULEA UR5, UR5, UR51, 0xd ;  /* 0x0000003305057291 */ /* 0x000fe2000f8e683f */
[----:B------:R-:W-:-:S03]  /*16d0*/  ISETP.LT.AND P0, PT, RZ, UR4, PT ;  /* 0x00000004ff007c0c */ /* 0x000fc6000bf01270 */
[----:B------:R-:W-:-:S04]  /*16e0*/  UIADD3 UR5, UR5, 0x8400, URZ ;  /* 0x0000840005057890 */ /* 0x000fc8000fffe03f */
[----:B------:R-:W-:-:S04]  /*16f0*/  USHF.R.U32.HI UR5, URZ, 0x4, UR5 ;  /* 0x000000043f057899 */ /* 0x000fc80008011605 */
[----:B------:R-:W-:-:S04]  /*1700*/  ULOP3.LUT UR5, UR5, 0x3fff, URZ, 0xc0, !UPT ;  /* 0x00003fff05057892 */ /* 0x000fc8000f8ec03f */
[----:B------:R-:W-:Y:S01]  /*1710*/  ULOP3.LUT UR44, UR5, 0x10000, URZ, 0xfc, !UPT ;  /* 0x00010000052c7892 */ /* 0x000fe2000f8efc3f */
[----:B------:R-:W-:Y:S11]  /*1720*/  @P0 BRA `(.L_x_19) ;  /* 0x0000000000400947 */ /* 0x000ff60003800000 */
[----:B------:R-:W-:Y:S01]  /*1730*/  MOV R0, 0x0 ;  /* 0x0000000000007802 */ /* 0x000fe20000000f00 */
[----:B------:R-:W-:Y:S01]  /*1740*/  ULDC.64 UR4, c[0x4][0x70] ;  /* 0x01001c0000047ab9 */ /* 0x000fe20000000a00 */
[----:B------:R-:W-:Y:S01]  /*1750*/  ULDC.64 UR6, c[0x4][0x8] ;  /* 0x0100020000067ab9 */ /* 0x000fe20000000a00 */
[----:B------:R-:W-:Y:S01]  /*1760*/  MOV R4, UR4 ;  /* 0x0000000400047c02 */ /* 0x000fe20008000f00 */
[----:B------:R1:W2:Y:S01]  /*1770*/  LDC.64 R14, c[0x4][R0] ;  /* 0x01000000000e7b82 */ /* 0x0002a20000000a00 */
[----:B------:R-:W-:Y:S01]  /*1780*/  MOV R5, UR5 ;  /* 0x0000000500057c02 */ /* 0x000fe20008000f00 */
[----:B------:R-:W-:Y:S01]  /*1790*/  ULDC.64 UR4, c[0x4][0x78] ;  /* 0x01001e0000047ab9 */ /* 0x000fe20000000a00 */
[----:B------:R-:W-:Y:S01]  /*17a0*/  MOV R10, UR6 ;  /* 0x00000006000a7c02 */ /* 0x000fe20008000f00 */
[----:B------:R-:W-:Y:S01]  /*17b0*/  IMAD.U32 R7, RZ, RZ, UR5 ;  /* 0x00000005ff077e24 */ /* 0x000fe2000f8e00ff */
[----:B------:R-:W-:Y:S01]  /*17c0*/  MOV R6, UR4 ;  /* 0x0000000400067c02 */ /* 0x000fe20008000f00 */
[----:B------:R-:W-:Y:S01]  /*17d0*/  IMAD.MOV.U32 R12, RZ, RZ, 0x1 ;  /* 0x00000001ff0c7424 */ /* 0x000fe200078e00ff */
[----:B------:R-:W-:-:S02]  /*17e0*/  MOV R11, UR7 ;  /* 0x00000007000b7c02 */ /* 0x000fc40008000f00 */
[----:B------:R-:W-:Y:S02]  /*17f0*/  MOV R8, 0x1e1 ;  /* 0x000001e100087802 */ /* 0x000fe40000000f00 */
[----:B-1----:R-:W-:-:S07]  /*1800*/  MOV R13, RZ ;  /* 0x000000ff000d7202 */ /* 0x002fce0000000f00 */
[----:B------:R-:W-:-:S07]  /*1810*/  LEPC R20, `(.L_x_19) ;  /* 0x000000001014794e */ /* 0x000fce0000000000 */
[----:B--2--5:R-:W-:Y:S05]  /*1820*/  CALL.ABS.NOINC R14 ;  /* 0x000000000e007343 */ /* 0x024fea0003c00000 */
.L_x_19:
[----:B------:R-:W-:-:S13]  /*1830*/  ISETP.NE.AND P0, PT, R101, 0x3, PT ;  /* 0x000000036500780c */ /* 0x000fda0003f05270 */
[----:B------:R-:W-:Y:S05]  /*1840*/  @!P0 BRA `(.L_x_20) ;  /* 0x0000000000048947 */ /* 0x000fea0003800000 */
[----:B------:R-:W-:Y:S01]  /*1850*/  BPT.TRAP 0x1 ;  /* 0x000000040000795c */ /* 0x000fe20000300000 */
.L_x_20:
[----:B------:R-:W-:Y:S02]  /*1860*/  MOV R3, UR43 ;  /* 0x0000002b00037c02 */ /* 0x000fe40008000f00 */
[----:B------:R-:W-:Y:S02]  /*1870*/  MOV R0, UR42 ;  /* 0x0000002a00007c02 */ /* 0x000fe40008000f00 */
[----:B------:R-:W-:Y:S02]  /*1880*/  LEA R3, R3, UR51, 0x3 ;  /* 0x0000003303037c11 */ /* 0x000fe4000f8e18ff */
[----:B------:R-:W-:-:S04]  /*1890*/  SHF.L.U32 R0, R0, 0x1f, RZ ;  /* 0x0000001f00007819 */ /* 0x000fc800000006ff */
[----:B------:R1:W2:Y:S01]  /*18a0*/  SYNCS.PHASECHK.TRANS64.TRYWAIT P1, [R3+URZ], R0 ;  /* 0x00000000030075a7 */ /* 0x0002a2000802017f */
[----:B------:R-:W-:Y:S05]  /*18b0*/  @!P0 BRA `(.L_x_21) ;  /* 0x0000000000048947 */ /* 0x000fea0003800000 */
[----:B------:R-:W-:Y:S01]  /*18c0*/  BPT.TRAP 0x1 ;  /* 0x000000040000795c */ /* 0x000fe20000300000 */
.L_x_21:
[----:B------:R-:W-:-:S05]  /*18d0*/  IMAD.U32 R4, RZ, RZ, UR49 ;  /* 0x00000031ff047e24 */ /* 0x000fca000f8e00ff */
[----:B------:R-:W-:Y:S01]  /*18e0*/  ISETP.GE.AND P2, PT, R4, 0x1, PT ;  /* 0x000000010400780c */ /* 0x000fe20003f46270 */
[----:B--2---:R-:W-:-:S12]  /*18f0*/  @P1 BRA `(.L_x_22) ;  /* 0x0000000000081947 */ /* 0x004fd80003800000 */
[----:B------:R-:W2:Y:S02]  /*1900*/  SYNCS.PHASECHK.TRANS64.TRYWAIT P1, [R3+URZ], R0 ;  /* 0x00000000030075a7 */ /* 0x000ea4000802017f */
[----:B--2---:R-:W-:Y:S05]  /*1910*/  @!P1 BRA `(.L_x_23) ;  /* 0x000000bc00609947 */ /* 0x004fea0003800000 */
.L_x_22:
[----:B------:R-:W-:Y:S05]  /*1920*/  WARPSYNC.ALL ;  /* 0x0000000000007948 */ /* 0x000fea0003800000 */
[----:B------:R-:W-:Y:S01]  /*1930*/  UIADD3 UR4, UR51, 0x20400, URZ ;  /* 0x0002040033047890 */ /* 0x000fe2000fffe03f */
[----:B------:R-:W-:Y:S01]  /*1940*/  WARPGROUP.ARRIVE ;  /* 0x00000000000079c5 */ /* 0x000fe20000000000 */
[----:B------:R-:W-:Y:S02]  /*1950*/  ULEA UR9, UR43, UR44, 0xa ;  /* 0x0000002c2b097291 */ /* 0x000fe4000f8e503f */
[----:B------:R-:W-:Y:S01]  /*1960*/  USHF.R.U32.HI UR4, URZ, 0x4, UR4 ;  /* 0x000000043f047899 */ /* 0x000fe20008011604 */
[----:B------:R-:W-:Y:S01]  /*1970*/  UMOV UR5, 0x40000040 ;  /* 0x4000004000057882 */ /* 0x000fe20000000000 */
[----:B------:R-:W-:-:S02]  /*1980*/  UMOV UR7, 0x40000040 ;  /* 0x4000004000077882 */ /* 0x000fc40000000000 */
[----:B------:R-:W-:-:S04]  /*1990*/  ULOP3.LUT UR4, UR4, 0x3fff, URZ, 0xc0, !UPT ;  /* 0x00003fff04047892 */ /* 0x000fc8000f8ec03f */
[----:B------:R-:W-:-:S03]  /*19a0*/  ULOP3.LUT UR8, UR4, 0x10000, URZ, 0xfc, !UPT ;  /* 0x0001000004087892 */ /* 0x000fc6000f8efc3f */
[----:B------:R-:W-:Y:S01]  /*19b0*/  UMOV UR4, UR9 ;  /* 0x0000000900047c82 */ /* 0x000fe20008000000 */
[----:B------:R-:W-:-:S07]  /*19c0*/  ULEA UR10, UR43, UR8, 0xa ;  /* 0x000000082b0a7291 */ /* 0x000fce000f8e503f */
[----:B------:R-:W-:Y:S02]  /*19d0*/  UMOV UR6, UR10 ;  /* 0x0000000a00067c82 */ /* 0x000fe40008000000 */
[----:B------:R-:W-:Y:S01]  /*19e0*/  HGMMA.64x128x16.F32 R24, gdesc[UR4], RZ, !UPT, gsb0 ;  /* 0x01e00000041879f0 */ /* 0x000fe2000c0008ff */
[----:B------:R-:W-:Y:S02]  /*19f0*/  UIADD3 UR4, UR9, 0x2, URZ ;  /* 0x0000000209047890 */ /* 0x000fe4000fffe03f */
[----:B------:R-:W-:Y:S01]  /*1a00*/  UIADD3 UR6, UR10, 0x2, URZ ;  /* 0x000000020a067890 */ /* 0x000fe2000fffe03f */
[----:B------:R-:W-:Y:S01]  /*1a10*/  UMOV UR5, 0x40000040 ;  /* 0x4000004000057882 */ /* 0x000fe20000000000 */
[----:B------:R-:W-:Y:S01]  /*1a20*/  UMOV UR7, 0x40000040 ;  /* 0x4000004000077882 */ /* 0x000fe20000000000 */
[----:B------:R-:W-:Y:S02]  /*1a30*/  WARPGROUP.DEPBAR.LE gsb0, 0x0 ;  /* 0x00008000000079c5 */ /* 0x000fe40000010000 */
[----:B------:R-:W-:-:S06]  /*1a40*/  WARPGROUP.ARRIVE ;  /* 0x00000000000079c5 */ /* 0x000fcc0000000000 */
[----:B------:R-:W-:Y:S01]  /*1a50*/  HGMMA.64x128x16.F32 R24, gdesc[UR4], R24, gsb0 ;  /* 0x01e00000041879f0 */ /* 0x000fe20008000818 */
        /* <DEDUP_REMOVED lines=13> */
[----:B------:R-:W-:Y:S03]  /*1b30*/  HGMMA.64x128x16.F32 R24, gdesc[UR4], R24, gsb0 ;  /* 0x01e00000041879f0 */ /* 0x000fe60008000818 */
[----:B------:R-:W-:Y:S02]  /*1b40*/  WARPGROUP.DEPBAR.LE gsb0, 0x0 ;  /* 0x00008000000079c5 */ /* 0x000fe40000010000 */
[----:B------:R-:W-:Y:S05]  /*1b50*/  @!P2 BRA `(.L_x_24) ;  /* 0x000000040010a947 */ /* 0x000fea0003800000 */
[----:B------:R-:W-:Y:S01]  /*1b60*/  UIADD3 UR4, UR43, 0x1, URZ ;  /* 0x000000012b047890 */ /* 0x000fe2000fffe03f */
[----:B-12---:R-:W-:Y:S01]  /*1b70*/  MOV R0, UR49 ;  /* 0x0000003100007c02 */ /* 0x006fe20008000f00 */
[----:B------:R-:W-:Y:S02]  /*1b80*/  UMOV UR10, UR43 ;  /* 0x0000002b000a7c82 */ /* 0x000fe40008000000 */
[----:B------:R-:W-:-:S04]  /*1b90*/  UISETP.NE.AND UP0, UPT, UR4, 0x6, UPT ;  /* 0x000000060400788c */ /* 0x000fc8000bf05270 */
[----:B------:R-:W-:Y:S02]  /*1ba0*/  USEL UR5, URZ, 0x1, UP0 ;  /* 0x000000013f057887 */ /* 0x000fe40008000000 */
[----:B------:R-:W-:Y:S02]  /*1bb0*/  USEL UR9, UR4, URZ, UP0 ;  /* 0x0000003f04097287 */ /* 0x000fe40008000000 */
[----:B------:R-:W-:-:S06]  /*1bc0*/  ULOP3.LUT UR5, UR42, UR5, URZ, 0x3c, !UPT ;  /* 0x000000052a057292 */ /* 0x000fcc000f8e3c3f */
[----:B------:R-:W-:-:S07]  /*1bd0*/  MOV R5, UR5 ;  /* 0x0000000500057c02 */ /* 0x000fce0008000f00 */
.L_x_31:
[----:B-12---:R-:W-:Y:S05]  /*1be0*/  @!P0 BRA `(.L_x_25) ;  /* 0x0000000000048947 */ /* 0x006fea0003800000 */
[----:B------:R-:W-:Y:S01]  /*1bf0*/  BPT.TRAP 0x1 ;  /* 0x000000040000795c */ /* 0x000fe20000300000 */
.L_x_25:
[----:B------:R-:W-:Y:S01]  /*1c00*/  ULEA UR4, UR9, UR51, 0x3 ;  /* 0x0000003309047291 */ /* 0x000fe2000f8e183f */
[----:B------:R-:W-:-:S08]  /*1c10*/  SHF.L.U32 R3, R5, 0x1f, RZ ;  /* 0x0000001f05037819 */ /* 0x000fd000000006ff */
[----:B------:R1:W2:Y:S01]  /*1c20*/  SYNCS.PHASECHK.TRANS64.TRYWAIT P1, [UR4], R3 ;  /* 0x00000003ff0075a7 */ /* 0x0002a20008020144 */
[----:B------:R-:W-:Y:S05]  /*1c30*/  @!P0 BRA `(.L_x_26) ;  /* 0x0000000000048947 */ /* 0x000fea0003800000 */
[----:B------:R-:W-:Y:S01]  /*1c40*/  BPT.TRAP 0x1 ;  /* 0x000000040000795c */ /* 0x000fe20000300000 */
.L_x_26:
[----:B--2---:R-:W-:Y:S05]  /*1c50*/  @P1 BRA `(.L_x_27) ;  /* 0x0000000000081947 */ /* 0x004fea0003800000 */
[----:B------:R-:W2:Y:S02]  /*1c60*/  SYNCS.PHASECHK.TRANS64.TRYWAIT P1, [UR4], R3 ;  /* 0x00000003ff0075a7 */ /* 0x000ea40008020144 */
[----:B--2---:R-:W-:Y:S05]  /*1c70*/  @!P1 BRA `(.L_x_28) ;  /* 0x000000b8009c9947 */ /* 0x004fea0003800000 */
.L_x_27:
[----:B------:R-:W-:Y:S01]  /*1c80*/  ULEA UR11, UR9, UR44, 0xa ;  /* 0x0000002c090b7291 */ /* 0x000fe2000f8e503f */
[----:B------:R-:W-:Y:S01]  /*1c90*/  WARPGROUP.ARRIVE ;  /* 0x00000000000079c5 */ /* 0x000fe20000000000 */
[----:B------:R-:W-:Y:S01]  /*1ca0*/  ULEA UR12, UR9, UR8, 0xa ;  /* 0x00000008090c7291 */ /* 0x000fe2000f8e503f */
[----:B------:R-:W-:Y:S01]  /*1cb0*/  UMOV UR5, 0x40000040 ;  /* 0x4000004000057882 */ /* 0x000fe20000000000 */
[----:B------:R-:W-:-:S03]  /*1cc0*/  UMOV UR7, 0x40000040 ;  /* 0x4000004000077882 */ /* 0x000fc60000000000 */
[----:B------:R-:W-:Y:S02]  /*1cd0*/  UMOV UR4, UR11 ;  /* 0x0000000b00047c82 */ /* 0x000fe40008000000 */
[----:B------:R-:W-:Y:S02]  /*1ce0*/  UMOV UR6, UR12 ;  /* 0x0000000c00067c82 */ /* 0x000fe40008000000 */
[----:B------:R-:W-:Y:S01]  /*1cf0*/  HGMMA.64x128x16.F32 R24, gdesc[UR4], R24, gsb0 ;  /* 0x01e00000041879f0 */ /* 0x000fe20008000818 */
[----:B------:R-:W-:Y:S02]  /*1d00*/  UIADD3 UR4, UR11, 0x2, URZ ;  /* 0x000000020b047890 */ /* 0x000fe4000fffe03f */
[----:B------:R-:W-:Y:S01]  /*1d10*/  UIADD3 UR6, UR12, 0x2, URZ ;  /* 0x000000020c067890 */ /* 0x000fe2000fffe03f */
[----:B------:R-:W-:Y:S01]  /*1d20*/  UMOV UR5, 0x40000040 ;  /* 0x4000004000057882 */ /* 0x000fe20000000000 */
[----:B------:R-:W-:Y:S01]  /*1d30*/  UMOV UR7, 0x40000040 ;  /* 0x4000004000077882 */ /* 0x000fe20000000000 */
[----:B------:R-:W-:-:S02]  /*1d40*/  WARPGROUP.DEPBAR.LE gsb0, 0x0 ;  /* 0x00008000000079c5 */ /* 0x000fc40000010000 */
        /* <DEDUP_REMOVED lines=18> */
[----:B------:R-:W-:Y:S01]  /*1e70*/  BPT.TRAP 0x1 ;  /* 0x000000040000795c */ /* 0x000fe20000300000 */
.L_x_29:
[----:B------:R-:W-:Y:S01]  /*1e80*/  ULEA UR4, UR10, UR51, 0x3 ;  /* 0x000000330a047291 */ /* 0x000fe2000f8e183f */
[----:B------:R-:W-:-:S03]  /*1e90*/  ISETP.GT.U32.AND P1, PT, R19, 0x1, PT ;  /* 0x000000011300780c */ /* 0x000fc60003f24070 */
[----:B------:R-:W-:-:S04]  /*1ea0*/  UIADD3 UR4, UR4, 0x30, URZ ;  /* 0x0000003004047890 */ /* 0x000fc8000fffe03f */
[----:B------:R-:W-:-:S09]  /*1eb0*/  UPRMT UR4, URZ, 0x654, UR4 ;  /* 0x000006543f047896 */ /* 0x000fd20008000004 */
[----:B------:R-:W-:Y:S01]  /*1ec0*/  SYNCS.ARRIVE.TRANS64.RED.A1T0 RZ, [UR4], RZ ;  /* 0x000000ffffff79a7 */ /* 0x000fe20008100404 */
[----:B------:R-:W-:Y:S05]  /*1ed0*/  @P1 BRA `(.L_x_30) ;  /* 0x0000000000041947 */ /* 0x000fea0003800000 */
[----:B------:R-:W-:Y:S01]  /*1ee0*/  BPT.TRAP 0x1 ;  /* 0x000000040000795c */ /* 0x000fe20000300000 */
.L_x_30:
[----:B------:R-:W-:Y:S01]  /*1ef0*/  UIADD3 UR9, UR9, 0x1, URZ ;  /* 0x0000000109097890 */ /* 0x000fe2000fffe03f */
[C---:B------:R-:W-:Y:S01]  /*1f00*/  ISETP.GT.AND P1, PT, R0.reuse, 0x1, PT ;  /* 0x000000010000780c */ /* 0x040fe20003f24270 */
[----:B------:R-:W-:Y:S01]  /*1f10*/  UIADD3 UR10, UR10, 0x1, URZ ;  /* 0x000000010a0a7890 */ /* 0x000fe2000fffe03f */
[----:B------:R-:W-:Y:S01]  /*1f20*/  IADD3 R0, R0, -0x1, RZ ;  /* 0xffffffff00007810 */ /* 0x000fe20007ffe0ff */
[----:B------:R-:W-:Y:S02]  /*1f30*/  UISETP.NE.AND UP0, UPT, UR9, 0x6, UPT ;  /* 0x000000060900788c */ /* 0x000fe4000bf05270 */
[----:B------:R-:W-:Y:S02]  /*1f40*/  UISETP.NE.AND UP1, UPT, UR10, 0x6, UPT ;  /* 0x000000060a00788c */ /* 0x000fe4000bf25270 */
[----:B------:R-:W-:Y:S02]  /*1f50*/  USEL UR4, URZ, 0x1, UP0 ;  /* 0x000000013f047887 */ /* 0x000fe40008000000 */
[----:B------:R-:W-:-:S02]  /*1f60*/  USEL UR9, UR9, URZ, UP0 ;  /* 0x0000003f09097287 */ /* 0x000fc40008000000 */
[----:B------:R-:W-:Y:S02]  /*1f70*/  USEL UR10, UR10, URZ, UP1 ;  /* 0x0000003f0a0a7287 */ /* 0x000fe40008800000 */
[----:B------:R-:W-:Y:S01]  /*1f80*/  LOP3.LUT R5, R5, UR4, RZ, 0x3c, !PT ;  /* 0x0000000405057c12 */ /* 0x000fe2000f8e3cff */
[----:B------:R-:W-:Y:S09]  /*1f90*/  @P1 BRA `(.L_x_31) ;  /* 0xfffffffc00101947 */ /* 0x000ff2000383ffff */
.L_x_24:
[----:B-12---:R-:W1:Y:S02]  /*1fa0*/  LDC R0, c[0x0][0x28c] ;  /* 0x0000a300ff007b82 */ /* 0x006e640000000800 */
[----:B-1----:R-:W-:-:S13]  /*1fb0*/  ISETP.GE.AND P1, PT, R0, 0x1, PT ;  /* 0x000000010000780c */ /* 0x002fda0003f26270 */
[----:B------:R-:W-:Y:S05]  /*1fc0*/  @!P1 BRA `(.L_x_32) ;  /* 0x0000000000349947 */ /* 0x000fea0003800000 */
[----:B------:R-:W-:Y:S05]  /*1fd0*/  @!P0 BRA `(.L_x_33) ;  /* 0x0000000000048947 */ /* 0x000fea0003800000 */
[----:B------:R-:W-:Y:S01]  /*1fe0*/  BPT.TRAP 0x1 ;  /* 0x000000040000795c */ /* 0x000fe20000300000 */
.L_x_33:
[----:B------:R-:W-:Y:S01]  /*1ff0*/  UIADD3 UR6, UR49, UR43, URZ ;  /* 0x0000002b31067290 */ /* 0x000fe2000fffe03f */
[----:B------:R-:W-:-:S03]  /*2000*/  ISETP.GT.U32.AND P0, PT, R19, 0x1, PT ;  /* 0x000000011300780c */ /* 0x000fc60003f04070 */
[----:B------:R-:W-:-:S04]  /*2010*/  UIMAD.WIDE.U32 UR4, UR6, -0x55555555, URZ ;  /* 0xaaaaaaab060478a5 */ /* 0x000fc8000f8e003f */
[----:B------:R-:W-:-:S04]  /*2020*/  USHF.R.U32.HI UR4, URZ, 0x2, UR5 ;  /* 0x000000023f047899 */ /* 0x000fc80008011605 */
[----:B------:R-:W-:-:S04]  /*2030*/  UIMAD UR6, UR4, -0x6, UR6 ;  /* 0xfffffffa040678a4 */ /* 0x000fc8000f8e0206 */
[----:B------:R-:W-:-:S04]  /*2040*/  ULEA UR6, UR6, UR51, 0x3 ;  /* 0x0000003306067291 */ /* 0x000fc8000f8e183f */
[----:B------:R-:W-:-:S04]  /*2050*/  UIADD3 UR6, UR6, 0x30, URZ ;  /* 0x0000003006067890 */ /* 0x000fc8000fffe03f */
[----:B------:R-:W-:-:S09]  /*2060*/  UPRMT UR6, URZ, 0x654, UR6 ;  /* 0x000006543f067896 */ /* 0x000fd20008000006 */
[----:B------:R-:W-:Y:S01]  /*2070*/  SYNCS.ARRIVE.TRANS64.RED.A1T0 RZ, [UR6], RZ ;  /* 0x000000ffffff79a7 */ /* 0x000fe20008100406 */
[----:B------:R-:W-:Y:S05]  /*2080*/  @P0 BRA `(.L_x_32) ;  /* 0x0000000000040947 */ /* 0x000fea0003800000 */
[----:B------:R-:W-:Y:S01]  /*2090*/  BPT.TRAP 0x1 ;  /* 0x000000040000795c */ /* 0x000fe20000300000 */
.L_x_32:
[----:B------:R-:W-:Y:S01]  /*20a0*/  UIADD3 UR6, UR51, 0x200, URZ ;  /* 0x0000020033067890 */ /* 0x000fe2000fffe03f */
[----:B------:R-:W-:Y:S01]  /*20b0*/  R2UR UR46, R22 ;  /* 0x00000000162e72ca */ /* 0x000fe200000e0000 */
[----:B------:R-:W-:Y:S01]  /*20c0*/  UIADD3 UR43, UR48, UR43, URZ ;  /* 0x0000002b302b7290 */ /* 0x000fe2000fffe03f */
[----:B------:R-:W-:Y:S01]  /*20d0*/  R2UR UR45, R23 ;  /* 0x00000000172d72ca */ /* 0x000fe200000e0000 */
[----:B------:R-:W-:Y:S02]  /*20e0*/  UISETP.GE.U32.AND UP1, UPT, UR48, 0x6, UPT ;  /* 0x000000063000788c */ /* 0x000fe4000bf26070 */
[----:B------:R-:W-:Y:S02]  /*20f0*/  ULOP3.LUT UP2, URZ, UR6, 0x1bf, URZ, 0xc0, !UPT ;  /* 0x000001bf063f7892 */ /* 0x000fe4000f84c03f */
[----:B------:R-:W-:-:S04]  /*2100*/  UISETP.GT.U32.AND UP0, UPT, UR43, 0x5, UPT ;  /* 0x000000052b00788c */ /* 0x000fc8000bf04070 */
[----:B------:R-:W-:Y:S01]  /*2110*/  UISETP.LT.U32.AND UP0, UPT, UR48, 0x6, UP0 ;  /* 0x000000063000788c */ /* 0x000fe20008701070 */
[----:B------:R-:W-:Y:S01]  /*2120*/  PLOP3.LUT P0, PT, PT, PT, UP2, 0x80, 0x0 ;  /* 0x000000000000781c */ /* 0x000fe20003f0f028 */
[----:B------:R-:W-:Y:S02]  /*2130*/  USHF.L.U32 UR46, UR46, 0x7, URZ ;  /* 0x000000072e2e7899 */ /* 0x000fe4000800063f */
[----:B------:R-:W-:Y:S02]  /*2140*/  @UP1 UIMAD.WIDE.U32 UR4, UR43, -0x55555555, URZ ;  /* 0xaaaaaaab2b0418a5 */ /* 0x000fe4000f8e003f */
[----:B------:R-:W-:Y:S02]  /*2150*/  USEL UR6, URZ, 0x1, !UP0 ;  /* 0x000000013f067887 */ /* 0x000fe4000c000000 */
[----:B------:R-:W-:Y:S02]  /*2160*/  @UP1 USHF.R.U32.HI UR4, URZ, 0x2, UR5 ;  /* 0x000000023f041899 */ /* 0x000fe40008011605 */
[----:B------:R-:W-:-:S02]  /*2170*/  ULOP3.LUT UR42, UR42, UR6, URZ, 0x3c, !UPT ;  /* 0x000000062a2a7292 */ /* 0x000fc4000f8e3c3f */
[----:B------:R-:W-:Y:S02]  /*2180*/  USHF.L.U32 UR45, UR45, 0x7, URZ ;  /* 0x000000072d2d7899 */ /* 0x000fe4000800063f */
[----:B------:R-:W-:Y:S01]  /*2190*/  @UP1 ULOP3.LUT UR42, UR42, 0x1, UR4, 0x78, !UPT ;  /* 0x000000012a2a1892 */ /* 0x000fe2000f8e7804 */
[----:B------:R-:W-:Y:S11]  /*21a0*/  @!P0 BRA `(.L_x_34) ;  /* 0x00000000007c8947 */ /* 0x000ff60003800000 */
[----:B------:R-:W-:Y:S01]  /*21b0*/  MOV R22, 0x0 ;  /* 0x0000000000167802 */ /* 0x000fe20000000f00 */
[----:B------:R-:W-:Y:S01]  /*21c0*/  ULDC.64 UR4, c[0x4][0x80] ;  /* 0x0100200000047ab9 */ /* 0x000fe20000000a00 */
[----:B------:R-:W-:Y:S01]  /*21d0*/  ULDC.64 UR6, c[0x4][0x10] ;  /* 0x0100040000067ab9 */ /* 0x000fe20000000a00 */
[----:B------:R-:W-:Y:S01]  /*21e0*/  IMAD.U32 R4, RZ, RZ, UR4 ;  /* 0x00000004ff047e24 */ /* 0x000fe2000f8e00ff */
[----:B------:R1:W2:Y:S01]  /*21f0*/  LDC.64 R14, c[0x4][R22] ;  /* 0x01000000160e7b82 */ /* 0x0002a20000000a00 */
[----:B------:R-:W-:Y:S01]  /*2200*/  MOV R5, UR5 ;  /* 0x0000000500057c02 */ /* 0x000fe20008000f00 */
[----:B------:R-:W-:Y:S01]  /*2210*/  ULDC.64 UR4, c[0x4][0x88] ;  /* 0x0100220000047ab9 */ /* 0x000fe20000000a00 */
[----:B------:R-:W-:Y:S01]  /*2220*/  IMAD.U32 R10, RZ, RZ, UR6 ;  /* 0x00000006ff0a7e24 */ /* 0x000fe2000f8e00ff */
[----:B------:R-:W-:Y:S01]  /*2230*/  MOV R6, UR4 ;  /* 0x0000000400067c02 */ /* 0x000fe20008000f00 */
[----:B------:R-:W-:Y:S01]  /*2240*/  IMAD.MOV.U32 R13, RZ, RZ, RZ ;  /* 0x000000ffff0d7224 */ /* 0x000fe200078e00ff */
[----:B------:R-:W-:-:S02]  /*2250*/  MOV R7, UR5 ;  /* 0x0000000500077c02 */ /* 0x000fc40008000f00 */
[----:B------:R-:W-:Y:S02]  /*2260*/  MOV R11, UR7 ;  /* 0x00000007000b7c02 */ /* 0x000fe40008000f00 */
[----:B------:R-:W-:Y:S02]  /*2270*/  MOV R8, 0x70 ;  /* 0x0000007000087802 */ /* 0x000fe40000000f00 */
[----:B-1----:R-:W-:-:S07]  /*2280*/  MOV R12, 0x1 ;  /* 0x00000001000c7802 */ /* 0x002fce0000000f00 */
[----:B------:R-:W-:-:S07]  /*2290*/  LEPC R20, `(.L_x_35) ;  /* 0x000000001014794e */ /* 0x000fce0000000000 */
[----:B--2--5:R-:W-:Y:S05]  /*22a0*/  CALL.ABS.NOINC R14 ;  /* 0x000000000e007343 */ /* 0x024fea0003c00000 */
.L_x_35:
[----:B------:R-:W1:Y:S01]  /*22b0*/  LDC.64 R22, c[0x4][R22] ;  /* 0x0100000016167b82 */ /* 0x000e620000000a00 */
[----:B------:R-:W-:Y:S01]  /*22c0*/  ULDC.64 UR4, c[0x4][0x80] ;  /* 0x0100200000047ab9 */ /* 0x000fe20000000a00 */
[----:B------:R-:W-:Y:S01]  /*22d0*/  ULDC.64 UR6, c[0x4][0x10] ;  /* 0x0100040000067ab9 */ /* 0x000fe20000000a00 */
[----:B------:R-:W-:Y:S01]  /*22e0*/  MOV R4, UR4 ;  /* 0x0000000400047c02 */ /* 0x000fe20008000f00 */
[----:B------:R-:W-:Y:S01]  /*22f0*/  IMAD.MOV.U32 R12, RZ, RZ, 0x1 ;  /* 0x00000001ff0c7424 */ /* 0x000fe200078e00ff */
[----:B------:R-:W-:Y:S01]  /*2300*/  MOV R5, UR5 ;  /* 0x0000000500057c02 */ /* 0x000fe20008000f00 */
[----:B------:R-:W-:Y:S01]  /*2310*/  ULDC.64 UR4, c[0x4][0x88] ;  /* 0x0100220000047ab9 */ /* 0x000fe20000000a00 */
[----:B------:R-:W-:Y:S01]  /*2320*/  MOV R10, UR6 ;  /* 0x00000006000a7c02 */ /* 0x000fe20008000f00 */
[----:B------:R-:W-:Y:S01]  /*2330*/  IMAD.U32 R7, RZ, RZ, UR5 ;  /* 0x00000005ff077e24 */ /* 0x000fe2000f8e00ff */
[----:B------:R-:W-:Y:S02]  /*2340*/  MOV R6, UR4 ;  /* 0x0000000400067c02 */ /* 0x000fe40008000f00 */
[----:B------:R-:W-:-:S02]  /*2350*/  MOV R11, UR7 ;  /* 0x00000007000b7c02 */ /* 0x000fc40008000f00 */
[----:B------:R-:W-:Y:S02]  /*2360*/  MOV R8, 0x70 ;  /* 0x0000007000087802 */ /* 0x000fe40000000f00 */
[----:B------:R-:W-:-:S07]  /*2370*/  MOV R13, RZ ;  /* 0x000000ff000d7202 */ /* 0x000fce0000000f00 */
[----:B------:R-:W-:-:S07]  /*2380*/  LEPC R20, `(.L_x_34) ;  /* 0x000000001014794e */ /* 0x000fce0000000000 */
[----:B-1----:R-:W-:Y:S05]  /*2390*/  CALL.ABS.NOINC R22 ;  /* 0x0000000016007343 */ /* 0x002fea0003c00000 */
.L_x_34:
[----:B------:R-:W1:Y:S02]  /*23a0*/  LDC.64 R8, c[0x0][0x590] ;  /* 0x00016400ff087b82 */ /* 0x000e640000000a00 */
[----:B-1----:R-:W-:-:S04]  /*23b0*/  ISETP.NE.U32.AND P2, PT, R8, RZ, PT ;  /* 0x000000ff0800720c */ /* 0x002fc80003f45070 */
[----:B------:R-:W-:-:S13]  /*23c0*/  ISETP.NE.AND.EX P2, PT, R9, RZ, PT, P2 ;  /* 0x000000ff0900720c */ /* 0x000fda0003f45320 */
[----:B------:R-:W-:Y:S05]  /*23d0*/  @!P2 BRA `(.L_x_36) ;  /* 0x000000000034a947 */ /* 0x000fea0003800000 */
[----:B------:R-:W-:Y:S02]  /*23e0*/  ULDC.64 UR4, c[0x0][0x588] ;  /* 0x0001620000047ab9 */ /* 0x000fe40000000a00 */
[----:B------:R-:W-:-:S04]  /*23f0*/  ISETP.NE.U32.AND P0, PT, RZ, UR4, PT ;  /* 0x00000004ff007c0c */ /* 0x000fc8000bf05070 */
[----:B------:R-:W-:-:S13]  /*2400*/  ISETP.NE.AND.EX P0, PT, RZ, UR5, PT, P0 ;  /* 0x00000005ff007c0c */ /* 0x000fda000bf05300 */
[----:B------:R-:W-:Y:S05]  /*2410*/  @!P0 BRA `(.L_x_37) ;  /* 0x0000000000188947 */ /* 0x000fea0003800000 */
[----:B------:R-:W1:Y:S01]  /*2420*/  LDC.64 R4, c[0x0][0x588] ;  /* 0x00016200ff047b82 */ /* 0x000e620000000a00 */
[----:B------:R-:W-:-:S04]  /*2430*/  IMAD R3, R8, UR47, RZ ;  /* 0x0000002f08037c24 */ /* 0x000fc8000f8e02ff */
[----:B-1----:R-:W-:-:S05]  /*2440*/  IMAD.WIDE R4, R3, 0x4, R4 ;  /* 0x0000000403047825 */ /* 0x002fca00078e0204 */
[----:B-----5:R1:W5:Y:S01]  /*2450*/  LDG.E R89, desc[UR52][R4.64] ;  /* 0x0000003404597981 */ /* 0x020362000c1e1900 */
[----:B------:R-:W-:Y:S01]  /*2460*/  MOV R88, 0x1 ;  /* 0x0000000100587802 */ /* 0x000fe20000000f00 */
[----:B------:R-:W-:Y:S06]  /*2470*/  BRA `(.L_x_36) ;  /* 0x00000000000c7947 */ /* 0x000fec0003800000 */
.L_x_37:
[----:B------:R-:W-:Y:S01]  /*2480*/  ULDC UR4, c[0x0][0x580] ;  /* 0x0001600000047ab9 */ /* 0x000fe20000000800 */
[----:B------:R-:W-:Y:S01]  /*2490*/  MOV R88, 0x1 ;  /* 0x0000000100587802 */ /* 0x000fe20000000f00 */
[----:B-----5:R-:W-:-:S07]  /*24a0*/  IMAD.U32 R89, RZ, RZ, UR4 ;  /* 0x00000004ff597e24 */ /* 0x020fce000f8e00ff */
.L_x_36:
[----:B------:R-:W2:Y:S02]  /*24b0*/  LDC.64 R6, c[0x0][0x5b0] ;  /* 0x00016c00ff067b82 */ /* 0x000ea40000000a00 */
[----:B--2---:R-:W-:-:S04]  /*24c0*/  ISETP.NE.U32.AND P0, PT, R6, RZ, PT ;  /* 0x000000ff0600720c */ /* 0x004fc80003f05070 */
[----:B------:R-:W-:-:S13]  /*24d0*/  ISETP.NE.AND.EX P0, PT, R7, RZ, PT, P0 ;  /* 0x000000ff0700720c */ /* 0x000fda0003f05300 */
[----:B------:R-:W-:Y:S05]  /*24e0*/  @!P0 BRA `(.L_x_38) ;  /* 0x00000000002c8947 */ /* 0x000fea0003800000 */
[----:B------:R-:W-:Y:S02]  /*24f0*/  ULDC.64 UR4, c[0x0][0x5a8] ;  /* 0x00016a0000047ab9 */ /* 0x000fe40000000a00 */
[----:B------:R-:W-:-:S04]  /*2500*/  ISETP.NE.U32.AND P0, PT, RZ, UR4, PT ;  /* 0x00000004ff007c0c */ /* 0x000fc8000bf05070 */
[----:B------:R-:W-:-:S13]  /*2510*/  ISETP.NE.AND.EX P0, PT, RZ, UR5, PT, P0 ;  /* 0x00000005ff007c0c */ /* 0x000fda000bf05300 */
[----:B------:R-:W-:Y:S05]  /*2520*/  @!P0 BRA `(.L_x_39) ;  /* 0x0000000000148947 */ /* 0x000fea0003800000 */
[----:B-1----:R-:W1:Y:S01]  /*2530*/  LDC.64 R4, c[0x0][0x5a8] ;  /* 0x00016a00ff047b82 */ /* 0x002e620000000a00 */
[----:B------:R-:W-:-:S04]  /*2540*/  IMAD R3, R6, UR47, RZ ;  /* 0x0000002f06037c24 */ /* 0x000fc8000f8e02ff */
[----:B-1----:R-:W-:-:S05]  /*2550*/  IMAD.WIDE R4, R3, 0x4, R4 ;  /* 0x0000000403047825 */ /* 0x002fca00078e0204 */
[----:B-----5:R2:W5:Y:S01]  /*2560*/  LDG.E R97, desc[UR52][R4.64] ;  /* 0x0000003404617981 */ /* 0x020562000c1e1900 */
[----:B------:R-:W-:Y:S05]  /*2570*/  BRA `(.L_x_38) ;  /* 0x0000000000087947 */ /* 0x000fea0003800000 */
.L_x_39:
[----:B------:R-:W-:Y:S02]  /*2580*/  ULDC UR4, c[0x0][0x5a0] ;  /* 0x0001680000047ab9 */ /* 0x000fe40000000800 */
[----:B-----5:R-:W-:-:S07]  /*2590*/  MOV R97, UR4 ;  /* 0x0000000400617c02 */ /* 0x020fce0008000f00 */
.L_x_38:
[----:B------:R-:W-:Y:S01]  /*25a0*/  ULDC.64 UR4, c[0x0][0x588] ;  /* 0x0001620000047ab9 */ /* 0x000fe20000000a00 */
[----:B------:R-:W-:Y:S01]  /*25b0*/  ISETP.NE.U32.AND P3, PT, R8, RZ, PT ;  /* 0x000000ff0800720c */ /* 0x000fe20003f65070 */
[----:B------:R-:W-:Y:S02]  /*25c0*/  UISETP.NE.U32.AND UP0, UPT, UR4, URZ, UPT ;  /* 0x0000003f0400728c */ /* 0x000fe4000bf05070 */
[----:B------:R-:W-:Y:S02]  /*25d0*/  ISETP.NE.U32.AND P4, PT, RZ, UR4, PT ;  /* 0x00000004ff007c0c */ /* 0x000fe4000bf85070 */
[----:B------:R-:W-:Y:S01]  /*25e0*/  ISETP.NE.AND.EX P3, PT, R9, RZ, PT, P3 ;  /* 0x000000ff0900720c */ /* 0x000fe20003f65330 */
[----:B------:R-:W-:Y:S02]  /*25f0*/  UISETP.NE.AND.EX UP0, UPT, UR5, URZ, UPT, UP0 ;  /* 0x0000003f0500728c */ /* 0x000fe4000bf05300 */
[----:B------:R-:W-:Y:S02]  /*2600*/  ISETP.NE.AND.EX P4, PT, RZ, UR5, PT, P4 ;  /* 0x00000005ff007c0c */ /* 0x000fe4000bf85340 */
[----:B------:R-:W-:-:S02]  /*2610*/  PLOP3.LUT P0, PT, PT, PT, PT, 0x8, 0x0 ;  /* 0x000000000000781c */ /* 0x000fc40003f0e170 */
[----:B------:R-:W-:-:S04]  /*2620*/  PLOP3.LUT P1, PT, PT, PT, UP0, 0x80, 0x0 ;  /* 0x000000000000781c */ /* 0x000fc80003f2f008 */
[----:B------:R-:W-:-:S05]  /*2630*/  PLOP3.LUT P1, PT, P1, PT, PT, 0x8, 0x0 ;  /* 0x000000000000781c */ /* 0x000fca0000f2e170 */
[----:B------:R-:W-:Y:S08]  /*2640*/  @P4 BRA P3, `(.L_x_40) ;  /* 0x0000000000244947 */ /* 0x000ff00001800000 */
[----:B------:R-:W-:Y:S04]  /*2650*/  BSSY B0, `(.L_x_40) ;  /* 0x0000008000007945 */ /* 0x000fe80003800000 */
[----:B------:R-:W-:Y:S05]  /*2660*/  @!P2 BRA `(.L_x_41) ;  /* 0x000000000014a947 */ /* 0x000fea0003800000 */
[----:B------:R-:W-:Y:S02]  /*2670*/  LOP3.LUT P3, RZ, R88, 0xff, RZ, 0xc0, !PT ;  /* 0x000000ff58ff7812 */ /* 0x000fe4000786c0ff */
[----:B------:R-:W-:-:S11]  /*2680*/  PLOP3.LUT P0, PT, P1, PT, PT, 0x80, 0x0 ;  /* 0x000000000000781c */ /* 0x000fd60000f0f070 */
[----:B------:R-:W-:Y:S05]  /*2690*/  @!P3 BRA `(.L_x_42) ;  /* 0x00000000000cb947 */ /* 0x000fea0003800000 */
[----:B-----5:R-:W-:Y:S01]  /*26a0*/  FSETP.EQ.AND P0, PT, R89, RZ, PT ;  /* 0x000000ff5900720b */ /* 0x020fe20003f02000 */
[----:B------:R-:W-:-:S12]  /*26b0*/  BRA `(.L_x_42) ;  /* 0x0000000000047947 */ /* 0x000fd80003800000 */
.L_x_41:
[----:B-----5:R-:W-:-:S13]  /*26c0*/  FSETP.EQ.AND P0, PT, R89, RZ, PT ;  /* 0x000000ff5900720b */ /* 0x020fda0003f02000 */
.L_x_42:
[----:B------:R-:W-:Y:S05]  /*26d0*/  BSYNC B0 ;  /* 0x0000000000007941 */ /* 0x000fea0003800000 */
.L_x_40:
[----:B------:R-:W-:Y:S04]  /*26e0*/  BSSY B0, `(.L_x_43) ;  /* 0x0000007000007945 */ /* 0x000fe80003800000 */
[----:B------:R-:W-:Y:S05]  /*26f0*/  @!P2 BRA `(.L_x_44) ;  /* 0x000000000010a947 */ /* 0x000fea0003800000 */
[----:B------:R-:W-:-:S13]  /*2700*/  LOP3.LUT P2, RZ, R88, 0xff, RZ, 0xc0, !PT ;  /* 0x000000ff58ff7812 */ /* 0x000fda000784c0ff */
[----:B------:R-:W-:Y:S05]  /*2710*/  @!P2 BRA `(.L_x_45) ;  /* 0x00000000000ca947 */ /* 0x000fea0003800000 */
[----:B-----5:R-:W-:Y:S01]  /*2720*/  FSETP.EQ.AND P1, PT, R89, RZ, PT ;  /* 0x000000ff5900720b */ /* 0x020fe20003f22000 */
[----:B------:R-:W-:-:S12]  /*2730*/  BRA `(.L_x_45) ;  /* 0x0000000000047947 */ /* 0x000fd80003800000 */
.L_x_44:
[----:B-----5:R-:W-:-:S13]  /*2740*/  FSETP.EQ.AND P1, PT, R89, RZ, PT ;  /* 0x000000ff5900720b */ /* 0x020fda0003f22000 */
.L_x_45:
[----:B------:R-:W-:Y:S05]  /*2750*/  BSYNC B0 ;  /* 0x0000000000007941 */ /* 0x000fea0003800000 */
.L_x_43:
[----:B------:R-:W-:Y:S01]  /*2760*/  BSSY B0, `(.L_x_46) ;  /* 0x000001b000007945 */ /* 0x000fe20003800000 */
[----:B------:R-:W-:Y:S02]  /*2770*/  LOP3.LUT R92, R92, 0x1, RZ, 0x3c, !PT ;  /* 0x000000015c5c7812 */ /* 0x000fe400078e3cff */
[----:B------:R-:W-:Y:S02]  /*2780*/  CS2R R10, SRZ ;  /* 0x00000000000a7805 */ /* 0x000fe4000001ff00 */
[----:B------:R-:W-:Y:S02]  /*2790*/  MOV R14, RZ ;  /* 0x000000ff000e7202 */ /* 0x000fe40000000f00 */
[----:B------:R-:W-:Y:S02]  /*27a0*/  CS2R R8, SRZ ;  /* 0x0000000000087805 */ /* 0x000fe4000001ff00 */
[----:B------:R-:W-:Y:S02]  /*27b0*/  CS2R R6, SRZ ;  /* 0x0000000000067805 */ /* 0x000fe4000001ff00 */
[----:B-12---:R-:W-:Y:S01]  /*27c0*/  CS2R R4, SRZ ;  /* 0x0000000000047805 */ /* 0x006fe2000001ff00 */
[----:B------:R-:W-:Y:S06]  /*27d0*/  @P0 BRA `(.L_x_47) ;  /* 0x00000000004c0947 */ /* 0x000fec0003800000 */
[----:B------:R-:W-:-:S13]  /*27e0*/  ISETP.NE.AND P2, PT, R103, 0x3, PT ;  /* 0x000000036700780c */ /* 0x000fda0003f45270 */
[----:B------:R-:W-:Y:S05]  /*27f0*/  @!P2 BRA `(.L_x_48) ;  /* 0x000000000004a947 */ /* 0x000fea0003800000 */
[----:B------:R-:W-:Y:S01]  /*2800*/  BPT.TRAP 0x1 ;  /* 0x000000040000795c */ /* 0x000fe20000300000 */
.L_x_48:
[----:B------:R-:W-:Y:S01]  /*2810*/  SHF.L.U32 R0, R92, 0x1f, RZ ;  /* 0x0000001f5c007819 */ /* 0x000fe200000006ff */
[----:B------:R-:W-:Y:S01]  /*2820*/  BSSY B1, `(.L_x_49) ;  /* 0x0000005000017945 */ /* 0x000fe20003800000 */
[----:B------:R-:W-:Y:S02]  /*2830*/  @!P1 LEA R3, R90, UR51, 0x1 ;  /* 0x000000335a039c11 */ /* 0x000fe4000f8e08ff */
[----:B------:R-:W1:Y:S01]  /*2840*/  SYNCS.PHASECHK.TRANS64.TRYWAIT P2, [UR51+0x60], R0 ;  /* 0x00006000ff0075a7 */ /* 0x000e620008040173 */
[----:B------:R-:W-:Y:S01]  /*2850*/  MOV R7, RZ ;  /* 0x000000ff00077202 */ /* 0x000fe20000000f00 */
[----:B-1----:R-:W-:Y:S06]  /*2860*/  @!P2 BRA `(.L_x_50) ;  /* 0x000000ac00b8a947 */ /* 0x002fec0003800000 */
.L_x_358:
[----:B------:R-:W-:Y:S05]  /*2870*/  BSYNC B1 ;  /* 0x0000000000017941 */ /* 0x000fea0003800000 */
.L_x_49:
[----:B------:R-:W-:Y:S01]  /*2880*/  IMAD.MOV.U32 R6, RZ, RZ, RZ ;  /* 0x000000ffff067224 */ /* 0x000fe200078e00ff */
[----:B-1----:R-:W-:Y:S02]  /*2890*/  CS2R R4, SRZ ;  /* 0x0000000000047805 */ /* 0x002fe4000001ff00 */
[----:B------:R-:W-:Y:S02]  /*28a0*/  MOV R10, RZ ;  /* 0x000000ff000a7202 */ /* 0x000fe40000000f00 */
[----:B------:R-:W-:Y:S02]  /*28b0*/  CS2R R8, SRZ ;  /* 0x0000000000087805 */ /* 0x000fe4000001ff00 */
[----:B------:R-:W-:Y:S01]  /*28c0*/  @!P1 LEA R0, R94, R3, 0x1 ;  /* 0x000000035e009211 */ /* 0x000fe200078e08ff */
[----:B------:R-:W-:Y:S05]  /*28d0*/  @!P1 WARPSYNC.ALL ;  /* 0x0000000000009948 */ /* 0x000fea0003800000 */
[----:B------:R1:W2:Y:S01]  /*28e0*/  @!P1 LDSM.16.M88.4 R4, [R3+0x200] ;  /* 0x000200000304983b */ /* 0x0002a20000000200 */
[----:B------:R-:W-:-:S03]  /*28f0*/  MOV R14, 0x1 ;  /* 0x00000001000e7802 */ /* 0x000fc60000000f00 */
[----:B------:R1:W3:Y:S04]  /*2900*/  @!P1 LDSM.16.M88.4 R8, [R0+0x200] ;  /* 0x000200000008983b */ /* 0x0002e80000000200 */
.L_x_47:
[----:B------:R-:W-:Y:S05]  /*2910*/  BSYNC B0 ;  /* 0x0000000000007941 */ /* 0x000fea0003800000 */
.L_x_46:
[--C-:B-12---:R-:W-:Y:S02]  /*2920*/  HADD2.F32 R0, -RZ, R4.reuse.H0_H0 ;  /* 0x20000004ff007230 */ /* 0x106fe40000004100 */
[C---:B-----5:R-:W-:Y:S01]  /*2930*/  FMUL R24, R97.reuse, R24 ;  /* 0x0000001861187220 */ /* 0x060fe20000400000 */
[----:B------:R-:W-:Y:S02]  /*2940*/  HADD2.F32 R20, -RZ, R4.H1_H1 ;  /* 0x30000004ff147230 */ /* 0x000fe40000004100 */
[----:B------:R-:W-:Y:S01]  /*2950*/  FMUL R25, R97, R25 ;  /* 0x0000001961197220 */ /* 0x000fe20000400000 */
[----:B------:R-:W-:Y:S02]  /*2960*/  HADD2.F32 R22, -RZ, R5.H1_H1 ;  /* 0x30000005ff167230 */ /* 0x000fe40000004100 */
[C---:B------:R-:W-:Y:S01]  /*2970*/  FFMA R15, R89.reuse, R0, R24 ;  /* 0x00000000590f7223 */ /* 0x040fe20000000018 */
[----:B------:R-:W-:Y:S02]  /*2980*/  HADD2.F32 R0, -RZ, R6.H0_H0 ;  /* 0x20000006ff007230 */ /* 0x000fe40000004100 */
[----:B------:R-:W-:Y:S01]  /*2990*/  FFMA R20, R89, R20, R25 ;  /* 0x0000001459147223 */ /* 0x000fe20000000019 */
[----:B------:R-:W-:Y:S01]  /*29a0*/  FMUL R28, R97, R28 ;  /* 0x0000001c611c7220 */ /* 0x000fe20000400000 */
[----:B------:R-:W-:-:S02]  /*29b0*/  IMAD.MOV.U32 R121, RZ, RZ, 0x3bbb989d ;  /* 0x3bbb989dff797424 */ /* 0x000fc400078e00ff */
[----:B------:R-:W-:Y:S01]  /*29c0*/  FMUL R27, R97, R27 ;  /* 0x0000001b611b7220 */ /* 0x000fe20000400000 */
[----:B------:R-:W-:Y:S01]  /*29d0*/  MOV R123, 0x437c0000 ;  /* 0x437c0000007b7802 */ /* 0x000fe20000000f00 */
[----:B------:R-:W-:Y:S02]  /*29e0*/  HADD2.F32 R12, -RZ, R5.H0_H0 ;  /* 0x20000005ff0c7230 */ /* 0x000fe40000004100 */
[----:B------:R-:W-:Y:S01]  /*29f0*/  FFMA R23, R89, R0, R28 ;  /* 0x0000000059177223 */ /* 0x000fe2000000001c */
[----:B------:R-:W-:Y:S01]  /*2a00*/  FFMA.SAT R13, -R20, R121, 0.5 ;  /* 0x3f000000140d7423 */ /* 0x000fe20000002179 */
[----:B------:R-:W-:Y:S01]  /*2a10*/  FMUL R21, R97, R26 ;  /* 0x0000001a61157220 */ /* 0x000fe20000400000 */
[----:B------:R-:W-:Y:S01]  /*2a20*/  FFMA R22, R89, R22, R27 ;  /* 0x0000001659167223 */ /* 0x000fe2000000001b */
[----:B---3--:R-:W-:Y:S02]  /*2a30*/  HADD2.F32 R0, -RZ, R8.H0_H0 ;  /* 0x20000008ff007230 */ /* 0x008fe40000004100 */
[----:B------:R-:W-:Y:S01]  /*2a40*/  FMUL R27, R97, R32 ;  /* 0x00000020611b7220 */ /* 0x000fe20000400000 */
[----:B------:R-:W-:-:S02]  /*2a50*/  HADD2.F32 R24, -RZ, R6.H1_H1 ;  /* 0x30000006ff187230 */ /* 0x000fc40000004100 */
[----:B------:R-:W-:Y:S01]  /*2a60*/  FMUL R29, R97, R29 ;  /* 0x0000001d611d7220 */ /* 0x000fe20000400000 */
[----:B------:R-:W-:Y:S01]  /*2a70*/  FFMA.RM R13, R13, R123, 12582913 ;  /* 0x4b4000010d0d7423 */ /* 0x000fe2000000407b */
[C---:B------:R-:W-:Y:S01]  /*2a80*/  FFMA R21, R89.reuse, R12, R21 ;  /* 0x0000000c59157223 */ /* 0x040fe20000000015 */
[C---:B------:R-:W-:Y:S01]  /*2a90*/  FFMA R27, R89.reuse, R0, R27 ;  /* 0x00000000591b7223 */ /* 0x040fe2000000001b */
[----:B------:R-:W-:Y:S02]  /*2aa0*/  HADD2.F32 R28, -RZ, R8.H1_H1 ;  /* 0x30000008ff1c7230 */ /* 0x000fe40000004100 */
[----:B------:R-:W-:Y:S01]  /*2ab0*/  FFMA R24, R89, R24, R29 ;  /* 0x0000001859187223 */ /* 0x000fe2000000001d */
[C---:B------:R-:W-:Y:S01]  /*2ac0*/  FMUL R0, R97.reuse, R33 ;  /* 0x0000002161007220 */ /* 0x040fe20000400000 */
[----:B------:R-:W-:Y:S01]  /*2ad0*/  FMUL R25, R97, R30 ;  /* 0x0000001e61197220 */ /* 0x000fe20000400000 */
[----:B------:R-:W-:Y:S01]  /*2ae0*/  FADD R29, R13, -12583039 ;  /* 0xcb40007f0d1d7421 */ /* 0x000fe20000000000 */
[----:B------:R-:W-:-:S02]  /*2af0*/  HADD2.F32 R12, -RZ, R7.H0_H0 ;  /* 0x20000007ff0c7230 */ /* 0x000fc40000004100 */
[----:B------:R-:W-:Y:S01]  /*2b00*/  FFMA.SAT R30, -R21, R121, 0.5 ;  /* 0x3f000000151e7423 */ /* 0x000fe20000002179 */
[----:B------:R-:W-:Y:S01]  /*2b10*/  FFMA R28, R89, R28, R0 ;  /* 0x0000001c591c7223 */ /* 0x000fe20000000000 */
[----:B------:R-:W-:Y:S01]  /*2b20*/  FFMA R29, -R20, 1.4426950216293334961, -R29 ;  /* 0x3fb8aa3b141d7823 */ /* 0x000fe2000000091d */
[----:B------:R-:W-:Y:S02]  /*2b30*/  HADD2.F32 R0, -RZ, R9.H0_H0 ;  /* 0x20000009ff007230 */ /* 0x000fe40000004100 */
[----:B------:R-:W-:Y:S01]  /*2b40*/  FFMA.RM R99, R30, R123, 12582913 ;  /* 0x4b4000011e637423 */ /* 0x000fe2000000407b */
[----:B------:R-:W-:Y:S01]  /*2b50*/  FMUL R34, R97, R34 ;  /* 0x0000002261227220 */ /* 0x000fe20000400000 */
[----:B------:R-:W-:Y:S01]  /*2b60*/  FFMA R25, R89, R12, R25 ;  /* 0x0000000c59197223 */ /* 0x000fe20000000019 */
[----:B------:R-:W-:Y:S01]  /*2b70*/  FMUL R12, R97, R31 ;  /* 0x0000001f610c7220 */ /* 0x000fe20000400000 */
[----:B------:R-:W-:Y:S01]  /*2b80*/  FFMA R31, -R20, 1.925963033500011079e-08, R29 ;  /* 0x32a57060141f7823 */ /* 0x000fe2000000011d */
[----:B------:R-:W-:Y:S01]  /*2b90*/  FADD R30, R99, -12583039 ;  /* 0xcb40007f631e7421 */ /* 0x000fe20000000000 */
[----:B------:R-:W-:Y:S01]  /*2ba0*/  FFMA R29, R89, R0, R34 ;  /* 0x00000000591d7223 */ /* 0x000fe20000000022 */
[-C--:B------:R-:W-:Y:S01]  /*2bb0*/  FFMA.SAT R0, -R23, R121.reuse, 0.5 ;  /* 0x3f00000017007423 */ /* 0x080fe20000002179 */
[----:B------:R-:W-:Y:S01]  /*2bc0*/  FFMA.SAT R32, -R22, R121, 0.5 ;  /* 0x3f00000016207423 */ /* 0x000fe20000002179 */
[----:B------:R-:W-:Y:S01]  /*2bd0*/  FFMA R30, -R21, 1.4426950216293334961, -R30 ;  /* 0x3fb8aa3b151e7823 */ /* 0x000fe2000000091e */
[----:B------:R-:W-:-:S02]  /*2be0*/  HADD2.F32 R26, -RZ, R7.H1_H1 ;  /* 0x30000007ff1a7230 */ /* 0x000fc40000004100 */
[----:B------:R-:W-:Y:S01]  /*2bf0*/  FFMA.RM R105, R0, R123, 12582913 ;  /* 0x4b40000100697423 */ /* 0x000fe2000000407b */
[----:B------:R-:W-:Y:S01]  /*2c00*/  FMUL R0, R97, R35 ;  /* 0x0000002361007220 */ /* 0x000fe20000400000 */
[----:B------:R-:W-:Y:S01]  /*2c10*/  FFMA.RM R102, R32, R123, 12582913 ;  /* 0x4b40000120667423 */ /* 0x000fe2000000407b */
[-C--:B------:R-:W-:Y:S01]  /*2c20*/  FFMA.SAT R35, -R24, R121.reuse, 0.5 ;  /* 0x3f00000018237423 */ /* 0x080fe20000002179 */
[----:B------:R-:W-:Y:S01]  /*2c30*/  FFMA R32, -R21, 1.925963033500011079e-08, R30 ;  /* 0x32a5706015207823 */ /* 0x000fe2000000011e */
[----:B------:R-:W-:Y:S02]  /*2c40*/  HADD2.F32 R30, -RZ, R9.H1_H1 ;  /* 0x30000009ff1e7230 */ /* 0x000fe40000004100 */
[----:B------:R-:W-:Y:S01]  /*2c50*/  FFMA.SAT R106, -R25, R121, 0.5 ;  /* 0x3f000000196a7423 */ /* 0x000fe20000002179 */
[----:B------:R-:W-:Y:S01]  /*2c60*/  FFMA.RM R107, R35, R123, 12582913 ;  /* 0x4b400001236b7423 */ /* 0x000fe2000000407b */
[----:B------:R1:W-:Y:S01]  /*2c70*/  MUFU.EX2 R98, R31 ;  /* 0x0000001f00627308 */ /* 0x0003e20000000800 */
[----:B------:R-:W-:Y:S01]  /*2c80*/  FMUL R36, R97, R36 ;  /* 0x0000002461247220 */ /* 0x000fe20000400000 */
[----:B------:R-:W-:Y:S01]  /*2c90*/  FFMA R30, R89, R30, R0 ;  /* 0x0000001e591e7223 */ /* 0x000fe20000000000 */
[----:B------:R-:W-:-:S02]  /*2ca0*/  HADD2.F32 R0, -RZ, R10.H0_H0 ;  /* 0x2000000aff007230 */ /* 0x000fc40000004100 */
[----:B------:R-:W-:Y:S01]  /*2cb0*/  FADD R33, R102, -12583039 ;  /* 0xcb40007f66217421 */ /* 0x000fe20000000000 */
[----:B------:R-:W-:Y:S01]  /*2cc0*/  FFMA.RM R108, R106, R123, 12582913 ;  /* 0x4b4000016a6c7423 */ /* 0x000fe2000000407b */
[----:B------:R-:W-:Y:S01]  /*2cd0*/  FFMA R26, R89, R26, R12 ;  /* 0x0000001a591a7223 */ /* 0x000fe2000000000c */
[----:B------:R-:W-:Y:S01]  /*2ce0*/  FFMA.SAT R3, -R15, R121, 0.5 ;  /* 0x3f0000000f037423 */ /* 0x000fe20000002179 */
[C---:B------:R-:W-:Y:S01]  /*2cf0*/  FFMA R33, -R22.reuse, 1.4426950216293334961, -R33 ;  /* 0x3fb8aa3b16217823 */ /* 0x040fe20000000921 */
[----:B-1----:R-:W-:Y:S01]  /*2d00*/  FADD R31, R107, -12583039 ;  /* 0xcb40007f6b1f7421 */ /* 0x002fe20000000000 */
[----:B------:R-:W-:Y:S01]  /*2d10*/  FADD R34, R105, -12583039 ;  /* 0xcb40007f69227421 */ /* 0x000fe20000000000 */
[----:B------:R-:W-:Y:S01]  /*2d20*/  FFMA.RM R3, R3, R123, 12582913 ;  /* 0x4b40000103037423 */ /* 0x000fe2000000407b */
[----:B------:R-:W-:Y:S01]  /*2d30*/  FFMA R33, -R22, 1.925963033500011079e-08, R33 ;  /* 0x32a5706016217823 */ /* 0x000fe20000000121 */
[----:B------:R-:W-:Y:S01]  /*2d40*/  FFMA R109, -R24, 1.4426950216293334961, -R31 ;  /* 0x3fb8aa3b186d7823 */ /* 0x000fe2000000091f */
[----:B------:R-:W-:Y:S01]  /*2d50*/  FFMA R31, R89, R0, R36 ;  /* 0x00000000591f7223 */ /* 0x000fe20000000024 */
[----:B------:R-:W-:Y:S01]  /*2d60*/  FADD R0, R108, -12583039 ;  /* 0xcb40007f6c007421 */ /* 0x000fe20000000000 */
[----:B------:R-:W-:Y:S01]  /*2d70*/  FFMA.SAT R36, -R26, R121, 0.5 ;  /* 0x3f0000001a247423 */ /* 0x000fe20000002179 */
[----:B------:R-:W-:Y:S01]  /*2d80*/  FFMA R34, -R23, 1.4426950216293334961, -R34 ;  /* 0x3fb8aa3b17227823 */ /* 0x000fe20000000922 */
[----:B------:R-:W-:Y:S01]  /*2d90*/  FADD R12, R3, -12583039 ;  /* 0xcb40007f030c7421 */ /* 0x000fe20000000000 */
[----:B------:R-:W-:Y:S01]  /*2da0*/  FFMA R110, -R25, 1.4426950216293334961, -R0 ;  /* 0x3fb8aa3b196e7823 */ /* 0x000fe20000000900 */
[----:B------:R-:W-:Y:S01]  /*2db0*/  FFMA.RM R111, R36, R123, 12582913 ;  /* 0x4b400001246f7423 */ /* 0x000fe2000000407b */
[----:B------:R-:W-:Y:S01]  /*2dc0*/  FMUL R0, R97, R37 ;  /* 0x0000002561007220 */ /* 0x000fe20000400000 */
[----:B------:R1:W-:Y:S01]  /*2dd0*/  MUFU.EX2 R100, R32 ;  /* 0x0000002000647308 */ /* 0x0003e20000000800 */
[----:B------:R-:W-:Y:S01]  /*2de0*/  FFMA.SAT R37, -R27, R121, 0.5 ;  /* 0x3f0000001b257423 */ /* 0x000fe20000002179 */
[----:B------:R-:W-:Y:S01]  /*2df0*/  FFMA R34, -R23, 1.925963033500011079e-08, R34 ;  /* 0x32a5706017227823 */ /* 0x000fe20000000122 */
[----:B------:R-:W-:Y:S01]  /*2e00*/  FFMA R12, -R15, 1.4426950216293334961, -R12 ;  /* 0x3fb8aa3b0f0c7823 */ /* 0x000fe2000000090c */
[----:B------:R-:W-:Y:S01]  /*2e10*/  FFMA R109, -R24, 1.925963033500011079e-08, R109 ;  /* 0x32a57060186d7823 */ /* 0x000fe2000000016d */
[----:B------:R-:W-:Y:S01]  /*2e20*/  FFMA.RM R113, R37, R123, 12582913 ;  /* 0x4b40000125717423 */ /* 0x000fe2000000407b */
[----:B------:R-:W-:Y:S01]  /*2e30*/  FMUL R38, R97, R38 ;  /* 0x0000002661267220 */ /* 0x000fe20000400000 */
[----:B------:R-:W-:Y:S01]  /*2e40*/  FFMA R12, -R15, 1.925963033500011079e-08, R12 ;  /* 0x32a570600f0c7823 */ /* 0x000fe2000000010c */
[----:B------:R2:W3:Y:S01]  /*2e50*/  MUFU.EX2 R35, R33 ;  /* 0x0000002100237308 */ /* 0x0004e20000000800 */
[----:B-1----:R-:W-:-:S02]  /*2e60*/  HADD2.F32 R32, -RZ, R10.H1_H1 ;  /* 0x3000000aff207230 */ /* 0x002fc40000004100 */
[----:B------:R-:W-:Y:S01]  /*2e70*/  FFMA R110, -R25, 1.925963033500011079e-08, R110 ;  /* 0x32a57060196e7823 */ /* 0x000fe2000000016e */
[----:B------:R-:W-:Y:S01]  /*2e80*/  FFMA.SAT R112, -R28, R121, 0.5 ;  /* 0x3f0000001c707423 */ /* 0x000fe20000002179 */
[----:B------:R-:W-:Y:S01]  /*2e90*/  SHF.L.U32 R3, R3, 0x17, RZ ;  /* 0x0000001703037819 */ /* 0x000fe200000006ff */
[----:B------:R-:W-:Y:S02]  /*2ea0*/  IMAD.SHL.U32 R108, R108, 0x800000, RZ ;  /* 0x008000006c6c7824 */ /* 0x000fe400078e00ff */
[----:B------:R-:W-:Y:S01]  /*2eb0*/  FFMA R32, R89, R32, R0 ;  /* 0x0000002059207223 */ /* 0x000fe20000000000 */
[----:B------:R-:W-:Y:S01]  /*2ec0*/  HADD2.F32 R0, -RZ, R11.H0_H0 ;  /* 0x2000000bff007230 */ /* 0x000fe20000004100 */
[----:B------:R1:W-:Y:S01]  /*2ed0*/  MUFU.EX2 R106, R34 ;  /* 0x00000022006a7308 */ /* 0x0003e20000000800 */
[----:B--2---:R-:W-:Y:S01]  /*2ee0*/  FADD R33, R111, -12583039 ;  /* 0xcb40007f6f217421 */ /* 0x004fe20000000000 */
[----:B------:R-:W-:Y:S01]  /*2ef0*/  FFMA.RM R114, R112, R123, 12582913 ;  /* 0x4b40000170727423 */ /* 0x000fe2000000407b */
[----:B------:R-:W-:Y:S01]  /*2f00*/  FFMA.SAT R118, -R32, R121, 0.5 ;  /* 0x3f00000020767423 */ /* 0x000fe20000002179 */
[----:B------:R-:W-:Y:S01]  /*2f10*/  SHF.L.U32 R13, R13, 0x17, RZ ;  /* 0x000000170d0d7819 */ /* 0x000fe200000006ff */
[----:B------:R-:W-:Y:S01]  /*2f20*/  FFMA R33, -R26, 1.4426950216293334961, -R33 ;  /* 0x3fb8aa3b1a217823 */ /* 0x000fe20000000921 */
[----:B------:R-:W-:Y:S01]  /*2f30*/  FADD R115, R114, -12583039 ;  /* 0xcb40007f72737421 */ /* 0x000fe20000000000 */
[----:B------:R-:W-:Y:S01]  /*2f40*/  FFMA.RM R119, R118, R123, 12582913 ;  /* 0x4b40000176777423 */ /* 0x000fe2000000407b */
[----:B------:R2:W4:Y:S01]  /*2f50*/  MUFU.EX2 R36, R109 ;  /* 0x0000006d00247308 */ /* 0x0005220000000800 */
[----:B-1----:R-:W-:Y:S01]  /*2f60*/  FADD R34, R113, -12583039 ;  /* 0xcb40007f71227421 */ /* 0x002fe20000000000 */
[----:B------:R-:W-:Y:S01]  /*2f70*/  FFMA R115, -R28, 1.4426950216293334961, -R115 ;  /* 0x3fb8aa3b1c737823 */ /* 0x000fe20000000973 */
[----:B------:R-:W-:Y:S01]  /*2f80*/  SHF.L.U32 R107, R107, 0x17, RZ ;  /* 0x000000176b6b7819 */ /* 0x000fe200000006ff */
[----:B------:R-:W-:-:S02]  /*2f90*/  IMAD.SHL.U32 R99, R99, 0x800000, RZ ;  /* 0x0080000063637824 */ /* 0x000fc400078e00ff */
[----:B------:R-:W-:Y:S01]  /*2fa0*/  FFMA R34, -R27, 1.4426950216293334961, -R34 ;  /* 0x3fb8aa3b1b227823 */ /* 0x000fe20000000922 */
[----:B------:R-:W-:Y:S01]  /*2fb0*/  FFMA R115, -R28, 1.925963033500011079e-08, R115 ;  /* 0x32a570601c737823 */ /* 0x000fe20000000173 */
[----:B------:R-:W-:Y:S01]  /*2fc0*/  SHF.L.U32 R102, R102, 0x17, RZ ;  /* 0x0000001766667819 */ /* 0x000fe200000006ff */
[----:B------:R-:W1:Y:S01]  /*2fd0*/  MUFU.EX2 R12, R12 ;  /* 0x0000000c000c7308 */ /* 0x000e620000000800 */
[----:B--2---:R-:W-:Y:S01]  /*2fe0*/  FFMA R109, -R26, 1.925963033500011079e-08, R33 ;  /* 0x32a570601a6d7823 */ /* 0x004fe20000000121 */
[----:B------:R-:W-:Y:S01]  /*2ff0*/  FFMA R33, R89, R0, R38 ;  /* 0x0000000059217223 */ /* 0x000fe20000000026 */
[-C--:B------:R-:W-:Y:S01]  /*3000*/  FFMA.SAT R0, -R29, R121.reuse, 0.5 ;  /* 0x3f0000001d007423 */ /* 0x080fe20000002179 */
[----:B------:R-:W-:Y:S01]  /*3010*/  FFMA R38, -R27, 1.925963033500011079e-08, R34 ;  /* 0x32a570601b267823 */ /* 0x000fe20000000122 */
[----:B------:R-:W-:Y:S02]  /*3020*/  HADD2.F32 R34, -RZ, R11.H1_H1 ;  /* 0x3000000bff227230 */ /* 0x000fe40000004100 */
[----:B------:R-:W-:Y:S01]  /*3030*/  FFMA.SAT R120, -R33, R121, 0.5 ;  /* 0x3f00000021787423 */ /* 0x000fe20000002179 */
[----:B---3--:R-:W-:Y:S01]  /*3040*/  FFMA R122, R102, R35, 1 ;  /* 0x3f800000667a7423 */ /* 0x008fe20000000023 */
[----:B------:R2:W3:Y:S01]  /*3050*/  MUFU.EX2 R37, R110 ;  /* 0x0000006e00257308 */ /* 0x0004e20000000800 */
[----:B----4-:R-:W-:Y:S01]  /*3060*/  FFMA R124, R107, R36, 1 ;  /* 0x3f8000006b7c7423 */ /* 0x010fe20000000024 */
[-C--:B------:R-:W-:Y:S01]  /*3070*/  FFMA.RM R120, R120, R123.reuse, 12582913 ;  /* 0x4b40000178787423 */ /* 0x080fe2000000407b */
[----:B------:R-:W-:Y:S01]  /*3080*/  SHF.L.U32 R114, R114, 0x17, RZ ;  /* 0x0000001772727819 */ /* 0x000fe200000006ff */
[----:B------:R-:W-:Y:S01]  /*3090*/  BSSY B1, `(.L_x_51) ;  /* 0x0000049000017945 */ /* 0x000fe20003800000 */
[----:B------:R-:W-:Y:S01]  /*30a0*/  SHF.L.U32 R105, R105, 0x17, RZ ;  /* 0x0000001769697819 */ /* 0x000fe200000006ff */
[----:B------:R-:W-:Y:S01]  /*30b0*/  FFMA R125, R99, R100, 1 ;  /* 0x3f800000637d7423 */ /* 0x000fe20000000064 */
[----:B------:R-:W-:Y:S01]  /*30c0*/  SHF.L.U32 R111, R111, 0x17, RZ ;  /* 0x000000176f6f7819 */ /* 0x000fe200000006ff */
[----:B------:R4:W-:Y:S01]  /*30d0*/  MUFU.EX2 R112, R109 ;  /* 0x0000006d00707308 */ /* 0x0009e20000000800 */
[----:B--2---:R-:W-:Y:S01]  /*30e0*/  FFMA.RM R110, R0, R123, 12582913 ;  /* 0x4b400001006e7423 */ /* 0x004fe2000000407b */
[----:B------:R-:W-:Y:S01]  /*30f0*/  FMUL R0, R97, R39 ;  /* 0x0000002761007220 */ /* 0x000fe20000400000 */
[----:B------:R-:W-:Y:S01]  /*3100*/  FFMA.SAT R39, -R30, R121, 0.5 ;  /* 0x3f0000001e277423 */ /* 0x000fe20000002179 */
[----:B------:R-:W-:Y:S01]  /*3110*/  SHF.L.U32 R113, R113, 0x17, RZ ;  /* 0x0000001771717819 */ /* 0x000fe200000006ff */
[----:B------:R-:W-:Y:S01]  /*3120*/  FADD R116, R110, -12583039 ;  /* 0xcb40007f6e747421 */ /* 0x000fe20000000000 */
[----:B------:R-:W-:Y:S01]  /*3130*/  FFMA R34, R89, R34, R0 ;  /* 0x0000002259227223 */ /* 0x000fe20000000000 */
[----:B------:R-:W-:Y:S01]  /*3140*/  FFMA.RM R0, R39, R123, 12582913 ;  /* 0x4b40000127007423 */ /* 0x000fe2000000407b */
[----:B------:R-:W2:Y:S01]  /*3150*/  MUFU.EX2 R115, R115 ;  /* 0x0000007300737308 */ /* 0x000ea20000000800 */
[-C--:B----4-:R-:W-:Y:S01]  /*3160*/  FFMA.SAT R109, -R31, R121.reuse, 0.5 ;  /* 0x3f0000001f6d7423 */ /* 0x090fe20000002179 */
[----:B------:R-:W-:Y:S01]  /*3170*/  FFMA.SAT R121, -R34, R121, 0.5 ;  /* 0x3f00000022797423 */ /* 0x000fe20000002179 */
[----:B------:R-:W-:Y:S01]  /*3180*/  FFMA R116, -R29, 1.4426950216293334961, -R116 ;  /* 0x3fb8aa3b1d747823 */ /* 0x000fe20000000974 */
[----:B------:R-:W-:Y:S01]  /*3190*/  FADD R39, R0, -12583039 ;  /* 0xcb40007f00277421 */ /* 0x000fe20000000000 */
[-C--:B------:R-:W-:Y:S01]  /*31a0*/  FFMA.RM R117, R109, R123.reuse, 12582913 ;  /* 0x4b4000016d757423 */ /* 0x080fe2000000407b */
[----:B------:R-:W-:Y:S01]  /*31b0*/  FFMA.RM R121, R121, R123, 12582913 ;  /* 0x4b40000179797423 */ /* 0x000fe2000000407b */
[----:B-1----:R-:W-:Y:S01]  /*31c0*/  FFMA R123, R3, R12, 1 ;  /* 0x3f800000037b7423 */ /* 0x002fe2000000000c */
[----:B------:R-:W-:Y:S01]  /*31d0*/  FADD R3, R119, -12583039 ;  /* 0xcb40007f77037421 */ /* 0x000fe20000000000 */
[----:B------:R-:W-:Y:S01]  /*31e0*/  FFMA R116, -R29, 1.925963033500011079e-08, R116 ;  /* 0x32a570601d747823 */ /* 0x000fe20000000174 */
[----:B------:R-:W-:Y:S01]  /*31f0*/  FFMA R109, -R30, 1.4426950216293334961, -R39 ;  /* 0x3fb8aa3b1e6d7823 */ /* 0x000fe20000000927 */
[----:B------:R-:W-:Y:S01]  /*3200*/  FADD R118, R117, -12583039 ;  /* 0xcb40007f75767421 */ /* 0x000fe20000000000 */
[----:B------:R-:W-:Y:S01]  /*3210*/  FFMA R3, -R32, 1.4426950216293334961, -R3 ;  /* 0x3fb8aa3b20037823 */ /* 0x000fe20000000903 */
[----:B------:R1:W-:Y:S01]  /*3220*/  MUFU.EX2 R39, R116 ;  /* 0x0000007400277308 */ /* 0x0003e20000000800 */
[----:B------:R-:W-:Y:S01]  /*3230*/  FADD R12, R120, -12583039 ;  /* 0xcb40007f780c7421 */ /* 0x000fe20000000000 */
[C---:B------:R-:W-:Y:S01]  /*3240*/  FFMA R118, -R31.reuse, 1.4426950216293334961, -R118 ;  /* 0x3fb8aa3b1f767823 */ /* 0x040fe20000000976 */
[----:B------:R-:W-:Y:S01]  /*3250*/  FFMA R3, -R32, 1.925963033500011079e-08, R3 ;  /* 0x32a5706020037823 */ /* 0x000fe20000000103 */
[----:B------:R-:W-:Y:S01]  /*3260*/  FFMA R109, -R30, 1.925963033500011079e-08, R109 ;  /* 0x32a570601e6d7823 */ /* 0x000fe2000000016d */
[----:B---3--:R-:W-:Y:S01]  /*3270*/  FFMA R129, R108, R37, 1 ;  /* 0x3f8000006c817423 */ /* 0x008fe20000000025 */
[----:B------:R-:W-:Y:S01]  /*3280*/  FFMA R118, -R31, 1.925963033500011079e-08, R118 ;  /* 0x32a570601f767823 */ /* 0x000fe20000000176 */
[----:B------:R-:W-:Y:S01]  /*3290*/  SHF.L.U32 R117, R117, 0x17, RZ ;  /* 0x0000001775757819 */ /* 0x000fe200000006ff */
[----:B------:R-:W3:Y:S01]  /*32a0*/  MUFU.EX2 R38, R38 ;  /* 0x0000002600267308 */ /* 0x000ee20000000800 */
[----:B-1----:R-:W-:Y:S01]  /*32b0*/  FFMA R116, R13, R98, 1 ;  /* 0x3f8000000d747423 */ /* 0x002fe20000000062 */
[----:B------:R-:W-:Y:S01]  /*32c0*/  FADD R13, R121, -12583039 ;  /* 0xcb40007f790d7421 */ /* 0x000fe20000000000 */
[----:B------:R-:W-:Y:S01]  /*32d0*/  FFMA R98, -R33, 1.4426950216293334961, -R12 ;  /* 0x3fb8aa3b21627823 */ /* 0x000fe2000000090c */
[----:B------:R-:W-:Y:S01]  /*32e0*/  SHF.L.U32 R110, R110, 0x17, RZ ;  /* 0x000000176e6e7819 */ /* 0x000fe200000006ff */
[----:B------:R-:W-:-:S02]  /*32f0*/  IMAD.SHL.U32 R119, R119, 0x800000, RZ ;  /* 0x0080000077777824 */ /* 0x000fc400078e00ff */
[----:B------:R-:W-:Y:S01]  /*3300*/  FFMA R13, -R34, 1.4426950216293334961, -R13 ;  /* 0x3fb8aa3b220d7823 */ /* 0x000fe2000000090d */
[----:B------:R-:W-:Y:S01]  /*3310*/  FFMA R98, -R33, 1.925963033500011079e-08, R98 ;  /* 0x32a5706021627823 */ /* 0x000fe20000000162 */
[----:B------:R1:W-:Y:S01]  /*3320*/  MUFU.EX2 R12, R3 ;  /* 0x00000003000c7308 */ /* 0x0003e20000000800 */
[----:B------:R-:W-:Y:S01]  /*3330*/  SHF.L.U32 R0, R0, 0x17, RZ ;  /* 0x0000001700007819 */ /* 0x000fe200000006ff */
[----:B------:R-:W-:Y:S01]  /*3340*/  FFMA R13, -R34, 1.925963033500011079e-08, R13 ;  /* 0x32a57060220d7823 */ /* 0x000fe2000000010d */
[----:B------:R-:W-:Y:S01]  /*3350*/  SHF.L.U32 R37, R120, 0x17, RZ ;  /* 0x0000001778257819 */ /* 0x000fe200000006ff */
[----:B--2---:R-:W-:Y:S01]  /*3360*/  FFMA R114, R114, R115, 1 ;  /* 0x3f80000072727423 */ /* 0x004fe20000000073 */
[----:B------:R-:W-:Y:S01]  /*3370*/  SHF.L.U32 R35, R121, 0x17, RZ ;  /* 0x0000001779237819 */ /* 0x000fe200000006ff */
[----:B------:R-:W-:Y:S01]  /*3380*/  FFMA R127, R105, R106, 1 ;  /* 0x3f800000697f7423 */ /* 0x000fe2000000006a */
[----:B------:R-:W-:Y:S01]  /*3390*/  FFMA R112, R111, R112, 1 ;  /* 0x3f8000006f707423 */ /* 0x000fe20000000070 */
[----:B------:R-:W2:Y:S01]  /*33a0*/  MUFU.EX2 R118, R118 ;  /* 0x0000007600767308 */ /* 0x000ea20000000800 */
[----:B-1----:R-:W-:-:S02]  /*33b0*/  VIADD R3, R123, 0x1800000 ;  /* 0x018000007b037836 */ /* 0x002fc40000000000 */
[----:B---3--:R-:W-:Y:S01]  /*33c0*/  FFMA R113, R113, R38, 1 ;  /* 0x3f80000071717423 */ /* 0x008fe20000000026 */
[----:B------:R-:W-:Y:S02]  /*33d0*/  FFMA R115, R110, R39, 1 ;  /* 0x3f8000006e737423 */ /* 0x000fe40000000027 */
[----:B------:R-:W-:Y:S02]  /*33e0*/  LOP3.LUT R3, R3, 0x7f800000, RZ, 0xc0, !PT ;  /* 0x7f80000003037812 */ /* 0x000fe400078ec0ff */
[----:B------:R-:W1:Y:S02]  /*33f0*/  MUFU.EX2 R109, R109 ;  /* 0x0000006d006d7308 */ /* 0x000e640000000800 */
[----:B------:R-:W-:-:S06]  /*3400*/  ISETP.GT.U32.AND P2, PT, R3, 0x1ffffff, PT ;  /* 0x01ffffff0300780c */ /* 0x000fcc0003f44070 */
[----:B------:R-:W3:Y:S01]  /*3410*/  MUFU.EX2 R98, R98 ;  /* 0x0000006200627308 */ /* 0x000ee20000000800 */
[----:B--2---:R-:W-:Y:S01]  /*3420*/  FFMA R117, R117, R118, 1 ;  /* 0x3f80000075757423 */ /* 0x004fe20000000076 */
[----:B------:R-:W-:-:S06]  /*3430*/  FFMA R118, R119, R12, 1 ;  /* 0x3f80000077767423 */ /* 0x000fcc000000000c */
[----:B------:R-:W2:Y:S01]  /*3440*/  MUFU.EX2 R36, R13 ;  /* 0x0000000d00247308 */ /* 0x000ea20000000800 */
[----:B-1----:R-:W-:Y:S01]  /*3450*/  FFMA R120, R0, R109, 1 ;  /* 0x3f80000000787423 */ /* 0x002fe2000000006d */
[----:B---3--:R-:W-:Y:S01]  /*3460*/  FFMA R37, R37, R98, 1 ;  /* 0x3f80000025257423 */ /* 0x008fe20000000062 */
[----:B--2---:R-:W-:Y:S01]  /*3470*/  FFMA R35, R35, R36, 1 ;  /* 0x3f80000023237423 */ /* 0x004fe20000000024 */
[----:B------:R-:W-:Y:S06]  /*3480*/  @P2 BRA `(.L_x_52) ;  /* 0x0000000000142947 */ /* 0x000fec0003800000 */
[----:B------:R-:W-:Y:S02]  /*3490*/  MOV R0, R123 ;  /* 0x0000007b00007202 */ /* 0x000fe40000000f00 */
[----:B------:R-:W-:-:S07]  /*34a0*/  MOV R12, 0x34c0 ;  /* 0x000034c0000c7802 */ /* 0x000fce0000000f00 */
[----:B------:R-:W-:Y:S05]  /*34b0*/  CALL.REL.NOINC `($__internal_0_$__cuda_sm20_rcp_rn_f32_slowpath) ;  /* 0x000000a800647944 */ /* 0x000fea0003c00000 */
[----:B------:R-:W-:Y:S01]  /*34c0*/  IMAD.MOV.U32 R36, RZ, RZ, R0 ;  /* 0x000000ffff247224 */ /* 0x000fe200078e0000 */
[----:B------:R-:W-:Y:S06]  /*34d0*/  BRA `(.L_x_53) ;  /* 0x0000000000107947 */ /* 0x000fec0003800000 */
.L_x_52:
[----:B------:R-:W1:Y:S02]  /*34e0*/  MUFU.RCP R36, R123 ;  /* 0x0000007b00247308 */ /* 0x000e640000001000 */
[----:B-1----:R-:W-:-:S04]  /*34f0*/  FFMA R0, R123, R36, -1 ;  /* 0xbf8000007b007423 */ /* 0x002fc80000000024 */
[----:B------:R-:W-:-:S04]  /*3500*/  FADD.FTZ R3, -R0, -RZ ;  /* 0x800000ff00037221 */ /* 0x000fc80000010100 */
[----:B------:R-:W-:-:S07]  /*3510*/  FFMA R36, R36, R3, R36 ;  /* 0x0000000324247223 */ /* 0x000fce0000000024 */
.L_x_53:
[----:B------:R-:W-:Y:S05]  /*3520*/  BSYNC B1 ;  /* 0x0000000000017941 */ /* 0x000fea0003800000 */
.L_x_51:
[----:B------:R-:W-:Y:S01]  /*3530*/  IADD3 R0, R116, 0x1800000, RZ ;  /* 0x0180000074007810 */ /* 0x000fe20007ffe0ff */
[----:B------:R-:W-:Y:S03]  /*3540*/  BSSY B1, `(.L_x_54) ;  /* 0x000000d000017945 */ /* 0x000fe60003800000 */
[----:B------:R-:W-:-:S04]  /*3550*/  LOP3.LUT R0, R0, 0x7f800000, RZ, 0xc0, !PT ;  /* 0x7f80000000007812 */ /* 0x000fc800078ec0ff */
[----:B------:R-:W-:-:S13]  /*3560*/  ISETP.GT.U32.AND P2, PT, R0, 0x1ffffff, PT ;  /* 0x01ffffff0000780c */ /* 0x000fda0003f44070 */
[----:B------:R-:W-:Y:S05]  /*3570*/  @P2 BRA `(.L_x_55) ;  /* 0x0000000000142947 */ /* 0x000fea0003800000 */
[----:B------:R-:W-:Y:S02]  /*3580*/  MOV R0, R116 ;  /* 0x0000007400007202 */ /* 0x000fe40000000f00 */
[----:B------:R-:W-:-:S07]  /*3590*/  MOV R12, 0x35b0 ;  /* 0x000035b0000c7802 */ /* 0x000fce0000000f00 */
[----:B------:R-:W-:Y:S05]  /*35a0*/  CALL.REL.NOINC `($__internal_0_$__cuda_sm20_rcp_rn_f32_slowpath) ;  /* 0x000000a800287944 */ /* 0x000fea0003c00000 */
[----:B------:R-:W-:Y:S01]  /*35b0*/  MOV R105, R0 ;  /* 0x0000000000697202 */ /* 0x000fe20000000f00 */
[----:B------:R-:W-:Y:S06]  /*35c0*/  BRA `(.L_x_56) ;  /* 0x0000000000107947 */ /* 0x000fec0003800000 */
.L_x_55:
[----:B------:R-:W1:Y:S02]  /*35d0*/  MUFU.RCP R105, R116 ;  /* 0x0000007400697308 */ /* 0x000e640000001000 */
[----:B-1----:R-:W-:-:S04]  /*35e0*/  FFMA R0, R116, R105, -1 ;  /* 0xbf80000074007423 */ /* 0x002fc80000000069 */
[----:B------:R-:W-:-:S04]  /*35f0*/  FADD.FTZ R0, -R0, -RZ ;  /* 0x800000ff00007221 */ /* 0x000fc80000010100 */
[----:B------:R-:W-:-:S07]  /*3600*/  FFMA R105, R105, R0, R105 ;  /* 0x0000000069697223 */ /* 0x000fce0000000069 */
.L_x_56:
[----:B------:R-:W-:Y:S05]  /*3610*/  BSYNC B1 ;  /* 0x0000000000017941 */ /* 0x000fea0003800000 */
.L_x_54:
[----:B------:R-:W-:Y:S01]  /*3620*/  VIADD R0, R125, 0x1800000 ;  /* 0x018000007d007836 */ /* 0x000fe20000000000 */
[----:B------:R-:W-:Y:S04]  /*3630*/  BSSY B1, `(.L_x_57) ;  /* 0x000000d000017945 */ /* 0x000fe80003800000 */
        /* <DEDUP_REMOVED lines=8> */
.L_x_58:
[----:B------:R-:W1:Y:S02]  /*36c0*/  MUFU.RCP R106, R125 ;  /* 0x0000007d006a7308 */ /* 0x000e640000001000 */
[----:B-1----:R-:W-:-:S04]  /*36d0*/  FFMA R0, R125, R106, -1 ;  /* 0xbf8000007d007423 */ /* 0x002fc8000000006a */
[----:B------:R-:W-:-:S04]  /*36e0*/  FADD.FTZ R3, -R0, -RZ ;  /* 0x800000ff00037221 */ /* 0x000fc80000010100 */
[----:B------:R-:W-:-:S07]  /*36f0*/  FFMA R106, R106, R3, R106 ;  /* 0x000000036a6a7223 */ /* 0x000fce000000006a */
.L_x_59:
[----:B------:R-:W-:Y:S05]  /*3700*/  BSYNC B1 ;  /* 0x0000000000017941 */ /* 0x000fea0003800000 */
.L_x_57:
[----:B------:R-:W-:Y:S01]  /*3710*/  IADD3 R0, R122, 0x1800000, RZ ;  /* 0x018000007a007810 */ /* 0x000fe20007ffe0ff */
[----:B------:R-:W-:Y:S03]  /*3720*/  BSSY B1, `(.L_x_60) ;  /* 0x000000d000017945 */ /* 0x000fe60003800000 */
[----:B------:R-:W-:-:S04]  /*3730*/  LOP3.LUT R0, R0, 0x7f800000, RZ, 0xc0, !PT ;  /* 0x7f80000000007812 */ /* 0x000fc800078ec0ff */
[----:B------:R-:W-:-:S13]  /*3740*/  ISETP.GT.U32.AND P2, PT, R0, 0x1ffffff, PT ;  /* 0x01ffffff0000780c */ /* 0x000fda0003f44070 */
[----:B------:R-:W-:Y:S05]  /*3750*/  @P2 BRA `(.L_x_61) ;  /* 0x0000000000142947 */ /* 0x000fea0003800000 */
[----:B------:R-:W-:Y:S01]  /*3760*/  IMAD.MOV.U32 R0, RZ, RZ, R122 ;  /* 0x000000ffff007224 */ /* 0x000fe200078e007a */
[----:B------:R-:W-:-:S07]  /*3770*/  MOV R12, 0x3790 ;  /* 0x00003790000c7802 */ /* 0x000fce0000000f00 */
[----:B------:R-:W-:Y:S05]  /*3780*/  CALL.REL.NOINC `($__internal_0_$__cuda_sm20_rcp_rn_f32_slowpath) ;  /* 0x000000a400b07944 */ /* 0x000fea0003c00000 */
[----:B------:R-:W-:Y:S01]  /*3790*/  MOV R107, R0 ;  /* 0x00000000006b7202 */ /* 0x000fe20000000f00 */
[----:B------:R-:W-:Y:S06]  /*37a0*/  BRA `(.L_x_62) ;  /* 0x0000000000107947 */ /* 0x000fec0003800000 */
.L_x_61:
[----:B------:R-:W1:Y:S02]  /*37b0*/  MUFU.RCP R107, R122 ;  /* 0x0000007a006b7308 */ /* 0x000e640000001000 */
[----:B-1----:R-:W-:-:S04]  /*37c0*/  FFMA R0, R122, R107, -1 ;  /* 0xbf8000007a007423 */ /* 0x002fc8000000006b */
[----:B------:R-:W-:-:S04]  /*37d0*/  FADD.FTZ R0, -R0, -RZ ;  /* 0x800000ff00007221 */ /* 0x000fc80000010100 */
[----:B------:R-:W-:-:S07]  /*37e0*/  FFMA R107, R107, R0, R107 ;  /* 0x000000006b6b7223 */ /* 0x000fce000000006b */
.L_x_62:
[----:B------:R-:W-:Y:S05]  /*37f0*/  BSYNC B1 ;  /* 0x0000000000017941 */ /* 0x000fea0003800000 */
.L_x_60:
        /* <DEDUP_REMOVED lines=8> */
[----:B------:R-:W-:Y:S01]  /*3880*/  IMAD.MOV.U32 R108, RZ, RZ, R0 ;  /* 0x000000ffff6c7224 */ /* 0x000fe200078e0000 */
[----:B------:R-:W-:Y:S06]  /*3890*/  BRA `(.L_x_65) ;  /* 0x0000000000107947 */ /* 0x000fec0003800000 */
.L_x_64:
[----:B------:R-:W1:Y:S02]  /*38a0*/  MUFU.RCP R108, R127 ;  /* 0x0000007f006c7308 */ /* 0x000e640000001000 */
[----:B-1----:R-:W-:-:S04]  /*38b0*/  FFMA R0, R127, R108, -1 ;  /* 0xbf8000007f007423 */ /* 0x002fc8000000006c */
[----:B------:R-:W-:-:S04]  /*38c0*/  FADD.FTZ R3, -R0, -RZ ;  /* 0x800000ff00037221 */ /* 0x000fc80000010100 */
[----:B------:R-:W-:-:S07]  /*38d0*/  FFMA R108, R108, R3, R108 ;  /* 0x000000036c6c7223 */ /* 0x000fce000000006c */
.L_x_65:
[----:B------:R-:W-:Y:S05]  /*38e0*/  BSYNC B1 ;  /* 0x0000000000017941 */ /* 0x000fea0003800000 */
.L_x_63:
        /* <DEDUP_REMOVED lines=10> */
.L_x_67:
[----:B------:R-:W1:Y:S02]  /*3990*/  MUFU.RCP R109, R124 ;  /* 0x0000007c006d7308 */ /* 0x000e640000001000 */
[----:B-1----:R-:W-:-:S04]  /*39a0*/  FFMA R0, R124, R109, -1 ;  /* 0xbf8000007c007423 */ /* 0x002fc8000000006d */
[----:B------:R-:W-:-:S04]  /*39b0*/  FADD.FTZ R0, -R0, -RZ ;  /* 0x800000ff00007221 */ /* 0x000fc80000010100 */
[----:B------:R-:W-:-:S07]  /*39c0*/  FFMA R109, R109, R0, R109 ;  /* 0x000000006d6d7223 */ /* 0x000fce000000006d */
.L_x_68:
[----:B------:R-:W-:Y:S05]  /*39d0*/  BSYNC B1 ;  /* 0x0000000000017941 */ /* 0x000fea0003800000 */
.L_x_66:
        /* <DEDUP_REMOVED lines=10> */
.L_x_70:
[----:B------:R-:W1:Y:S02]  /*3a80*/  MUFU.RCP R110, R129 ;  /* 0x00000081006e7308 */ /* 0x000e640000001000 */
[----:B-1----:R-:W-:-:S04]  /*3a90*/  FFMA R0, R129, R110, -1 ;  /* 0xbf80000081007423 */ /* 0x002fc8000000006e */
[----:B------:R-:W-:-:S04]  /*3aa0*/  FADD.FTZ R3, -R0, -RZ ;  /* 0x800000ff00037221 */ /* 0x000fc80000010100 */
[----:B------:R-:W-:-:S07]  /*3ab0*/  FFMA R110, R110, R3, R110 ;  /* 0x000000036e6e7223 */ /* 0x000fce000000006e */
.L_x_71:
[----:B------:R-:W-:Y:S05]  /*3ac0*/  BSYNC B1 ;  /* 0x0000000000017941 */ /* 0x000fea0003800000 */
.L_x_69:
        /* <DEDUP_REMOVED lines=10> */
.L_x_73:
[----:B------:R-:W1:Y:S02]  /*3b70*/  MUFU.RCP R111, R112 ;  /* 0x00000070006f7308 */ /* 0x000e640000001000 */
[----:B-1----:R-:W-:-:S04]  /*3b80*/  FFMA R0, R112, R111, -1 ;  /* 0xbf80000070007423 */ /* 0x002fc8000000006f */
[----:B------:R-:W-:-:S04]  /*3b90*/  FADD.FTZ R0, -R0, -RZ ;  /* 0x800000ff00007221 */ /* 0x000fc80000010100 */
[----:B------:R-:W-:-:S07]  /*3ba0*/  FFMA R111, R111, R0, R111 ;  /* 0x000000006f6f7223 */ /* 0x000fce000000006f */
.L_x_74:
[----:B------:R-:W-:Y:S05]  /*3bb0*/  BSYNC B1 ;  /* 0x0000000000017941 */ /* 0x000fea0003800000 */
.L_x_72:
        /* <DEDUP_REMOVED lines=10> */
.L_x_76:
[----:B------:R-:W1:Y:S02]  /*3c60*/  MUFU.RCP R112, R113 ;  /* 0x0000007100707308 */ /* 0x000e640000001000 */
[----:B-1----:R-:W-:-:S04]  /*3c70*/  FFMA R0, R113, R112, -1 ;  /* 0xbf80000071007423 */ /* 0x002fc80000000070 */
[----:B------:R-:W-:-:S04]  /*3c80*/  FADD.FTZ R3, -R0, -RZ ;  /* 0x800000ff00037221 */ /* 0x000fc80000010100 */
[----:B------:R-:W-:-:S07]  /*3c90*/  FFMA R112, R112, R3, R112 ;  /* 0x0000000370707223 */ /* 0x000fce0000000070 */
.L_x_77:
[----:B------:R-:W-:Y:S05]  /*3ca0*/  BSYNC B1 ;  /* 0x0000000000017941 */ /* 0x000fea0003800000 */
.L_x_75:
        /* <DEDUP_REMOVED lines=10> */
.L_x_79:
[----:B------:R-:W1:Y:S02]  /*3d50*/  MUFU.RCP R113, R114 ;  /* 0x0000007200717308 */ /* 0x000e640000001000 */
[----:B-1----:R-:W-:-:S04]  /*3d60*/  FFMA R0, R114, R113, -1 ;  /* 0xbf80000072007423 */ /* 0x002fc80000000071 */
[----:B------:R-:W-:-:S04]  /*3d70*/  FADD.FTZ R0, -R0, -RZ ;  /* 0x800000ff00007221 */ /* 0x000fc80000010100 */
[----:B------:R-:W-:-:S07]  /*3d80*/  FFMA R113, R113, R0, R113 ;  /* 0x0000000071717223 */ /* 0x000fce0000000071 */
.L_x_80:
[----:B------:R-:W-:Y:S05]  /*3d90*/  BSYNC B1 ;  /* 0x0000000000017941 */ /* 0x000fea0003800000 */
.L_x_78:
        /* <DEDUP_REMOVED lines=10> */
.L_x_82:
[----:B------:R-:W1:Y:S02]  /*3e40*/  MUFU.RCP R114, R115 ;  /* 0x0000007300727308 */ /* 0x000e640000001000 */
[----:B-1----:R-:W-:-:S04]  /*3e50*/  FFMA R0, R115, R114, -1 ;  /* 0xbf80000073007423 */ /* 0x002fc80000000072 */
[----:B------:R-:W-:-:S04]  /*3e60*/  FADD.FTZ R3, -R0, -RZ ;  /* 0x800000ff00037221 */ /* 0x000fc80000010100 */
[----:B------:R-:W-:-:S07]  /*3e70*/  FFMA R114, R114, R3, R114 ;  /* 0x0000000372727223 */ /* 0x000fce0000000072 */
.L_x_83:
[----:B------:R-:W-:Y:S05]  /*3e80*/  BSYNC B1 ;  /* 0x0000000000017941 */ /* 0x000fea0003800000 */
.L_x_81:
        /* <DEDUP_REMOVED lines=10> */
.L_x_85:
[----:B------:R-:W1:Y:S02]  /*3f30*/  MUFU.RCP R115, R120 ;  /* 0x0000007800737308 */ /* 0x000e640000001000 */
[----:B-1----:R-:W-:-:S04]  /*3f40*/  FFMA R0, R120, R115, -1 ;  /* 0xbf80000078007423 */ /* 0x002fc80000000073 */
[----:B------:R-:W-:-:S04]  /*3f50*/  FADD.FTZ R0, -R0, -RZ ;  /* 0x800000ff00007221 */ /* 0x000fc80000010100 */
[----:B------:R-:W-:-:S07]  /*3f60*/  FFMA R115, R115, R0, R115 ;  /* 0x0000000073737223 */ /* 0x000fce0000000073 */
.L_x_86:
[----:B------:R-:W-:Y:S05]  /*3f70*/  BSYNC B1 ;  /* 0x0000000000017941 */ /* 0x000fea0003800000 */
.L_x_84:
        /* <DEDUP_REMOVED lines=10> */
.L_x_88:
[----:B------:R-:W1:Y:S02]  /*4020*/  MUFU.RCP R116, R117 ;  /* 0x0000007500747308 */ /* 0x000e640000001000 */
[----:B-1----:R-:W-:-:S04]  /*4030*/  FFMA R0, R117, R116, -1 ;  /* 0xbf80000075007423 */ /* 0x002fc80000000074 */
[----:B------:R-:W-:-:S04]  /*4040*/  FADD.FTZ R3, -R0, -RZ ;  /* 0x800000ff00037221 */ /* 0x000fc80000010100 */
[----:B------:R-:W-:-:S07]  /*4050*/  FFMA R116, R116, R3, R116 ;  /* 0x0000000374747223 */ /* 0x000fce0000000074 */
.L_x_89:
[----:B------:R-:W-:Y:S05]  /*4060*/  BSYNC B1 ;  /* 0x0000000000017941 */ /* 0x000fea0003800000 */
.L_x_87:
        /* <DEDUP_REMOVED lines=10> */
.L_x_91:
[----:B------:R-:W1:Y:S02]  /*4110*/  MUFU.RCP R117, R118 ;  /* 0x0000007600757308 */ /* 0x000e640000001000 */
[----:B-1----:R-:W-:-:S04]  /*4120*/  FFMA R0, R118, R117, -1 ;  /* 0xbf80000076007423 */ /* 0x002fc80000000075 */
[----:B------:R-:W-:-:S04]  /*4130*/  FADD.FTZ R0, -R0, -RZ ;  /* 0x800000ff00007221 */ /* 0x000fc80000010100 */
[----:B------:R-:W-:-:S07]  /*4140*/  FFMA R117, R117, R0, R117 ;  /* 0x0000000075757223 */ /* 0x000fce0000000075 */
.L_x_92:
[----:B------:R-:W-:Y:S05]  /*4150*/  BSYNC B1 ;  /* 0x0000000000017941 */ /* 0x000fea0003800000 */
.L_x_90:
        /* <DEDUP_REMOVED lines=10> */
.L_x_94:
[----:B------:R-:W1:Y:S02]  /*4200*/  MUFU.RCP R118, R37 ;  /* 0x0000002500767308 */ /* 0x000e640000001000 */
[----:B-1----:R-:W-:-:S04]  /*4210*/  FFMA R0, R37, R118, -1 ;  /* 0xbf80000025007423 */ /* 0x002fc80000000076 */
[----:B------:R-:W-:-:S04]  /*4220*/  FADD.FTZ R3, -R0, -RZ ;  /* 0x800000ff00037221 */ /* 0x000fc80000010100 */
[----:B------:R-:W-:-:S07]  /*4230*/  FFMA R118, R118, R3, R118 ;  /* 0x0000000376767223 */ /* 0x000fce0000000076 */
.L_x_95:
[----:B------:R-:W-:Y:S05]  /*4240*/  BSYNC B1 ;  /* 0x0000000000017941 */ /* 0x000fea0003800000 */
.L_x_93:
        /* <DEDUP_REMOVED lines=8> */
[----:B------:R-:W-:Y:S05]  /*42d0*/  BRA `(.L_x_98) ;  /* 0x0000000000107947 */ /* 0x000fea0003800000 */
.L_x_97:
[----:B------:R-:W1:Y:S02]  /*42e0*/  MUFU.RCP R0, R35 ;  /* 0x0000002300007308 */ /* 0x000e640000001000 */
[----:B-1----:R-:W-:-:S04]  /*42f0*/  FFMA R3, R35, R0, -1 ;  /* 0xbf80000023037423 */ /* 0x002fc80000000000 */
[----:B------:R-:W-:-:S04]  /*4300*/  FADD.FTZ R3, -R3, -RZ ;  /* 0x800000ff03037221 */ /* 0x000fc80000010100 */
[----:B------:R-:W-:-:S07]  /*4310*/  FFMA R0, R0, R3, R0 ;  /* 0x0000000300007223 */ /* 0x000fce0000000000 */
.L_x_98:
[----:B------:R-:W-:Y:S05]  /*4320*/  BSYNC B1 ;  /* 0x0000000000017941 */ /* 0x000fea0003800000 */
.L_x_96:
[----:B------:R-:W-:Y:S01]  /*4330*/  FMUL R112, R27, R112 ;  /* 0x000000701b707220 */ /* 0x000fe20000400000 */
        /* <DEDUP_REMOVED lines=15> */
[----:B------:R-:W-:Y:S01]  /*4430*/  LEA R15, R90, UR51, 0x1 ;  /* 0x000000335a0f7c11 */ /* 0x000fe2000f8e08ff */
[----:B------:R-:W-:Y:S05]  /*4440*/  WARPSYNC.ALL ;  /* 0x0000000000007948 */ /* 0x000fea0003800000 */
[----:B------:R-:W-:Y:S01]  /*4450*/  F2FP.F16.F32.PACK_AB R112, R113, R112 ;  /* 0x000000707170723e */ /* 0x000fe200000000ff */
[----:B------:R-:W-:Y:S01]  /*4460*/  BSSY B0, `(.L_x_99) ;  /* 0x000001a000007945 */ /* 0x000fe20003800000 */
[----:B------:R-:W-:-:S02]  /*4470*/  F2FP.F16.F32.PACK_AB R36, R105, R36 ;  /* 0x000000246924723e */ /* 0x000fc400000000ff */
[----:B------:R-:W-:Y:S02]  /*4480*/  F2FP.F16.F32.PACK_AB R37, R107, R106 ;  /* 0x0000006a6b25723e */ /* 0x000fe400000000ff */
[----:B------:R-:W-:Y:S02]  /*4490*/  F2FP.F16.F32.PACK_AB R38, R109, R108 ;  /* 0x0000006c6d26723e */ /* 0x000fe400000000ff */
[----:B------:R-:W-:Y:S02]  /*44a0*/  F2FP.F16.F32.PACK_AB R39, R111, R110 ;  /* 0x0000006e6f27723e */ /* 0x000fe400000000ff */
[----:B------:R-:W-:Y:S02]  /*44b0*/  F2FP.F16.F32.PACK_AB R113, R115, R114 ;  /* 0x000000727371723e */ /* 0x000fe400000000ff */
[----:B------:R-:W-:Y:S01]  /*44c0*/  F2FP.F16.F32.PACK_AB R114, R117, R116 ;  /* 0x000000747572723e */ /* 0x000fe200000000ff */
[----:B------:R1:W-:Y:S01]  /*44d0*/  STSM.16.M88.4 [R15+0x200], R36 ;  /* 0x000200240f007844 */ /* 0x0003e20000000200 */
[----:B------:R-:W-:-:S02]  /*44e0*/  F2FP.F16.F32.PACK_AB R115, R3, R118 ;  /* 0x000000760373723e */ /* 0x000fc400000000ff */
[----:B------:R-:W-:Y:S02]  /*44f0*/  LEA R0, R94, R15, 0x1 ;  /* 0x0000000f5e007211 */ /* 0x000fe400078e08ff */
[----:B------:R-:W-:-:S03]  /*4500*/  ISETP.GT.U32.AND P5, PT, R93, 0x3e, PT ;  /* 0x0000003e5d00780c */ /* 0x000fc60003fa4070 */
[----:B------:R1:W-:Y:S01]  /*4510*/  STSM.16.M88.4 [R0+0x200], R112 ;  /* 0x0002007000007844 */ /* 0x0003e20000000200 */
[----:B------:R-:W-:Y:S01]  /*4520*/  @!PT LDS RZ, [RZ] ;  /* 0x00000000fffff984 */ /* 0x000fe20000000800 */
[----:B------:R-:W-:Y:S01]  /*4530*/  @!PT LDS RZ, [RZ] ;  /* 0x00000000fffff984 */ /* 0x000fe20000000800 */
[----:B------:R-:W-:Y:S01]  /*4540*/  @!PT LDS RZ, [RZ] ;  /* 0x00000000fffff984 */ /* 0x000fe20000000800 */
[----:B------:R-:W-:Y:S01]  /*4550*/  @!PT LDS RZ, [RZ] ;  /* 0x00000000fffff984 */ /* 0x000fe20000000800 */
[----:B------:R2:W-:Y:S06]  /*4560*/  MEMBAR.ALL.CTA ;  /* 0x0000000000007992 */ /* 0x0005ec0000008000 */
[----:B--2---:R-:W2:Y:S02]  /*4570*/  FENCE.VIEW.ASYNC.S ;  /* 0x00000000000073c6 */ /* 0x004ea40000000000 */
[----:B--2---:R-:W-:Y:S06]  /*4580*/  BAR.SYNC.DEFER_BLOCKING 0x1, 0x100 ;  /* 0x0044000000007b1d */ /* 0x004fec0000010000 */
[----:B------:R-:W-:Y:S05]  /*4590*/  @P5 BRA `(.L_x_100) ;  /* 0x0000000000185947 */ /* 0x000fea0003800000 */
[----:B------:R-:W-:Y:S02]  /*45a0*/  UIADD3 UR4, UP0, UR54, 0x4f0, URZ ;  /* 0x000004f036047890 */ /* 0x000fe4000ff1e03f */
[----:B------:R-:W-:Y:S02]  /*45b0*/  UIADD3 UR44, UR51, 0x200, URZ ;  /* 0x00000200332c7890 */ /* 0x000fe4000fffe03f */
[----:B------:R-:W-:-:S09]  /*45c0*/  UIADD3.X UR5, URZ, UR55, URZ, UP0, !UPT ;  /* 0x000000373f057290 */ /* 0x000fd200087fe43f */
[----:B------:R2:W-:Y:S01]  /*45d0*/  UTMASTG.3D [UR44], [UR4] ;  /* 0x0000002c040073b5 */ /* 0x0005e20008010000 */
[----:B------:R0:W-:Y:S01]  /*45e0*/  UTMACMDFLUSH ;  /* 0x00000000000079b7 */ /* 0x0001e20000000000 */
[----:B--2---:R-:W-:-:S04]  /*45f0*/  DEPBAR.LE SB0, 0x1 ;  /* 0x000080400000791a */ /* 0x004fc80000000000 */
.L_x_100:
[----:B------:R-:W-:Y:S05]  /*4600*/  BSYNC B0 ;  /* 0x0000000000007941 */ /* 0x000fea0003800000 */
.L_x_99:
[----:B------:R-:W-:Y:S01]  /*4610*/  BAR.SYNC.DEFER_BLOCKING 0x1, 0x100 ;  /* 0x0044000000007b1d */ /* 0x000fe20000010000 */
[----:B------:R-:W-:Y:S02]  /*4620*/  ISETP.NE.AND P2, PT, RZ, UR41, PT ;  /* 0x00000029ff007c0c */ /* 0x000fe4000bf45270 */
[----:B------:R-:W-:-:S11]  /*4630*/  IADD3 R21, R15, 0x200, RZ ;  /* 0x000002000f157810 */ /* 0x000fd60007ffe0ff */
[----:B------:R-:W-:Y:S05]  /*4640*/  @!P2 BRA `(.L_x_101) ;  /* 0x000000000034a947 */ /* 0x000fea0003800000 */
[----:B------:R-:W-:Y:S04]  /*4650*/  BSSY B0, `(.L_x_102) ;  /* 0x0000009000007945 */ /* 0x000fe80003800000 */
[----:B------:R-:W-:Y:S05]  /*4660*/  @P0 BRA `(.L_x_103) ;  /* 0x00000000001c0947 */ /* 0x000fea0003800000 */
[----:B------:R-:W-:-:S13]  /*4670*/  ISETP.NE.AND P2, PT, R103, 0x3, PT ;  /* 0x000000036700780c */ /* 0x000fda0003f45270 */
[----:B------:R-:W-:Y:S05]  /*4680*/  @!P2 BRA `(.L_x_104) ;  /* 0x000000000004a947 */ /* 0x000fea0003800000 */
[----:B------:R-:W-:Y:S01]  /*4690*/  BPT.TRAP 0x1 ;  /* 0x000000040000795c */ /* 0x000fe20000300000 */
.L_x_104:
[----:B------:R-:W-:-:S04]  /*46a0*/  ULEA UR4, UR40, UR51, 0x3 ;  /* 0x0000003328047291 */ /* 0x000fc8000f8e183f */
[----:B------:R-:W-:-:S04]  /*46b0*/  UIADD3 UR4, UR4, 0x80, URZ ;  /* 0x0000008004047890 */ /* 0x000fc8000fffe03f */
[----:B------:R-:W-:-:S09]  /*46c0*/  UPRMT UR4, UR50, 0x654, UR4 ;  /* 0x0000065432047896 */ /* 0x000fd20008000004 */
[----:B------:R-:W-:Y:S03]  /*46d0*/  SYNCS.ARRIVE.TRANS64.RED.A1T0 RZ, [UR4], RZ ;  /* 0x000000ffffff79a7 */ /* 0x000fe60008100404 */
.L_x_103:
[----:B------:R-:W-:Y:S05]  /*46e0*/  BSYNC B0 ;  /* 0x0000000000007941 */ /* 0x000fea0003800000 */
.L_x_102:
[----:B------:R-:W-:-:S04]  /*46f0*/  UIADD3 UR40, UR40, 0x1, URZ ;  /* 0x0000000128287890 */ /* 0x000fc8000fffe03f */
[----:B------:R-:W-:-:S04]  /*4700*/  UISETP.NE.AND UP0, UPT, UR40, 0x4, UPT ;  /* 0x000000042800788c */ /* 0x000fc8000bf05270 */
[----:B------:R-:W-:-:S12]  /*4710*/  USEL UR40, UR40, URZ, UP0 ;  /* 0x0000003f28287287 */ /* 0x000fd80008000000 */
.L_x_101:
[----:B------:R-:W-:Y:S04]  /*4720*/  BSSY B0, `(.L_x_105) ;  /* 0x0000011000007945 */ /* 0x000fe80003800000 */
[----:B------:R-:W-:Y:S05]  /*4730*/  @P0 BRA `(.L_x_106) ;  /* 0x00000000003c0947 */ /* 0x000fea0003800000 */
[----:B------:R-:W-:-:S13]  /*4740*/  ISETP.NE.AND P2, PT, R103, 0x3, PT ;  /* 0x000000036700780c */ /* 0x000fda0003f45270 */
[----:B------:R-:W-:Y:S05]  /*4750*/  @!P2 BRA `(.L_x_107) ;  /* 0x000000000004a947 */ /* 0x000fea0003800000 */
[----:B------:R-:W-:Y:S01]  /*4760*/  BPT.TRAP 0x1 ;  /* 0x000000040000795c */ /* 0x000fe20000300000 */
.L_x_107:
[----:B------:R-:W-:Y:S01]  /*4770*/  LEA R12, R14, UR51, 0x3 ;  /* 0x000000330e0c7c11 */ /* 0x000fe2000f8e18ff */
[----:B------:R-:W-:Y:S01]  /*4780*/  BSSY B1, `(.L_x_108) ;  /* 0x0000006000017945 */ /* 0x000fe20003800000 */
[----:B------:R-:W-:Y:S02]  /*4790*/  SHF.L.U32 R13, R92, 0x1f, RZ ;  /* 0x0000001f5c0d7819 */ /* 0x000fe400000006ff */
[----:B------:R-:W-:Y:S02]  /*47a0*/  @!P1 LEA R3, R14, R21, 0xd ;  /* 0x000000150e039211 */ /* 0x000fe400078e68ff */
[----:B------:R-:W2:Y:S03]  /*47b0*/  SYNCS.PHASECHK.TRANS64.TRYWAIT P2, [R12+URZ+0x60], R13 ;  /* 0x0000600d0c0075a7 */ /* 0x000ea6000804017f */
[----:B-1----:R-:W-:Y:S01]  /*47c0*/  @!P1 IMAD R0, R94, 0x2, R3 ;  /* 0x000000025e009824 */ /* 0x002fe200078e0203 */
[----:B--2---:R-:W-:Y:S06]  /*47d0*/  @!P2 BRA `(.L_x_109) ;  /* 0x0000008c00f4a947 */ /* 0x004fec0003800000 */
.L_x_359:
[----:B------:R-:W-:Y:S05]  /*47e0*/  BSYNC B1 ;  /* 0x0000000000017941 */ /* 0x000fea0003800000 */
.L_x_108:
[----:B------:R-:W-:Y:S05]  /*47f0*/  @!P1 WARPSYNC.ALL ;  /* 0x0000000000009948 */ /* 0x000fea0003800000 */
[----:B------:R2:W3:Y:S01]  /*4800*/  @!P1 LDSM.16.M88.4 R4, [R3] ;  /* 0x000000000304983b */ /* 0x0004e20000000200 */
[----:B------:R-:W-:-:S03]  /*4810*/  IADD3 R14, R14, 0x1, RZ ;  /* 0x000000010e0e7810 */ /* 0x000fc60007ffe0ff */
[----:B------:R2:W4:Y:S04]  /*4820*/  @!P1 LDSM.16.M88.4 R8, [R0] ;  /* 0x000000000008983b */ /* 0x0005280000000200 */
.L_x_106:
[----:B------:R-:W-:Y:S05]  /*4830*/  BSYNC B0 ;  /* 0x0000000000007941 */ /* 0x000fea0003800000 */
.L_x_105:
[--C-:B---3--:R-:W-:Y:S02]  /*4840*/  HADD2.F32 R23, -RZ, R5.reuse.H0_H0 ;  /* 0x20000005ff177230 */ /* 0x108fe40000004100 */
[C---:B------:R-:W-:Y:S01]  /*4850*/  FMUL R42, R97.reuse, R42 ;  /* 0x0000002a612a7220 */ /* 0x040fe20000400000 */
[----:B------:R-:W-:Y:S01]  /*4860*/  MOV R107, 0x3bbb989d ;  /* 0x3bbb989d006b7802 */ /* 0x000fe20000000f00 */
[----:B--2---:R-:W-:Y:S02]  /*4870*/  HADD2.F32 R3, -RZ, R4.H1_H1 ;  /* 0x30000004ff037230 */ /* 0x004fe40000004100 */
[----:B------:R-:W-:Y:S01]  /*4880*/  FMUL R22, R97, R41 ;  /* 0x0000002961167220 */ /* 0x000fe20000400000 */
[----:B------:R-:W-:Y:S01]  /*4890*/  FFMA R23, R89, R23, R42 ;  /* 0x0000001759177223 */ /* 0x000fe2000000002a */
[----:B------:R-:W-:Y:S01]  /*48a0*/  MOV R109, 0x437c0000 ;  /* 0x437c0000006d7802 */ /* 0x000fe20000000f00 */
[----:B-1----:R-:W-:Y:S02]  /*48b0*/  HADD2.F32 R13, -RZ, R5.H1_H1 ;  /* 0x30000005ff0d7230 */ /* 0x002fe40000004100 */
[----:B------:R-:W-:Y:S01]  /*48c0*/  FMUL R24, R97, R43 ;  /* 0x0000002b61187220 */ /* 0x000fe20000400000 */
[----:B------:R-:W-:Y:S01]  /*48d0*/  FFMA.SAT R31, -R23, R107, 0.5 ;  /* 0x3f000000171f7423 */ /* 0x000fe2000000216b */
[----:B------:R-:W-:-:S02]  /*48e0*/  HADD2.F32 R25, -RZ, R6.H0_H0 ;  /* 0x20000006ff197230 */ /* 0x000fc40000004100 */
[----:B------:R-:W-:Y:S01]  /*48f0*/  FMUL R44, R97, R44 ;  /* 0x0000002c612c7220 */ /* 0x000fe20000400000 */
[----:B----4-:R-:W-:Y:S02]  /*4900*/  HADD2.F32 R32, -RZ, R8.H1_H1 ;  /* 0x30000008ff207230 */ /* 0x010fe40000004100 */
[----:B------:R-:W-:Y:S01]  /*4910*/  FFMA R22, R89, R3, R22 ;  /* 0x0000000359167223 */ /* 0x000fe20000000016 */
[----:B------:R-:W-:Y:S01]  /*4920*/  FMUL R30, R97, R49 ;  /* 0x00000031611e7220 */ /* 0x000fe20000400000 */
[----:B------:R-:W-:Y:S02]  /*4930*/  HADD2.F32 R3, -RZ, R6.H1_H1 ;  /* 0x30000006ff037230 */ /* 0x000fe40000004100 */
[----:B------:R-:W-:Y:S01]  /*4940*/  FFMA.RM R37, R31, R109, 12582913 ;  /* 0x4b4000011f257423 */ /* 0x000fe2000000406d */
[----:B------:R-:W-:Y:S01]  /*4950*/  FMUL R26, R97, R45 ;  /* 0x0000002d611a7220 */ /* 0x000fe20000400000 */
[C---:B------:R-:W-:Y:S01]  /*4960*/  FFMA R24, R89.reuse, R13, R24 ;  /* 0x0000000d59187223 */ /* 0x040fe20000000018 */
[----:B------:R-:W-:Y:S01]  /*4970*/  FFMA R25, R89, R25, R44 ;  /* 0x0000001959197223 */ /* 0x000fe2000000002c */
[----:B------:R-:W-:-:S02]  /*4980*/  HADD2.F32 R0, -RZ, R4.H0_H0 ;  /* 0x20000004ff007230 */ /* 0x000fc40000004100 */
[----:B------:R-:W-:Y:S01]  /*4990*/  FFMA R30, R89, R32, R30 ;  /* 0x00000020591e7223 */ /* 0x000fe2000000001e */
[----:B------:R-:W-:Y:S01]  /*49a0*/  FMUL R20, R97, R40 ;  /* 0x0000002861147220 */ /* 0x000fe20000400000 */
[----:B------:R-:W-:Y:S01]  /*49b0*/  FADD R32, R37, -12583039 ;  /* 0xcb40007f25207421 */ /* 0x000fe20000000000 */
[----:B------:R-:W-:Y:S01]  /*49c0*/  FFMA R26, R89, R3, R26 ;  /* 0x00000003591a7223 */ /* 0x000fe2000000001a */
[----:B------:R-:W-:Y:S02]  /*49d0*/  HADD2.F32 R27, -RZ, R7.H0_H0 ;  /* 0x20000007ff1b7230 */ /* 0x000fe40000004100 */
[-C--:B------:R-:W-:Y:S01]  /*49e0*/  FFMA.SAT R31, -R24, R107.reuse, 0.5 ;  /* 0x3f000000181f7423 */ /* 0x080fe2000000216b */
[----:B------:R-:W-:Y:S02]  /*49f0*/  HADD2.F32 R33, -RZ, R9.H0_H0 ;  /* 0x20000009ff217230 */ /* 0x000fe40000004100 */
[-C--:B------:R-:W-:Y:S01]  /*4a00*/  FFMA.SAT R34, -R25, R107.reuse, 0.5 ;  /* 0x3f00000019227423 */ /* 0x080fe2000000216b */
[C---:B------:R-:W-:Y:S01]  /*4a10*/  FMUL R46, R97.reuse, R46 ;  /* 0x0000002e612e7220 */ /* 0x040fe20000400000 */
[----:B------:R-:W-:Y:S01]  /*4a20*/  FMUL R50, R97, R50 ;  /* 0x0000003261327220 */ /* 0x000fe20000400000 */
[----:B------:R-:W-:Y:S01]  /*4a30*/  FFMA R20, R89, R0, R20 ;  /* 0x0000000059147223 */ /* 0x000fe20000000014 */
[----:B------:R-:W-:Y:S01]  /*4a40*/  FFMA R32, -R23, 1.4426950216293334961, -R32 ;  /* 0x3fb8aa3b17207823 */ /* 0x000fe20000000920 */
[----:B------:R-:W-:Y:S01]  /*4a50*/  FFMA.SAT R36, -R26, R107, 0.5 ;  /* 0x3f0000001a247423 */ /* 0x000fe2000000216b */
[-C--:B------:R-:W-:Y:S01]  /*4a60*/  FFMA.RM R39, R31, R109.reuse, 12582913 ;  /* 0x4b4000011f277423 */ /* 0x080fe2000000406d */
[----:B------:R-:W-:Y:S01]  /*4a70*/  FFMA.RM R41, R34, R109, 12582913 ;  /* 0x4b40000122297423 */ /* 0x000fe2000000406d */
[----:B------:R-:W-:Y:S01]  /*4a80*/  FFMA R27, R89, R27, R46 ;  /* 0x0000001b591b7223 */ /* 0x000fe2000000002e */
[----:B------:R-:W-:-:S02]  /*4a90*/  HADD2.F32 R29, -RZ, R8.H0_H0 ;  /* 0x20000008ff1d7230 */ /* 0x000fc40000004100 */
[----:B------:R-:W-:Y:S01]  /*4aa0*/  FFMA R31, R89, R33, R50 ;  /* 0x00000021591f7223 */ /* 0x000fe20000000032 */
[-C--:B------:R-:W-:Y:S01]  /*4ab0*/  FFMA.SAT R0, -R20, R107.reuse, 0.5 ;  /* 0x3f00000014007423 */ /* 0x080fe2000000216b */
[----:B------:R-:W-:Y:S01]  /*4ac0*/  FMUL R48, R97, R48 ;  /* 0x0000003061307220 */ /* 0x000fe20000400000 */
[----:B------:R-:W-:Y:S01]  /*4ad0*/  FFMA R33, -R23, 1.925963033500011079e-08, R32 ;  /* 0x32a5706017217823 */ /* 0x000fe20000000120 */
[----:B------:R-:W-:Y:S01]  /*4ae0*/  FFMA.SAT R12, -R22, R107, 0.5 ;  /* 0x3f000000160c7423 */ /* 0x000fe2000000216b */
[----:B------:R-:W-:Y:S01]  /*4af0*/  FFMA.RM R43, R36, R109, 12582913 ;  /* 0x4b400001242b7423 */ /* 0x000fe2000000406d */
[----:B------:R-:W-:Y:S02]  /*4b00*/  HADD2.F32 R3, -RZ, R7.H1_H1 ;  /* 0x30000007ff037230 */ /* 0x000fe40000004100 */
[----:B------:R-:W-:Y:S01]  /*4b10*/  FADD R34, R41, -12583039 ;  /* 0xcb40007f29227421 */ /* 0x000fe20000000000 */
[----:B------:R-:W-:Y:S01]  /*4b20*/  FMUL R28, R97, R47 ;  /* 0x0000002f611c7220 */ /* 0x000fe20000400000 */
[----:B------:R-:W-:Y:S01]  /*4b30*/  FFMA.SAT R42, -R27, R107, 0.5 ;  /* 0x3f0000001b2a7423 */ /* 0x000fe2000000216b */
[----:B------:R-:W-:Y:S01]  /*4b40*/  FFMA.RM R0, R0, R109, 12582913 ;  /* 0x4b40000100007423 */ /* 0x000fe2000000406d */
[----:B------:R-:W-:Y:S01]  /*4b50*/  FFMA R29, R89, R29, R48 ;  /* 0x0000001d591d7223 */ /* 0x000fe20000000030 */
[----:B------:R1:W-:Y:S01]  /*4b60*/  MUFU.EX2 R38, R33 ;  /* 0x0000002100267308 */ /* 0x0003e20000000800 */
[----:B------:R-:W-:Y:S01]  /*4b70*/  FFMA.RM R12, R12, R109, 12582913 ;  /* 0x4b4000010c0c7423 */ /* 0x000fe2000000406d */
[----:B------:R-:W-:-:S02]  /*4b80*/  HADD2.F32 R44, -RZ, R10.H0_H0 ;  /* 0x2000000aff2c7230 */ /* 0x000fc40000004100 */
[----:B------:R-:W-:Y:S01]  /*4b90*/  FADD R35, R39, -12583039 ;  /* 0xcb40007f27237421 */ /* 0x000fe20000000000 */
[----:B------:R-:W-:Y:S01]  /*4ba0*/  FFMA R34, -R25, 1.4426950216293334961, -R34 ;  /* 0x3fb8aa3b19227823 */ /* 0x000fe20000000922 */
[----:B------:R-:W-:Y:S01]  /*4bb0*/  FMUL R52, R97, R52 ;  /* 0x0000003461347220 */ /* 0x000fe20000400000 */
[----:B------:R-:W-:Y:S01]  /*4bc0*/  FFMA R28, R89, R3, R28 ;  /* 0x00000003591c7223 */ /* 0x000fe2000000001c */
[----:B------:R-:W-:Y:S01]  /*4bd0*/  FFMA.RM R46, R42, R109, 12582913 ;  /* 0x4b4000012a2e7423 */ /* 0x000fe2000000406d */
[----:B------:R-:W-:Y:S01]  /*4be0*/  FADD R3, R0, -12583039 ;  /* 0xcb40007f00037421 */ /* 0x000fe20000000000 */
[----:B-1----:R-:W-:Y:S01]  /*4bf0*/  FADD R33, R43, -12583039 ;  /* 0xcb40007f2b217421 */ /* 0x002fe20000000000 */
[----:B------:R-:W-:Y:S01]  /*4c00*/  FFMA.SAT R47, -R29, R107, 0.5 ;  /* 0x3f0000001d2f7423 */ /* 0x000fe2000000216b */
[----:B------:R-:W-:Y:S01]  /*4c10*/  FADD R13, R12, -12583039 ;  /* 0xcb40007f0c0d7421 */ /* 0x000fe20000000000 */
[----:B------:R-:W-:Y:S01]  /*4c20*/  FFMA R35, -R24, 1.4426950216293334961, -R35 ;  /* 0x3fb8aa3b18237823 */ /* 0x000fe20000000923 */
[----:B------:R-:W-:Y:S01]  /*4c30*/  FFMA R45, -R26, 1.4426950216293334961, -R33 ;  /* 0x3fb8aa3b1a2d7823 */ /* 0x000fe20000000921 */
[----:B------:R-:W-:Y:S01]  /*4c40*/  FFMA R36, -R25, 1.925963033500011079e-08, R34 ;  /* 0x32a5706019247823 */ /* 0x000fe20000000122 */
[----:B------:R-:W-:Y:S01]  /*4c50*/  FFMA R33, R89, R44, R52 ;  /* 0x0000002c59217223 */ /* 0x000fe20000000034 */
[----:B------:R-:W-:Y:S01]  /*4c60*/  FMUL R32, R97, R51 ;  /* 0x0000003361207220 */ /* 0x000fe20000400000 */
[----:B------:R-:W-:Y:S01]  /*4c70*/  FFMA.SAT R44, -R28, R107, 0.5 ;  /* 0x3f0000001c2c7423 */ /* 0x000fe2000000216b */
[----:B------:R-:W-:Y:S01]  /*4c80*/  FADD R34, R46, -12583039 ;  /* 0xcb40007f2e227421 */ /* 0x000fe20000000000 */
[----:B------:R-:W-:Y:S01]  /*4c90*/  FFMA R3, -R20, 1.4426950216293334961, -R3 ;  /* 0x3fb8aa3b14037823 */ /* 0x000fe20000000903 */
[----:B------:R-:W-:-:S02]  /*4ca0*/  HADD2.F32 R40, -RZ, R9.H1_H1 ;  /* 0x30000009ff287230 */ /* 0x000fc40000004100 */
[-C--:B------:R-:W-:Y:S01]  /*4cb0*/  FFMA.RM R51, R47, R109.reuse, 12582913 ;  /* 0x4b4000012f337423 */ /* 0x080fe2000000406d */
[----:B------:R-:W-:Y:S01]  /*4cc0*/  FFMA R13, -R22, 1.4426950216293334961, -R13 ;  /* 0x3fb8aa3b160d7823 */ /* 0x000fe2000000090d */
[----:B------:R-:W-:Y:S01]  /*4cd0*/  FFMA R35, -R24, 1.925963033500011079e-08, R35 ;  /* 0x32a5706018237823 */ /* 0x000fe20000000123 */
[----:B------:R1:W-:Y:S01]  /*4ce0*/  MUFU.EX2 R42, R36 ;  /* 0x00000024002a7308 */ /* 0x0003e20000000800 */
[----:B------:R-:W-:Y:S01]  /*4cf0*/  FFMA.RM R49, R44, R109, 12582913 ;  /* 0x4b4000012c317423 */ /* 0x000fe2000000406d */
[----:B------:R-:W-:Y:S01]  /*4d00*/  FFMA R48, -R27, 1.4426950216293334961, -R34 ;  /* 0x3fb8aa3b1b307823 */ /* 0x000fe20000000922 */
[----:B------:R-:W-:Y:S01]  /*4d10*/  FFMA R3, -R20, 1.925963033500011079e-08, R3 ;  /* 0x32a5706014037823 */ /* 0x000fe20000000103 */
[----:B------:R-:W-:Y:S01]  /*4d20*/  FFMA R13, -R22, 1.925963033500011079e-08, R13 ;  /* 0x32a57060160d7823 */ /* 0x000fe2000000010d */
[----:B------:R-:W-:Y:S01]  /*4d30*/  FFMA R32, R89, R40, R32 ;  /* 0x0000002859207223 */ /* 0x000fe20000000020 */
[----:B------:R-:W-:Y:S01]  /*4d40*/  FFMA R48, -R27, 1.925963033500011079e-08, R48 ;  /* 0x32a570601b307823 */ /* 0x000fe20000000130 */
[----:B------:R-:W-:Y:S01]  /*4d50*/  FFMA R45, -R26, 1.925963033500011079e-08, R45 ;  /* 0x32a570601a2d7823 */ /* 0x000fe2000000012d */
[----:B------:R2:W-:Y:S01]  /*4d60*/  MUFU.EX2 R40, R35 ;  /* 0x0000002300287308 */ /* 0x0005e20000000800 */
[----:B-1----:R-:W-:Y:S01]  /*4d70*/  FADD R36, R51, -12583039 ;  /* 0xcb40007f33247421 */ /* 0x002fe20000000000 */
[----:B------:R-:W-:-:S02]  /*4d80*/  HADD2.F32 R50, -RZ, R10.H1_H1 ;  /* 0x3000000aff327230 */ /* 0x000fc40000004100 */
[----:B------:R-:W-:Y:S01]  /*4d90*/  FMUL R34, R97, R53 ;  /* 0x0000003561227220 */ /* 0x000fe20000400000 */
[--C-:B------:R-:W-:Y:S02]  /*4da0*/  HADD2.F32 R53, -RZ, R11.reuse.H0_H0 ;  /* 0x2000000bff357230 */ /* 0x100fe40000004100 */
[----:B------:R-:W-:Y:S01]  /*4db0*/  FFMA R36, -R29, 1.4426950216293334961, -R36 ;  /* 0x3fb8aa3b1d247823 */ /* 0x000fe20000000924 */
[----:B------:R-:W-:Y:S01]  /*4dc0*/  FMUL R54, R97, R54 ;  /* 0x0000003661367220 */ /* 0x000fe20000400000 */
[----:B------:R-:W-:Y:S01]  /*4dd0*/  HADD2.F32 R99, -RZ, R11.H1_H1 ;  /* 0x3000000bff637230 */ /* 0x000fe20000004100 */
[----:B------:R-:W1:Y:S01]  /*4de0*/  MUFU.EX2 R3, R3 ;  /* 0x0000000300037308 */ /* 0x000e620000000800 */
[----:B--2---:R-:W-:Y:S01]  /*4df0*/  FADD R35, R49, -12583039 ;  /* 0xcb40007f31237421 */ /* 0x004fe20000000000 */
[----:B------:R-:W-:Y:S01]  /*4e00*/  FFMA R34, R89, R50, R34 ;  /* 0x0000003259227223 */ /* 0x000fe20000000022 */
[----:B------:R-:W-:Y:S01]  /*4e10*/  FFMA.SAT R50, -R30, R107, 0.5 ;  /* 0x3f0000001e327423 */ /* 0x000fe2000000216b */
[----:B------:R-:W-:-:S02]  /*4e20*/  IMAD.SHL.U32 R0, R0, 0x800000, RZ ;  /* 0x0080000000007824 */ /* 0x000fc400078e00ff */
[----:B------:R-:W-:Y:S01]  /*4e30*/  FFMA R35, -R28, 1.4426950216293334961, -R35 ;  /* 0x3fb8aa3b1c237823 */ /* 0x000fe20000000923 */
[----:B------:R-:W-:Y:S01]  /*4e40*/  FFMA.SAT R100, -R34, R107, 0.5 ;  /* 0x3f00000022647423 */ /* 0x000fe2000000216b */
[-C--:B------:R-:W-:Y:S01]  /*4e50*/  FFMA.RM R52, R50, R109.reuse, 12582913 ;  /* 0x4b40000132347423 */ /* 0x080fe2000000406d */
[----:B------:R-:W2:Y:S01]  /*4e60*/  MUFU.EX2 R13, R13 ;  /* 0x0000000d000d7308 */ /* 0x000ea20000000800 */
[----:B------:R-:W-:Y:S01]  /*4e70*/  SHF.L.U32 R12, R12, 0x17, RZ ;  /* 0x000000170c0c7819 */ /* 0x000fe200000006ff */
[----:B------:R-:W-:Y:S01]  /*4e80*/  FFMA.RM R105, R100, R109, 12582913 ;  /* 0x4b40000164697423 */ /* 0x000fe2000000406d */
[----:B------:R-:W-:Y:S01]  /*4e90*/  SHF.L.U32 R37, R37, 0x17, RZ ;  /* 0x0000001725257819 */ /* 0x000fe200000006ff */
[----:B------:R-:W-:Y:S01]  /*4ea0*/  IMAD.SHL.U32 R41, R41, 0x800000, RZ ;  /* 0x0080000029297824 */ /* 0x000fe200078e00ff */
[----:B------:R-:W-:Y:S01]  /*4eb0*/  SHF.L.U32 R39, R39, 0x17, RZ ;  /* 0x0000001727277819 */ /* 0x000fe200000006ff */
[----:B------:R-:W-:Y:S01]  /*4ec0*/  IMAD.SHL.U32 R51, R51, 0x800000, RZ ;  /* 0x0080000033337824 */ /* 0x000fe200078e00ff */
[----:B------:R-:W-:Y:S01]  /*4ed0*/  SHF.L.U32 R43, R43, 0x17, RZ ;  /* 0x000000172b2b7819 */ /* 0x000fe200000006ff */
[----:B------:R3:W-:Y:S01]  /*4ee0*/  MUFU.EX2 R47, R48 ;  /* 0x00000030002f7308 */ /* 0x0007e20000000800 */
[----:B-1----:R-:W-:Y:S01]  /*4ef0*/  FFMA R110, R0, R3, 1 ;  /* 0x3f800000006e7423 */ /* 0x002fe20000000003 */
[----:B------:R-:W-:Y:S01]  /*4f00*/  FADD R3, R105, -12583039 ;  /* 0xcb40007f69037421 */ /* 0x000fe20000000000 */
[----:B------:R-:W-:Y:S01]  /*4f10*/  FFMA R111, R37, R38, 1 ;  /* 0x3f800000256f7423 */ /* 0x000fe20000000026 */
[----:B------:R-:W-:Y:S01]  /*4f20*/  FFMA R114, R39, R40, 1 ;  /* 0x3f80000027727423 */ /* 0x000fe20000000028 */
[----:B------:R-:W-:Y:S01]  /*4f30*/  SHF.L.U32 R105, R105, 0x17, RZ ;  /* 0x0000001769697819 */ /* 0x000fe200000006ff */
[----:B------:R-:W-:Y:S01]  /*4f40*/  BSSY B1, `(.L_x_110) ;  /* 0x0000050000017945 */ /* 0x000fe20003800000 */
[----:B------:R-:W-:Y:S01]  /*4f50*/  IADD3 R39, R110, 0x1800000, RZ ;  /* 0x018000006e277810 */ /* 0x000fe20007ffe0ff */
[----:B------:R1:W4:Y:S01]  /*4f60*/  MUFU.EX2 R44, R45 ;  /* 0x0000002d002c7308 */ /* 0x0003220000000800 */
[----:B---3--:R-:W-:Y:S01]  /*4f70*/  FFMA R48, -R29, 1.925963033500011079e-08, R36 ;  /* 0x32a570601d307823 */ /* 0x008fe20000000124 */
[----:B------:R-:W-:Y:S01]  /*4f80*/  FMUL R36, R97, R55 ;  /* 0x0000003761247220 */ /* 0x000fe20000400000 */
[----:B------:R-:W-:Y:S01]  /*4f90*/  FFMA.SAT R55, -R32, R107, 0.5 ;  /* 0x3f00000020377423 */ /* 0x000fe2000000216b */
[----:B--2---:R-:W-:Y:S01]  /*4fa0*/  FFMA R112, R12, R13, 1 ;  /* 0x3f8000000c707423 */ /* 0x004fe2000000000d */
[----:B------:R-:W-:Y:S01]  /*4fb0*/  LOP3.LUT R39, R39, 0x7f800000, RZ, 0xc0, !PT ;  /* 0x7f80000027277812 */ /* 0x000fe200078ec0ff */
[----:B------:R-:W-:Y:S01]  /*4fc0*/  FFMA R36, R89, R99, R36 ;  /* 0x0000006359247223 */ /* 0x000fe20000000024 */
[----:B------:R-:W-:Y:S01]  /*4fd0*/  FFMA.SAT R99, -R33, R107, 0.5 ;  /* 0x3f00000021637423 */ /* 0x000fe2000000216b */
[----:B------:R-:W-:Y:S01]  /*4fe0*/  FFMA.RM R55, R55, R109, 12582913 ;  /* 0x4b40000137377423 */ /* 0x000fe2000000406d */
[----:B-1----:R-:W-:Y:S01]  /*4ff0*/  FFMA R45, -R28, 1.925963033500011079e-08, R35 ;  /* 0x32a570601c2d7823 */ /* 0x002fe20000000123 */
[----:B------:R-:W-:Y:S01]  /*5000*/  FFMA R35, R89, R53, R54 ;  /* 0x0000003559237223 */ /* 0x000fe20000000036 */
[----:B------:R-:W-:Y:S01]  /*5010*/  FFMA.SAT R54, -R31, R107, 0.5 ;  /* 0x3f0000001f367423 */ /* 0x000fe2000000216b */
[----:B------:R-:W-:Y:S01]  /*5020*/  FADD R53, R52, -12583039 ;  /* 0xcb40007f34357421 */ /* 0x000fe20000000000 */
[----:B------:R-:W-:Y:S01]  /*5030*/  FFMA.RM R102, R99, R109, 12582913 ;  /* 0x4b40000163667423 */ /* 0x000fe2000000406d */
[-C--:B------:R-:W-:Y:S01]  /*5040*/  FFMA.SAT R106, -R35, R107.reuse, 0.5 ;  /* 0x3f000000236a7423 */ /* 0x080fe2000000216b */
[----:B------:R-:W-:Y:S01]  /*5050*/  FFMA.SAT R107, -R36, R107, 0.5 ;  /* 0x3f000000246b7423 */ /* 0x000fe2000000216b */
[-C--:B------:R-:W-:Y:S01]  /*5060*/  FFMA.RM R54, R54, R109.reuse, 12582913 ;  /* 0x4b40000136367423 */ /* 0x080fe2000000406d */
[----:B------:R1:W2:Y:S01]  /*5070*/  MUFU.EX2 R50, R45 ;  /* 0x0000002d00327308 */ /* 0x0002a20000000800 */
[-C--:B------:R-:W-:Y:S01]  /*5080*/  FFMA.RM R108, R106, R109.reuse, 12582913 ;  /* 0x4b4000016a6c7423 */ /* 0x080fe2000000406d */
[----:B------:R-:W-:Y:S01]  /*5090*/  FFMA.RM R109, R107, R109, 12582913 ;  /* 0x4b4000016b6d7423 */ /* 0x000fe2000000406d */
[----:B------:R-:W-:Y:S01]  /*50a0*/  FADD R98, R54, -12583039 ;  /* 0xcb40007f36627421 */ /* 0x000fe20000000000 */
[----:B------:R-:W-:Y:S01]  /*50b0*/  FFMA R53, -R30, 1.4426950216293334961, -R53 ;  /* 0x3fb8aa3b1e357823 */ /* 0x000fe20000000935 */
[----:B------:R-:W-:Y:S01]  /*50c0*/  FADD R100, R102, -12583039 ;  /* 0xcb40007f66647421 */ /* 0x000fe20000000000 */
[----:B------:R-:W-:Y:S01]  /*50d0*/  FADD R0, R108, -12583039 ;  /* 0xcb40007f6c007421 */ /* 0x000fe20000000000 */
[----:B------:R-:W-:Y:S01]  /*50e0*/  FADD R13, R109, -12583039 ;  /* 0xcb40007f6d0d7421 */ /* 0x000fe20000000000 */
[----:B------:R-:W-:Y:S01]  /*50f0*/  FFMA R98, -R31, 1.4426950216293334961, -R98 ;  /* 0x3fb8aa3b1f627823 */ /* 0x000fe20000000962 */
[----:B-1----:R-:W-:Y:S01]  /*5100*/  FADD R45, R55, -12583039 ;  /* 0xcb40007f372d7421 */ /* 0x002fe20000000000 */
[----:B------:R-:W-:Y:S01]  /*5110*/  FFMA R53, -R30, 1.925963033500011079e-08, R53 ;  /* 0x32a570601e357823 */ /* 0x000fe20000000135 */
[----:B------:R-:W-:Y:S01]  /*5120*/  FFMA R107, -R34, 1.4426950216293334961, -R3 ;  /* 0x3fb8aa3b226b7823 */ /* 0x000fe20000000903 */
[----:B------:R-:W-:Y:S01]  /*5130*/  FFMA R106, -R33, 1.4426950216293334961, -R100 ;  /* 0x3fb8aa3b216a7823 */ /* 0x000fe20000000964 */
[----:B------:R-:W-:Y:S01]  /*5140*/  FFMA R99, -R32, 1.4426950216293334961, -R45 ;  /* 0x3fb8aa3b20637823 */ /* 0x000fe2000000092d */
[----:B------:R-:W-:Y:S01]  /*5150*/  FFMA R12, -R35, 1.4426950216293334961, -R0 ;  /* 0x3fb8aa3b230c7823 */ /* 0x000fe20000000900 */
[----:B------:R-:W-:Y:S01]  /*5160*/  FFMA R37, -R36, 1.4426950216293334961, -R13 ;  /* 0x3fb8aa3b24257823 */ /* 0x000fe2000000090d */
[----:B------:R-:W-:Y:S01]  /*5170*/  FFMA R98, -R31, 1.925963033500011079e-08, R98 ;  /* 0x32a570601f627823 */ /* 0x000fe20000000162 */
[----:B------:R-:W-:Y:S01]  /*5180*/  FFMA R99, -R32, 1.925963033500011079e-08, R99 ;  /* 0x32a5706020637823 */ /* 0x000fe20000000163 */
[----:B------:R-:W-:Y:S01]  /*5190*/  FFMA R107, -R34, 1.925963033500011079e-08, R107 ;  /* 0x32a57060226b7823 */ /* 0x000fe2000000016b */
[----:B------:R-:W-:Y:S01]  /*51a0*/  FFMA R106, -R33, 1.925963033500011079e-08, R106 ;  /* 0x32a57060216a7823 */ /* 0x000fe2000000016a */
[----:B------:R-:W-:Y:S01]  /*51b0*/  FFMA R12, -R35, 1.925963033500011079e-08, R12 ;  /* 0x32a57060230c7823 */ /* 0x000fe2000000010c */
[----:B------:R-:W-:Y:S01]  /*51c0*/  FFMA R37, -R36, 1.925963033500011079e-08, R37 ;  /* 0x32a5706024257823 */ /* 0x000fe20000000125 */
[----:B------:R-:W1:Y:S01]  /*51d0*/  MUFU.EX2 R53, R53 ;  /* 0x0000003500357308 */ /* 0x000e620000000800 */
[----:B------:R-:W-:Y:S01]  /*51e0*/  ISETP.GT.U32.AND P2, PT, R39, 0x1ffffff, PT ;  /* 0x01ffffff2700780c */ /* 0x000fe20003f44070 */
[----:B------:R-:W-:Y:S01]  /*51f0*/  IMAD.SHL.U32 R55, R55, 0x800000, RZ ;  /* 0x0080000037377824 */ /* 0x000fe200078e00ff */
[----:B------:R-:W-:Y:S01]  /*5200*/  SHF.L.U32 R52, R52, 0x17, RZ ;  /* 0x0000001734347819 */ /* 0x000fe200000006ff */
[----:B------:R-:W-:Y:S01]  /*5210*/  IMAD.SHL.U32 R109, R109, 0x800000, RZ ;  /* 0x008000006d6d7824 */ /* 0x000fe200078e00ff */
[----:B------:R-:W-:Y:S01]  /*5220*/  SHF.L.U32 R54, R54, 0x17, RZ ;  /* 0x0000001736367819 */ /* 0x000fe200000006ff */
[----:B------:R-:W-:Y:S01]  /*5230*/  FFMA R113, R41, R42, 1 ;  /* 0x3f80000029717423 */ /* 0x000fe2000000002a */
[----:B------:R-:W-:Y:S01]  /*5240*/  SHF.L.U32 R46, R46, 0x17, RZ ;  /* 0x000000172e2e7819 */ /* 0x000fe200000006ff */
[----:B------:R-:W3:Y:S01]  /*5250*/  MUFU.EX2 R45, R98 ;  /* 0x00000062002d7308 */ /* 0x000ee20000000800 */
[----:B------:R-:W-:Y:S01]  /*5260*/  SHF.L.U32 R49, R49, 0x17, RZ ;  /* 0x0000001731317819 */ /* 0x000fe200000006ff */
[----:B----4-:R-:W-:Y:S01]  /*5270*/  FFMA R44, R43, R44, 1 ;  /* 0x3f8000002b2c7423 */ /* 0x010fe2000000002c */
[----:B------:R-:W-:Y:S01]  /*5280*/  SHF.L.U32 R102, R102, 0x17, RZ ;  /* 0x0000001766667819 */ /* 0x000fe200000006ff */
[----:B------:R-:W-:Y:S01]  /*5290*/  FFMA R47, R46, R47, 1 ;  /* 0x3f8000002e2f7423 */ /* 0x000fe2000000002f */
[----:B------:R-:W-:Y:S01]  /*52a0*/  SHF.L.U32 R108, R108, 0x17, RZ ;  /* 0x000000176c6c7819 */ /* 0x000fe200000006ff */
[----:B--2---:R-:W-:-:S02]  /*52b0*/  FFMA R50, R49, R50, 1 ;  /* 0x3f80000031327423 */ /* 0x004fc40000000032 */
[----:B------:R-:W2:Y:S01]  /*52c0*/  MUFU.EX2 R100, R99 ;  /* 0x0000006300647308 */ /* 0x000ea20000000800 */
[----:B-1----:R-:W-:-:S07]  /*52d0*/  FFMA R52, R52, R53, 1 ;  /* 0x3f80000034347423 */ /* 0x002fce0000000035 */
[----:B------:R-:W1:Y:S01]  /*52e0*/  MUFU.EX2 R0, R107 ;  /* 0x0000006b00007308 */ /* 0x000e620000000800 */
[----:B---3--:R-:W-:-:S07]  /*52f0*/  FFMA R53, R54, R45, 1 ;  /* 0x3f80000036357423 */ /* 0x008fce000000002d */
[----:B------:R-:W3:Y:S01]  /*5300*/  MUFU.EX2 R48, R48 ;  /* 0x0000003000307308 */ /* 0x000ee20000000800 */
[----:B--2---:R-:W-:-:S07]  /*5310*/  FFMA R54, R55, R100, 1 ;  /* 0x3f80000037367423 */ /* 0x004fce0000000064 */
[----:B------:R1:W2:Y:S08]  /*5320*/  MUFU.EX2 R3, R106 ;  /* 0x0000006a00037308 */ /* 0x0002b00000000800 */
[----:B------:R-:W4:Y:S01]  /*5330*/  MUFU.EX2 R13, R12 ;  /* 0x0000000c000d7308 */ /* 0x000f220000000800 */
[----:B-1----:R-:W-:Y:S01]  /*5340*/  FFMA R106, R105, R0, 1 ;  /* 0x3f800000696a7423 */ /* 0x002fe20000000000 */
[----:B---3--:R-:W-:-:S06]  /*5350*/  FFMA R51, R51, R48, 1 ;  /* 0x3f80000033337423 */ /* 0x008fcc0000000030 */
[----:B------:R-:W1:Y:S01]  /*5360*/  MUFU.EX2 R38, R37 ;  /* 0x0000002500267308 */ /* 0x000e620000000800 */
[----:B--2---:R-:W-:Y:S01]  /*5370*/  FFMA R55, R102, R3, 1 ;  /* 0x3f80000066377423 */ /* 0x004fe20000000003 */
[----:B----4-:R-:W-:Y:S01]  /*5380*/  FFMA R105, R108, R13, 1 ;  /* 0x3f8000006c697423 */ /* 0x010fe2000000000d */
[----:B-1----:R-:W-:Y:S01]  /*5390*/  FFMA R109, R109, R38, 1 ;  /* 0x3f8000006d6d7423 */ /* 0x002fe20000000026 */
[----:B------:R-:W-:Y:S06]  /*53a0*/  @P2 BRA `(.L_x_111) ;  /* 0x0000000000142947 */ /* 0x000fec0003800000 */
[----:B------:R-:W-:Y:S02]  /*53b0*/  MOV R0, R110 ;  /* 0x0000006e00007202 */ /* 0x000fe40000000f00 */
[----:B------:R-:W-:-:S07]  /*53c0*/  MOV R12, 0x53e0 ;  /* 0x000053e0000c7802 */ /* 0x000fce0000000f00 */
[----:B------:R-:W-:Y:S05]  /*53d0*/  CALL.REL.NOINC `($__internal_0_$__cuda_sm20_rcp_rn_f32_slowpath) ;  /* 0x00000088009c7944 */ /* 0x000fea0003c00000 */
[----:B------:R-:W-:Y:S01]  /*53e0*/  MOV R37, R0 ;  /* 0x0000000000257202 */ /* 0x000fe20000000f00 */
[----:B------:R-:W-:Y:S06]  /*53f0*/  BRA `(.L_x_112) ;  /* 0x0000000000107947 */ /* 0x000fec0003800000 */
.L_x_111:
[----:B------:R-:W1:Y:S02]  /*5400*/  MUFU.RCP R37, R110 ;  /* 0x0000006e00257308 */ /* 0x000e640000001000 */
[----:B-1----:R-:W-:-:S04]  /*5410*/  FFMA R0, R110, R37, -1 ;  /* 0xbf8000006e007423 */ /* 0x002fc80000000025 */
[----:B------:R-:W-:-:S04]  /*5420*/  FADD.FTZ R0, -R0, -RZ ;  /* 0x800000ff00007221 */ /* 0x000fc80000010100 */
[----:B------:R-:W-:-:S07]  /*5430*/  FFMA R37, R37, R0, R37 ;  /* 0x0000000025257223 */ /* 0x000fce0000000025 */
.L_x_112:
[----:B------:R-:W-:Y:S05]  /*5440*/  BSYNC B1 ;  /* 0x0000000000017941 */ /* 0x000fea0003800000 */
.L_x_110:
        /* <DEDUP_REMOVED lines=10> */
.L_x_114:
[----:B------:R-:W1:Y:S02]  /*54f0*/  MUFU.RCP R41, R112 ;  /* 0x0000007000297308 */ /* 0x000e640000001000 */
[----:B-1----:R-:W-:-:S04]  /*5500*/  FFMA R0, R112, R41, -1 ;  /* 0xbf80000070007423 */ /* 0x002fc80000000029 */
[----:B------:R-:W-:-:S04]  /*5510*/  FADD.FTZ R0, -R0, -RZ ;  /* 0x800000ff00007221 */ /* 0x000fc80000010100 */
[----:B------:R-:W-:-:S07]  /*5520*/  FFMA R41, R41, R0, R41 ;  /* 0x0000000029297223 */ /* 0x000fce0000000029 */
.L_x_115:
[----:B------:R-:W-:Y:S05]  /*5530*/  BSYNC B1 ;  /* 0x0000000000017941 */ /* 0x000fea0003800000 */
.L_x_113:
        /* <DEDUP_REMOVED lines=10> */
.L_x_117:
[----:B------:R-:W1:Y:S02]  /*55e0*/  MUFU.RCP R40, R111 ;  /* 0x0000006f00287308 */ /* 0x000e640000001000 */
[----:B-1----:R-:W-:-:S04]  /*55f0*/  FFMA R0, R111, R40, -1 ;  /* 0xbf8000006f007423 */ /* 0x002fc80000000028 */
[----:B------:R-:W-:-:S04]  /*5600*/  FADD.FTZ R3, -R0, -RZ ;  /* 0x800000ff00037221 */ /* 0x000fc80000010100 */
[----:B------:R-:W-:-:S07]  /*5610*/  FFMA R40, R40, R3, R40 ;  /* 0x0000000328287223 */ /* 0x000fce0000000028 */
.L_x_118:
[----:B------:R-:W-:Y:S05]  /*5620*/  BSYNC B1 ;  /* 0x0000000000017941 */ /* 0x000fea0003800000 */
.L_x_116:
        /* <DEDUP_REMOVED lines=10> */
.L_x_120:
[----:B------:R-:W1:Y:S02]  /*56d0*/  MUFU.RCP R43, R114 ;  /* 0x00000072002b7308 */ /* 0x000e640000001000 */
[----:B-1----:R-:W-:-:S04]  /*56e0*/  FFMA R0, R114, R43, -1 ;  /* 0xbf80000072007423 */ /* 0x002fc8000000002b */
[----:B------:R-:W-:-:S04]  /*56f0*/  FADD.FTZ R0, -R0, -RZ ;  /* 0x800000ff00007221 */ /* 0x000fc80000010100 */
[----:B------:R-:W-:-:S07]  /*5700*/  FFMA R43, R43, R0, R43 ;  /* 0x000000002b2b7223 */ /* 0x000fce000000002b */
.L_x_121:
[----:B------:R-:W-:Y:S05]  /*5710*/  BSYNC B1 ;  /* 0x0000000000017941 */ /* 0x000fea0003800000 */
.L_x_119:
        /* <DEDUP_REMOVED lines=10> */
.L_x_123:
[----:B------:R-:W1:Y:S02]  /*57c0*/  MUFU.RCP R42, R113 ;  /* 0x00000071002a7308 */ /* 0x000e640000001000 */
[----:B-1----:R-:W-:-:S04]  /*57d0*/  FFMA R0, R113, R42, -1 ;  /* 0xbf80000071007423 */ /* 0x002fc8000000002a */
[----:B------:R-:W-:-:S04]  /*57e0*/  FADD.FTZ R3, -R0, -RZ ;  /* 0x800000ff00037221 */ /* 0x000fc80000010100 */
[----:B------:R-:W-:-:S07]  /*57f0*/  FFMA R42, R42, R3, R42 ;  /* 0x000000032a2a7223 */ /* 0x000fce000000002a */
.L_x_124:
[----:B------:R-:W-:Y:S05]  /*5800*/  BSYNC B1 ;  /* 0x0000000000017941 */ /* 0x000fea0003800000 */
.L_x_122:
        /* <DEDUP_REMOVED lines=10> */
.L_x_126:
[----:B------:R-:W1:Y:S02]  /*58b0*/  MUFU.RCP R45, R44 ;  /* 0x0000002c002d7308 */ /* 0x000e640000001000 */
[----:B-1----:R-:W-:-:S04]  /*58c0*/  FFMA R0, R44, R45, -1 ;  /* 0xbf8000002c007423 */ /* 0x002fc8000000002d */
[----:B------:R-:W-:-:S04]  /*58d0*/  FADD.FTZ R0, -R0, -RZ ;  /* 0x800000ff00007221 */ /* 0x000fc80000010100 */
[----:B------:R-:W-:-:S07]  /*58e0*/  FFMA R45, R45, R0, R45 ;  /* 0x000000002d2d7223 */ /* 0x000fce000000002d */
.L_x_127:
[----:B------:R-:W-:Y:S05]  /*58f0*/  BSYNC B1 ;  /* 0x0000000000017941 */ /* 0x000fea0003800000 */
.L_x_125:
        /* <DEDUP_REMOVED lines=10> */
.L_x_129:
[----:B------:R-:W1:Y:S02]  /*59a0*/  MUFU.RCP R44, R47 ;  /* 0x0000002f002c7308 */ /* 0x000e640000001000 */
[----:B-1----:R-:W-:-:S04]  /*59b0*/  FFMA R0, R47, R44, -1 ;  /* 0xbf8000002f007423 */ /* 0x002fc8000000002c */
[----:B------:R-:W-:-:S04]  /*59c0*/  FADD.FTZ R3, -R0, -RZ ;  /* 0x800000ff00037221 */ /* 0x000fc80000010100 */
[----:B------:R-:W-:-:S07]  /*59d0*/  FFMA R44, R44, R3, R44 ;  /* 0x000000032c2c7223 */ /* 0x000fce000000002c */
.L_x_130:
[----:B------:R-:W-:Y:S05]  /*59e0*/  BSYNC B1 ;  /* 0x0000000000017941 */ /* 0x000fea0003800000 */
.L_x_128:
        /* <DEDUP_REMOVED lines=10> */
.L_x_132:
[----:B------:R-:W1:Y:S02]  /*5a90*/  MUFU.RCP R47, R50 ;  /* 0x00000032002f7308 */ /* 0x000e640000001000 */
[----:B-1----:R-:W-:-:S04]  /*5aa0*/  FFMA R0, R50, R47, -1 ;  /* 0xbf80000032007423 */ /* 0x002fc8000000002f */
[----:B------:R-:W-:-:S04]  /*5ab0*/  FADD.FTZ R0, -R0, -RZ ;  /* 0x800000ff00007221 */ /* 0x000fc80000010100 */
[----:B------:R-:W-:-:S07]  /*5ac0*/  FFMA R47, R47, R0, R47 ;  /* 0x000000002f2f7223 */ /* 0x000fce000000002f */
.L_x_133:
[----:B------:R-:W-:Y:S05]  /*5ad0*/  BSYNC B1 ;  /* 0x0000000000017941 */ /* 0x000fea0003800000 */
.L_x_131:
        /* <DEDUP_REMOVED lines=10> */
.L_x_135:
[----:B------:R-:W1:Y:S02]  /*5b80*/  MUFU.RCP R46, R51 ;  /* 0x00000033002e7308 */ /* 0x000e640000001000 */
[----:B-1----:R-:W-:-:S04]  /*5b90*/  FFMA R0, R51, R46, -1 ;  /* 0xbf80000033007423 */ /* 0x002fc8000000002e */
[----:B------:R-:W-:-:S04]  /*5ba0*/  FADD.FTZ R3, -R0, -RZ ;  /* 0x800000ff00037221 */ /* 0x000fc80000010100 */
[----:B------:R-:W-:-:S07]  /*5bb0*/  FFMA R46, R46, R3, R46 ;  /* 0x000000032e2e7223 */ /* 0x000fce000000002e */
.L_x_136:
[----:B------:R-:W-:Y:S05]  /*5bc0*/  BSYNC B1 ;  /* 0x0000000000017941 */ /* 0x000fea0003800000 */
.L_x_134:
        /* <DEDUP_REMOVED lines=10> */
.L_x_138:
[----:B------:R-:W1:Y:S02]  /*5c70*/  MUFU.RCP R49, R52 ;  /* 0x0000003400317308 */ /* 0x000e640000001000 */
[----:B-1----:R-:W-:-:S04]  /*5c80*/  FFMA R0, R52, R49, -1 ;  /* 0xbf80000034007423 */ /* 0x002fc80000000031 */
[----:B------:R-:W-:-:S04]  /*5c90*/  FADD.FTZ R0, -R0, -RZ ;  /* 0x800000ff00007221 */ /* 0x000fc80000010100 */
[----:B------:R-:W-:-:S07]  /*5ca0*/  FFMA R49, R49, R0, R49 ;  /* 0x0000000031317223 */ /* 0x000fce0000000031 */
.L_x_139:
[----:B------:R-:W-:Y:S05]  /*5cb0*/  BSYNC B1 ;  /* 0x0000000000017941 */ /* 0x000fea0003800000 */
.L_x_137:
        /* <DEDUP_REMOVED lines=10> */
.L_x_141:
[----:B------:R-:W1:Y:S02]  /*5d60*/  MUFU.RCP R48, R53 ;  /* 0x0000003500307308 */ /* 0x000e640000001000 */
[----:B-1----:R-:W-:-:S04]  /*5d70*/  FFMA R0, R53, R48, -1 ;  /* 0xbf80000035007423 */ /* 0x002fc80000000030 */
[----:B------:R-:W-:-:S04]  /*5d80*/  FADD.FTZ R3, -R0, -RZ ;  /* 0x800000ff00037221 */ /* 0x000fc80000010100 */
[----:B------:R-:W-:-:S07]  /*5d90*/  FFMA R48, R48, R3, R48 ;  /* 0x0000000330307223 */ /* 0x000fce0000000030 */
.L_x_142:
[----:B------:R-:W-:Y:S05]  /*5da0*/  BSYNC B1 ;  /* 0x0000000000017941 */ /* 0x000fea0003800000 */
.L_x_140:
        /* <DEDUP_REMOVED lines=10> */
.L_x_144:
[----:B------:R-:W1:Y:S02]  /*5e50*/  MUFU.RCP R51, R54 ;  /* 0x0000003600337308 */ /* 0x000e640000001000 */
[----:B-1----:R-:W-:-:S04]  /*5e60*/  FFMA R0, R54, R51, -1 ;  /* 0xbf80000036007423 */ /* 0x002fc80000000033 */
[----:B------:R-:W-:-:S04]  /*5e70*/  FADD.FTZ R0, -R0, -RZ ;  /* 0x800000ff00007221 */ /* 0x000fc80000010100 */
[----:B------:R-:W-:-:S07]  /*5e80*/  FFMA R51, R51, R0, R51 ;  /* 0x0000000033337223 */ /* 0x000fce0000000033 */
.L_x_145:
[----:B------:R-:W-:Y:S05]  /*5e90*/  BSYNC B1 ;  /* 0x0000000000017941 */ /* 0x000fea0003800000 */
.L_x_143:
        /* <DEDUP_REMOVED lines=10> */
.L_x_147:
[----:B------:R-:W1:Y:S02]  /*5f40*/  MUFU.RCP R50, R55 ;  /* 0x0000003700327308 */ /* 0x000e640000001000 */
[----:B-1----:R-:W-:-:S04]  /*5f50*/  FFMA R0, R55, R50, -1 ;  /* 0xbf80000037007423 */ /* 0x002fc80000000032 */
[----:B------:R-:W-:-:S04]  /*5f60*/  FADD.FTZ R3, -R0, -RZ ;  /* 0x800000ff00037221 */ /* 0x000fc80000010100 */
[----:B------:R-:W-:-:S07]  /*5f70*/  FFMA R50, R50, R3, R50 ;  /* 0x0000000332327223 */ /* 0x000fce0000000032 */
.L_x_148:
[----:B------:R-:W-:Y:S05]  /*5f80*/  BSYNC B1 ;  /* 0x0000000000017941 */ /* 0x000fea0003800000 */
.L_x_146:
        /* <DEDUP_REMOVED lines=10> */
.L_x_150:
[----:B------:R-:W1:Y:S02]  /*6030*/  MUFU.RCP R53, R106 ;  /* 0x0000006a00357308 */ /* 0x000e640000001000 */
[----:B-1----:R-:W-:-:S04]  /*6040*/  FFMA R0, R106, R53, -1 ;  /* 0xbf8000006a007423 */ /* 0x002fc80000000035 */
[----:B------:R-:W-:-:S04]  /*6050*/  FADD.FTZ R0, -R0, -RZ ;  /* 0x800000ff00007221 */ /* 0x000fc80000010100 */
[----:B------:R-:W-:-:S07]  /*6060*/  FFMA R53, R53, R0, R53 ;  /* 0x0000000035357223 */ /* 0x000fce0000000035 */
.L_x_151:
[----:B------:R-:W-:Y:S05]  /*6070*/  BSYNC B1 ;  /* 0x0000000000017941 */ /* 0x000fea0003800000 */
.L_x_149:
        /* <DEDUP_REMOVED lines=10> */
.L_x_153:
[----:B------:R-:W1:Y:S02]  /*6120*/  MUFU.RCP R52, R105 ;  /* 0x0000006900347308 */ /* 0x000e640000001000 */
[----:B-1----:R-:W-:-:S04]  /*6130*/  FFMA R0, R105, R52, -1 ;  /* 0xbf80000069007423 */ /* 0x002fc80000000034 */
[----:B------:R-:W-:-:S04]  /*6140*/  FADD.FTZ R3, -R0, -RZ ;  /* 0x800000ff00037221 */ /* 0x000fc80000010100 */
[----:B------:R-:W-:-:S07]  /*6150*/  FFMA R52, R52, R3, R52 ;  /* 0x0000000334347223 */ /* 0x000fce0000000034 */
.L_x_154:
[----:B------:R-:W-:Y:S05]  /*6160*/  BSYNC B1 ;  /* 0x0000000000017941 */ /* 0x000fea0003800000 */
.L_x_152:
        /* <DEDUP_REMOVED lines=8> */
[----:B------:R-:W-:Y:S05]  /*61f0*/  BRA `(.L_x_157) ;  /* 0x0000000000107947 */ /* 0x000fea0003800000 */
.L_x_156:
[----:B------:R-:W1:Y:S02]  /*6200*/  MUFU.RCP R0, R109 ;  /* 0x0000006d00007308 */ /* 0x000e640000001000 */
[----:B-1----:R-:W-:-:S04]  /*6210*/  FFMA R3, R109, R0, -1 ;  /* 0xbf8000006d037423 */ /* 0x002fc80000000000 */
[----:B------:R-:W-:-:S04]  /*6220*/  FADD.FTZ R3, -R3, -RZ ;  /* 0x800000ff03037221 */ /* 0x000fc80000010100 */
[----:B------:R-:W-:-:S07]  /*6230*/  FFMA R0, R0, R3, R0 ;  /* 0x0000000300007223 */ /* 0x000fce0000000000 */
.L_x_157:
[----:B------:R-:W-:Y:S05]  /*6240*/  BSYNC B1 ;  /* 0x0000000000017941 */ /* 0x000fea0003800000 */
.L_x_155:
        /* <DEDUP_REMOVED lines=16> */
[----:B------:R-:W-:Y:S01]  /*6350*/  F2FP.F16.F32.PACK_AB R24, R22, R37 ;  /* 0x000000251618723e */ /* 0x000fe200000000ff */
[----:B------:R-:W-:Y:S05]  /*6360*/  WARPSYNC.ALL ;  /* 0x0000000000007948 */ /* 0x000fea0003800000 */
[----:B------:R-:W-:Y:S01]  /*6370*/  F2FP.F16.F32.PACK_AB R25, R43, R40 ;  /* 0x000000282b19723e */ /* 0x000fe200000000ff */
[----:B------:R-:W-:Y:S01]  /*6380*/  BSSY B0, `(.L_x_158) ;  /* 0x000001b000007945 */ /* 0x000fe20003800000 */
[----:B------:R-:W-:-:S02]  /*6390*/  F2FP.F16.F32.PACK_AB R26, R45, R42 ;  /* 0x0000002a2d1a723e */ /* 0x000fc400000000ff */
[----:B------:R-:W-:Y:S02]  /*63a0*/  F2FP.F16.F32.PACK_AB R27, R47, R44 ;  /* 0x0000002c2f1b723e */ /* 0x000fe400000000ff */
[----:B------:R-:W-:Y:S02]  /*63b0*/  F2FP.F16.F32.PACK_AB R28, R49, R46 ;  /* 0x0000002e311c723e */ /* 0x000fe400000000ff */
[----:B------:R-:W-:Y:S01]  /*63c0*/  F2FP.F16.F32.PACK_AB R29, R51, R48 ;  /* 0x00000030331d723e */ /* 0x000fe200000000ff */
[----:B------:R1:W-:Y:S01]  /*63d0*/  STSM.16.M88.4 [R15+0x2200], R24 ;  /* 0x002200180f007844 */ /* 0x0003e20000000200 */
[----:B------:R-:W-:Y:S02]  /*63e0*/  F2FP.F16.F32.PACK_AB R30, R53, R50 ;  /* 0x00000032351e723e */ /* 0x000fe400000000ff */
[----:B------:R-:W-:Y:S02]  /*63f0*/  F2FP.F16.F32.PACK_AB R31, R3, R52 ;  /* 0x00000034031f723e */ /* 0x000fe400000000ff */
[----:B------:R-:W-:-:S05]  /*6400*/  LEA R0, R94, R15, 0x1 ;  /* 0x0000000f5e007211 */ /* 0x000fca00078e08ff */
        /* <DEDUP_REMOVED lines=11> */
[----:B------:R-:W-:Y:S02]  /*64c0*/  UIADD3 UR4, UR51, 0x2200, URZ ;  /* 0x0000220033047890 */ /* 0x000fe4000fffe03f */
[----:B------:R-:W-:Y:S01]  /*64d0*/  UIADD3.X UR9, URZ, UR55, URZ, UP0, !UPT ;  /* 0x000000373f097290 */ /* 0x000fe200087fe43f */
[----:B------:R-:W-:Y:S01]  /*64e0*/  UMOV UR6, UR46 ;  /* 0x0000002e00067c82 */ /* 0x000fe20008000000 */
[----:B------:R-:W-:-:S07]  /*64f0*/  UMOV UR7, UR47 ;  /* 0x0000002f00077c82 */ /* 0x000fce0008000000 */
[----:B------:R2:W-:Y:S01]  /*6500*/  UTMASTG.3D [UR4], [UR8] ;  /* 0x00000004080073b5 */ /* 0x0005e20008010000 */
[----:B------:R0:W-:Y:S01]  /*6510*/  UTMACMDFLUSH ;  /* 0x00000000000079b7 */ /* 0x0001e20000000000 */
[----:B--2---:R-:W-:-:S04]  /*6520*/  DEPBAR.LE SB0, 0x1 ;  /* 0x000080400000791a */ /* 0x004fc80000000000 */
.L_x_159:
[----:B------:R-:W-:Y:S05]  /*6530*/  BSYNC B0 ;  /* 0x0000000000007941 */ /* 0x000fea0003800000 */
.L_x_158:
[----:B------:R-:W-:Y:S06]  /*6540*/  BAR.SYNC.DEFER_BLOCKING 0x1, 0x100 ;  /* 0x0044000000007b1d */ /* 0x000fec0000010000 */
[----:B------:R-:W-:Y:S04]  /*6550*/  BSSY B0, `(.L_x_160) ;  /* 0x0000009000007945 */ /* 0x000fe80003800000 */
[----:B------:R-:W-:Y:S05]  /*6560*/  @P0 BRA `(.L_x_161) ;  /* 0x00000000001c0947 */ /* 0x000fea0003800000 */
[----:B------:R-:W-:-:S13]  /*6570*/  ISETP.NE.AND P2, PT, R103, 0x3, PT ;  /* 0x000000036700780c */ /* 0x000fda0003f45270 */
[----:B------:R-:W-:Y:S05]  /*6580*/  @!P2 BRA `(.L_x_162) ;  /* 0x000000000004a947 */ /* 0x000fea0003800000 */
[----:B------:R-:W-:Y:S01]  /*6590*/  BPT.TRAP 0x1 ;  /* 0x000000040000795c */ /* 0x000fe20000300000 */
.L_x_162:
[----:B------:R-:W-:-:S04]  /*65a0*/  ULEA UR4, UR40, UR51, 0x3 ;  /* 0x0000003328047291 */ /* 0x000fc8000f8e183f */
[----:B------:R-:W-:-:S04]  /*65b0*/  UIADD3 UR4, UR4, 0x80, URZ ;  /* 0x0000008004047890 */ /* 0x000fc8000fffe03f */
[----:B------:R-:W-:-:S09]  /*65c0*/  UPRMT UR4, UR50, 0x654, UR4 ;  /* 0x0000065432047896 */ /* 0x000fd20008000004 */
[----:B------:R-:W-:Y:S03]  /*65d0*/  SYNCS.ARRIVE.TRANS64.RED.A1T0 RZ, [UR4], RZ ;  /* 0x000000ffffff79a7 */ /* 0x000fe60008100404 */
.L_x_161:
[----:B------:R-:W-:Y:S05]  /*65e0*/  BSYNC B0 ;  /* 0x0000000000007941 */ /* 0x000fea0003800000 */
.L_x_160:
[----:B------:R-:W-:Y:S01]  /*65f0*/  UIADD3 UR40, UR40, 0x1, URZ ;  /* 0x0000000128287890 */ /* 0x000fe2000fffe03f */
[----:B------:R-:W-:Y:S01]  /*6600*/  BSSY B0, `(.L_x_163) ;  /* 0x0000018000007945 */ /* 0x000fe20003800000 */
[----:B------:R-:W-:Y:S02]  /*6610*/  IMAD.MOV.U32 R20, RZ, RZ, R92 ;  /* 0x000000ffff147224 */ /* 0x000fe400078e005c */
[----:B------:R-:W-:-:S04]  /*6620*/  UISETP.NE.AND UP0, UPT, UR40, 0x4, UPT ;  /* 0x000000042800788c */ /* 0x000fc8000bf05270 */
[----:B------:R-:W-:Y:S01]  /*6630*/  USEL UR40, UR40, URZ, UP0 ;  /* 0x0000003f28287287 */ /* 0x000fe20008000000 */
[----:B------:R-:W-:Y:S11]  /*6640*/  @P0 BRA `(.L_x_164) ;  /* 0x00000000004c0947 */ /* 0x000ff60003800000 */
[----:B------:R-:W-:-:S13]  /*6650*/  ISETP.NE.AND P2, PT, R103, 0x3, PT ;  /* 0x000000036700780c */ /* 0x000fda0003f45270 */
[----:B------:R-:W-:Y:S05]  /*6660*/  @!P2 BRA `(.L_x_165) ;  /* 0x000000000004a947 */ /* 0x000fea0003800000 */
[----:B------:R-:W-:Y:S01]  /*6670*/  BPT.TRAP 0x1 ;  /* 0x000000040000795c */ /* 0x000fe20000300000 */
.L_x_165:
[----:B-1----:R-:W-:Y:S01]  /*6680*/  LEA R0, R14, UR51, 0x3 ;  /* 0x000000330e007c11 */ /* 0x002fe2000f8e18ff */
[----:B------:R-:W-:Y:S01]  /*6690*/  BSSY B1, `(.L_x_166) ;  /* 0x0000006000017945 */ /* 0x000fe20003800000 */
[----:B------:R-:W-:Y:S02]  /*66a0*/  SHF.L.U32 R3, R92, 0x1f, RZ ;  /* 0x0000001f5c037819 */ /* 0x000fe400000006ff */
[----:B------:R-:W-:Y:S02]  /*66b0*/  @!P1 LEA R13, R14, R21, 0xd ;  /* 0x000000150e0d9211 */ /* 0x000fe400078e68ff */
[----:B------:R-:W1:Y:S02]  /*66c0*/  SYNCS.PHASECHK.TRANS64.TRYWAIT P2, [R0+URZ+0x60], R3 ;  /* 0x00006003000075a7 */ /* 0x000e64000804017f */
[----:B------:R-:W-:Y:S01]  /*66d0*/  @!P1 LEA R12, R94, R13, 0x1 ;  /* 0x0000000d5e0c9211 */ /* 0x000fe200078e08ff */
[----:B-1----:R-:W-:Y:S06]  /*66e0*/  @!P2 BRA `(.L_x_167) ;  /* 0x000000700044a947 */ /* 0x002fec0003800000 */
.L_x_360:
[----:B------:R-:W-:Y:S05]  /*66f0*/  BSYNC B1 ;  /* 0x0000000000017941 */ /* 0x000fea0003800000 */
.L_x_166:
[----:B------:R-:W-:Y:S05]  /*6700*/  @!P1 WARPSYNC.ALL ;  /* 0x0000000000009948 */ /* 0x000fea0003800000 */
[----:B------:R2:W3:Y:S01]  /*6710*/  @!P1 LDSM.16.M88.4 R4, [R13] ;  /* 0x000000000d04983b */ /* 0x0004e20000000200 */
[----:B------:R-:W-:-:S03]  /*6720*/  IADD3 R14, R14, 0x1, RZ ;  /* 0x000000010e0e7810 */ /* 0x000fc60007ffe0ff */
[----:B------:R2:W4:Y:S01]  /*6730*/  @!P1 LDSM.16.M88.4 R8, [R12] ;  /* 0x000000000c08983b */ /* 0x0005220000000200 */
[----:B------:R-:W-:-:S04]  /*6740*/  ISETP.NE.AND P2, PT, R14, 0x4, PT ;  /* 0x000000040e00780c */ /* 0x000fc80003f45270 */
[----:B-1----:R-:W-:Y:S02]  /*6750*/  SEL R3, RZ, 0x1, P2 ;  /* 0x00000001ff037807 */ /* 0x002fe40001000000 */
[----:B------:R-:W-:Y:S02]  /*6760*/  SEL R14, R14, RZ, P2 ;  /* 0x000000ff0e0e7207 */ /* 0x000fe40001000000 */
[----:B--2---:R-:W-:-:S07]  /*6770*/  LOP3.LUT R20, R92, R3, RZ, 0x3c, !PT ;  /* 0x000000035c147212 */ /* 0x004fce00078e3cff */
.L_x_164:
[----:B------:R-:W-:Y:S05]  /*6780*/  BSYNC B0 ;  /* 0x0000000000007941 */ /* 0x000fea0003800000 */
.L_x_163:
[----:B---3--:R-:W-:Y:S02]  /*6790*/  HADD2.F32 R23, -RZ, R4.H1_H1 ;  /* 0x30000004ff177230 */ /* 0x008fe40000004100 */
[----:B-1----:R-:W-:Y:S01]  /*67a0*/  FMUL R0, R97, R57 ;  /* 0x0000003961007220 */ /* 0x002fe20000400000 */
[----:B------:R-:W-:Y:S01]  /*67b0*/  HADD2.F32 R27, -RZ, R6.H1_H1 ;  /* 0x30000006ff1b7230 */ /* 0x000fe20000004100 */
[----:B------:R-:W-:Y:S01]  /*67c0*/  MOV R99, 0x437c0000 ;  /* 0x437c000000637802 */ /* 0x000fe20000000f00 */
[----:B------:R-:W-:Y:S02]  /*67d0*/  HADD2.F32 R29, -RZ, R7.H1_H1 ;  /* 0x30000007ff1d7230 */ /* 0x000fe40000004100 */
[----:B------:R-:W-:Y:S01]  /*67e0*/  FFMA R23, R89, R23, R0 ;  /* 0x0000001759177223 */ /* 0x000fe20000000000 */
[C---:B------:R-:W-:Y:S01]  /*67f0*/  FMUL R0, R97.reuse, R61 ;  /* 0x0000003d61007220 */ /* 0x040fe20000400000 */
[----:B------:R-:W-:Y:S02]  /*6800*/  IMAD.MOV.U32 R98, RZ, RZ, 0x3bbb989d ;  /* 0x3bbb989dff627424 */ /* 0x000fe400078e00ff */
[----:B------:R-:W-:Y:S01]  /*6810*/  FMUL R22, R97, R56 ;  /* 0x0000003861167220 */ /* 0x000fe20000400000 */
[----:B------:R-:W-:-:S02]  /*6820*/  HADD2.F32 R3, -RZ, R4.H0_H0 ;  /* 0x20000004ff037230 */ /* 0x000fc40000004100 */
[----:B------:R-:W-:Y:S01]  /*6830*/  FFMA R27, R89, R27, R0 ;  /* 0x0000001b591b7223 */ /* 0x000fe20000000000 */
[C---:B------:R-:W-:Y:S01]  /*6840*/  FMUL R0, R97.reuse, R63 ;  /* 0x0000003f61007220 */ /* 0x040fe20000400000 */
[--C-:B------:R-:W-:Y:S02]  /*6850*/  HADD2.F32 R25, -RZ, R5.reuse.H1_H1 ;  /* 0x30000005ff197230 */ /* 0x100fe40000004100 */
[----:B------:R-:W-:Y:S01]  /*6860*/  FMUL R12, R97, R59 ;  /* 0x0000003b610c7220 */ /* 0x000fe20000400000 */
[----:B----4-:R-:W-:Y:S02]  /*6870*/  HADD2.F32 R31, -RZ, R8.H0_H0 ;  /* 0x20000008ff1f7230 */ /* 0x010fe40000004100 */
[----:B------:R-:W-:Y:S01]  /*6880*/  FFMA R29, R89, R29, R0 ;  /* 0x0000001d591d7223 */ /* 0x000fe20000000000 */
[----:B------:R-:W-:Y:S01]  /*6890*/  FFMA.SAT R0, -R23, R98, 0.5 ;  /* 0x3f00000017007423 */ /* 0x000fe20000002162 */
[----:B------:R-:W-:Y:S01]  /*68a0*/  FMUL R30, R97, R64 ;  /* 0x00000040611e7220 */ /* 0x000fe20000400000 */
[----:B------:R-:W-:-:S02]  /*68b0*/  HADD2.F32 R13, -RZ, R5.H0_H0 ;  /* 0x20000005ff0d7230 */ /* 0x000fc40000004100 */
[C---:B------:R-:W-:Y:S01]  /*68c0*/  FFMA R22, R89.reuse, R3, R22 ;  /* 0x0000000359167223 */ /* 0x040fe20000000016 */
[----:B------:R-:W-:Y:S01]  /*68d0*/  FFMA.RM R38, R0, R99, 12582913 ;  /* 0x4b40000100267423 */ /* 0x000fe20000004063 */
[C---:B------:R-:W-:Y:S01]  /*68e0*/  FFMA R25, R89.reuse, R25, R12 ;  /* 0x0000001959197223 */ /* 0x040fe2000000000c */
[----:B------:R-:W-:Y:S01]  /*68f0*/  FFMA R30, R89, R31, R30 ;  /* 0x0000001f591e7223 */ /* 0x000fe2000000001e */
[C---:B------:R-:W-:Y:S01]  /*6900*/  FMUL R24, R97.reuse, R58 ;  /* 0x0000003a61187220 */ /* 0x040fe20000400000 */
[----:B------:R-:W-:Y:S02]  /*6910*/  HADD2.F32 R3, -RZ, R6.H0_H0 ;  /* 0x20000006ff037230 */ /* 0x000fe40000004100 */
[C---:B------:R-:W-:Y:S01]  /*6920*/  FMUL R26, R97.reuse, R60 ;  /* 0x0000003c611a7220 */ /* 0x040fe20000400000 */
[----:B------:R-:W-:Y:S02]  /*6930*/  HADD2.F32 R31, -RZ, R8.H1_H1 ;  /* 0x30000008ff1f7230 */ /* 0x000fe40000004100 */
[----:B------:R-:W-:Y:S01]  /*6940*/  FMUL R0, R97, R65 ;  /* 0x0000004161007220 */ /* 0x000fe20000400000 */
[----:B------:R-:W-:Y:S01]  /*6950*/  FADD R12, R38, -12583039 ;  /* 0xcb40007f260c7421 */ /* 0x000fe20000000000 */
[-C--:B------:R-:W-:Y:S01]  /*6960*/  FFMA.SAT R34, -R25, R98.reuse, 0.5 ;  /* 0x3f00000019227423 */ /* 0x080fe20000002162 */
[C---:B------:R-:W-:Y:S01]  /*6970*/  FFMA R24, R89.reuse, R13, R24 ;  /* 0x0000000d59187223 */ /* 0x040fe20000000018 */
[C---:B------:R-:W-:Y:S01]  /*6980*/  FFMA R26, R89.reuse, R3, R26 ;  /* 0x00000003591a7223 */ /* 0x040fe2000000001a */
[----:B------:R-:W-:Y:S01]  /*6990*/  FFMA R31, R89, R31, R0 ;  /* 0x0000001f591f7223 */ /* 0x000fe20000000000 */
[----:B------:R-:W-:Y:S01]  /*69a0*/  FFMA.SAT R3, -R22, R98, 0.5 ;  /* 0x3f00000016037423 */ /* 0x000fe20000002162 */
[----:B------:R-:W-:Y:S01]  /*69b0*/  FFMA R0, -R23, 1.4426950216293334961, -R12 ;  /* 0x3fb8aa3b17007823 */ /* 0x000fe2000000090c */
[----:B------:R-:W-:Y:S01]  /*69c0*/  FFMA.RM R41, R34, R99, 12582913 ;  /* 0x4b40000122297423 */ /* 0x000fe20000004063 */
[----:B------:R-:W-:-:S02]  /*69d0*/  HADD2.F32 R13, -RZ, R7.H0_H0 ;  /* 0x20000007ff0d7230 */ /* 0x000fc40000004100 */
[----:B------:R-:W-:Y:S01]  /*69e0*/  FFMA.SAT R32, -R24, R98, 0.5 ;  /* 0x3f00000018207423 */ /* 0x000fe20000002162 */
[----:B------:R-:W-:Y:S01]  /*69f0*/  FMUL R28, R97, R62 ;  /* 0x0000003e611c7220 */ /* 0x000fe20000400000 */
[-C--:B------:R-:W-:Y:S01]  /*6a00*/  FFMA.RM R3, R3, R99.reuse, 12582913 ;  /* 0x4b40000103037423 */ /* 0x080fe20000004063 */
[----:B------:R-:W-:Y:S01]  /*6a10*/  FFMA R33, -R23, 1.925963033500011079e-08, R0 ;  /* 0x32a5706017217823 */ /* 0x000fe20000000100 */
[----:B------:R-:W-:Y:S01]  /*6a20*/  FFMA.SAT R34, -R26, R98, 0.5 ;  /* 0x3f0000001a227423 */ /* 0x000fe20000002162 */
[----:B------:R-:W-:Y:S01]  /*6a30*/  FADD R0, R41, -12583039 ;  /* 0xcb40007f29007421 */ /* 0x000fe20000000000 */
[----:B------:R-:W-:Y:S01]  /*6a40*/  FFMA.RM R40, R32, R99, 12582913 ;  /* 0x4b40000120287423 */ /* 0x000fe20000004063 */
[----:B------:R-:W-:Y:S01]  /*6a50*/  FFMA R28, R89, R13, R28 ;  /* 0x0000000d591c7223 */ /* 0x000fe2000000001c */
[----:B------:R-:W-:Y:S01]  /*6a60*/  FADD R13, R3, -12583039 ;  /* 0xcb40007f030d7421 */ /* 0x000fe20000000000 */
[----:B------:R-:W-:Y:S01]  /*6a70*/  FFMA.RM R43, R34, R99, 12582913 ;  /* 0x4b400001222b7423 */ /* 0x000fe20000004063 */
[----:B------:R-:W-:-:S02]  /*6a80*/  HADD2.F32 R36, -RZ, R9.H0_H0 ;  /* 0x20000009ff247230 */ /* 0x000fc40000004100 */
[----:B------:R-:W-:Y:S01]  /*6a90*/  FFMA R34, -R25, 1.4426950216293334961, -R0 ;  /* 0x3fb8aa3b19227823 */ /* 0x000fe20000000900 */
[----:B------:R-:W-:Y:S02]  /*6aa0*/  HADD2.F32 R44, -RZ, R9.H1_H1 ;  /* 0x30000009ff2c7230 */ /* 0x000fe40000004100 */
[----:B------:R-:W-:Y:S01]  /*6ab0*/  FADD R35, R40, -12583039 ;  /* 0xcb40007f28237421 */ /* 0x000fe20000000000 */
[C---:B------:R-:W-:Y:S01]  /*6ac0*/  FMUL R32, R97.reuse, R66 ;  /* 0x0000004261207220 */ /* 0x040fe20000400000 */
[----:B------:R-:W-:Y:S01]  /*6ad0*/  FMUL R0, R97, R67 ;  /* 0x0000004361007220 */ /* 0x000fe20000400000 */
[----:B------:R-:W-:Y:S01]  /*6ae0*/  FFMA.SAT R42, -R27, R98, 0.5 ;  /* 0x3f0000001b2a7423 */ /* 0x000fe20000002162 */
[----:B------:R-:W-:Y:S01]  /*6af0*/  FFMA R13, -R22, 1.4426950216293334961, -R13 ;  /* 0x3fb8aa3b160d7823 */ /* 0x000fe2000000090d */
[----:B------:R1:W-:Y:S01]  /*6b00*/  MUFU.EX2 R39, R33 ;  /* 0x0000002100277308 */ /* 0x0003e20000000800 */
[----:B------:R-:W-:Y:S01]  /*6b10*/  FFMA R35, -R24, 1.4426950216293334961, -R35 ;  /* 0x3fb8aa3b18237823 */ /* 0x000fe20000000923 */
[----:B------:R-:W-:Y:S01]  /*6b20*/  FFMA R32, R89, R36, R32 ;  /* 0x0000002459207223 */ /* 0x000fe20000000020 */
[----:B------:R-:W-:Y:S01]  /*6b30*/  FFMA R36, -R25, 1.925963033500011079e-08, R34 ;  /* 0x32a5706019247823 */ /* 0x000fe20000000122 */
[----:B------:R-:W-:Y:S01]  /*6b40*/  FFMA.RM R45, R42, R99, 12582913 ;  /* 0x4b4000012a2d7423 */ /* 0x000fe20000004063 */
[----:B------:R-:W-:-:S02]  /*6b50*/  HADD2.F32 R46, -RZ, R10.H0_H0 ;  /* 0x2000000aff2e7230 */ /* 0x000fc40000004100 */
[----:B------:R-:W-:Y:S01]  /*6b60*/  FFMA R13, -R22, 1.925963033500011079e-08, R13 ;  /* 0x32a57060160d7823 */ /* 0x000fe2000000010d */
[----:B------:R-:W-:Y:S01]  /*6b70*/  FMUL R34, R97, R68 ;  /* 0x0000004461227220 */ /* 0x000fe20000400000 */
[----:B------:R-:W-:Y:S01]  /*6b80*/  FFMA R35, -R24, 1.925963033500011079e-08, R35 ;  /* 0x32a5706018237823 */ /* 0x000fe20000000123 */
[----:B-1----:R-:W-:Y:S01]  /*6b90*/  FFMA R33, R89, R44, R0 ;  /* 0x0000002c59217223 */ /* 0x002fe20000000000 */
[----:B------:R-:W-:Y:S01]  /*6ba0*/  FFMA.SAT R44, -R28, R98, 0.5 ;  /* 0x3f0000001c2c7423 */ /* 0x000fe20000002162 */
[----:B------:R-:W-:Y:S01]  /*6bb0*/  FADD R37, R43, -12583039 ;  /* 0xcb40007f2b257421 */ /* 0x000fe20000000000 */
[----:B------:R-:W-:Y:S01]  /*6bc0*/  FADD R0, R45, -12583039 ;  /* 0xcb40007f2d007421 */ /* 0x000fe20000000000 */
[----:B------:R-:W-:Y:S01]  /*6bd0*/  FFMA R34, R89, R46, R34 ;  /* 0x0000002e59227223 */ /* 0x000fe20000000022 */
[----:B------:R-:W-:Y:S01]  /*6be0*/  FFMA.RM R47, R44, R99, 12582913 ;  /* 0x4b4000012c2f7423 */ /* 0x000fe20000004063 */
[----:B------:R-:W1:Y:S01]  /*6bf0*/  MUFU.EX2 R12, R13 ;  /* 0x0000000d000c7308 */ /* 0x000e620000000800 */
[----:B------:R-:W-:Y:S01]  /*6c00*/  FFMA.SAT R46, -R29, R98, 0.5 ;  /* 0x3f0000001d2e7423 */ /* 0x000fe20000002162 */
[----:B------:R-:W-:Y:S01]  /*6c10*/  FFMA R37, -R26, 1.4426950216293334961, -R37 ;  /* 0x3fb8aa3b1a257823 */ /* 0x000fe20000000925 */
[----:B------:R-:W-:Y:S01]  /*6c20*/  FFMA R0, -R27, 1.4426950216293334961, -R0 ;  /* 0x3fb8aa3b1b007823 */ /* 0x000fe20000000900 */
[----:B------:R-:W-:-:S02]  /*6c30*/  HADD2.F32 R51, -RZ, R10.H1_H1 ;  /* 0x3000000aff337230 */ /* 0x000fc40000004100 */
[-C--:B------:R-:W-:Y:S01]  /*6c40*/  FFMA.RM R49, R46, R99.reuse, 12582913 ;  /* 0x4b4000012e317423 */ /* 0x080fe20000004063 */
[----:B------:R-:W-:Y:S01]  /*6c50*/  FFMA R37, -R26, 1.925963033500011079e-08, R37 ;  /* 0x32a570601a257823 */ /* 0x000fe20000000125 */
[-C--:B------:R-:W-:Y:S01]  /*6c60*/  FFMA.SAT R52, -R31, R98.reuse, 0.5 ;  /* 0x3f0000001f347423 */ /* 0x080fe20000002162 */
[----:B------:R2:W3:Y:S01]  /*6c70*/  MUFU.EX2 R13, R35 ;  /* 0x00000023000d7308 */ /* 0x0004e20000000800 */
[----:B------:R-:W-:Y:S01]  /*6c80*/  FADD R48, R49, -12583039 ;  /* 0xcb40007f31307421 */ /* 0x000fe20000000000 */
[-C--:B------:R-:W-:Y:S01]  /*6c90*/  FFMA.SAT R50, -R30, R98.reuse, 0.5 ;  /* 0x3f0000001e327423 */ /* 0x080fe20000002162 */
[-C--:B------:R-:W-:Y:S01]  /*6ca0*/  FFMA.RM R54, R52, R99.reuse, 12582913 ;  /* 0x4b40000134367423 */ /* 0x080fe20000004063 */
[-C--:B------:R-:W-:Y:S01]  /*6cb0*/  FFMA.SAT R52, -R32, R98.reuse, 0.5 ;  /* 0x3f00000020347423 */ /* 0x080fe20000002162 */
[--C-:B------:R-:W-:Y:S02]  /*6cc0*/  HADD2.F32 R55, -RZ, R11.reuse.H0_H0 ;  /* 0x2000000bff377230 */ /* 0x100fe40000004100 */
[-C--:B------:R-:W-:Y:S01]  /*6cd0*/  FFMA.SAT R58, -R33, R98.reuse, 0.5 ;  /* 0x3f000000213a7423 */ /* 0x080fe20000002162 */
[----:B------:R-:W-:Y:S01]  /*6ce0*/  FFMA.SAT R60, -R34, R98, 0.5 ;  /* 0x3f000000223c7423 */ /* 0x000fe20000002162 */
[----:B------:R4:W5:Y:S01]  /*6cf0*/  MUFU.EX2 R42, R36 ;  /* 0x00000024002a7308 */ /* 0x0009620000000800 */
[----:B--2---:R-:W-:Y:S01]  /*6d00*/  FADD R35, R47, -12583039 ;  /* 0xcb40007f2f237421 */ /* 0x004fe20000000000 */
[-C--:B------:R-:W-:Y:S01]  /*6d10*/  FFMA.RM R57, R52, R99.reuse, 12582913 ;  /* 0x4b40000134397423 */ /* 0x080fe20000004063 */
[-C--:B------:R-:W-:Y:S01]  /*6d20*/  FFMA.RM R58, R58, R99.reuse, 12582913 ;  /* 0x4b4000013a3a7423 */ /* 0x080fe20000004063 */
[----:B------:R-:W-:Y:S01]  /*6d30*/  FFMA.RM R61, R60, R99, 12582913 ;  /* 0x4b4000013c3d7423 */ /* 0x000fe20000004063 */
[----:B------:R-:W-:Y:S01]  /*6d40*/  FFMA R35, -R28, 1.4426950216293334961, -R35 ;  /* 0x3fb8aa3b1c237823 */ /* 0x000fe20000000923 */
[----:B------:R-:W-:Y:S01]  /*6d50*/  SHF.L.U32 R3, R3, 0x17, RZ ;  /* 0x0000001703037819 */ /* 0x000fe200000006ff */
[----:B------:R-:W-:Y:S01]  /*6d60*/  IMAD.SHL.U32 R40, R40, 0x800000, RZ ;  /* 0x0080000028287824 */ /* 0x000fe200078e00ff */
[----:B------:R2:W5:Y:S01]  /*6d70*/  MUFU.EX2 R44, R37 ;  /* 0x00000025002c7308 */ /* 0x0005620000000800 */
[----:B----4-:R-:W-:Y:S01]  /*6d80*/  FFMA R36, -R27, 1.925963033500011079e-08, R0 ;  /* 0x32a570601b247823 */ /* 0x010fe20000000100 */
[----:B------:R-:W-:Y:S01]  /*6d90*/  FMUL R0, R97, R69 ;  /* 0x0000004561007220 */ /* 0x000fe20000400000 */
[----:B------:R-:W-:Y:S01]  /*6da0*/  SHF.L.U32 R38, R38, 0x17, RZ ;  /* 0x0000001726267819 */ /* 0x000fe200000006ff */
[----:B-1----:R-:W-:Y:S01]  /*6db0*/  FFMA R66, R3, R12, 1 ;  /* 0x3f80000003427423 */ /* 0x002fe2000000000c */
[----:B------:R-:W-:Y:S01]  /*6dc0*/  SHF.L.U32 R49, R49, 0x17, RZ ;  /* 0x0000001731317819 */ /* 0x000fe200000006ff */
[----:B------:R-:W-:Y:S01]  /*6dd0*/  IMAD.SHL.U32 R47, R47, 0x800000, RZ ;  /* 0x008000002f2f7824 */ /* 0x000fe200078e00ff */
[----:B------:R-:W-:Y:S01]  /*6de0*/  SHF.L.U32 R41, R41, 0x17, RZ ;  /* 0x0000001729297819 */ /* 0x000fe200000006ff */
[----:B------:R1:W-:Y:S01]  /*6df0*/  MUFU.EX2 R46, R36 ;  /* 0x00000024002e7308 */ /* 0x0003e20000000800 */
[----:B--2---:R-:W-:Y:S01]  /*6e00*/  FFMA R37, -R28, 1.925963033500011079e-08, R35 ;  /* 0x32a570601c257823 */ /* 0x004fe20000000123 */
[----:B------:R-:W-:Y:S01]  /*6e10*/  FFMA R35, R89, R51, R0 ;  /* 0x0000003359237223 */ /* 0x000fe20000000000 */
[----:B------:R-:W-:Y:S01]  /*6e20*/  FFMA R0, -R29, 1.4426950216293334961, -R48 ;  /* 0x3fb8aa3b1d007823 */ /* 0x000fe20000000930 */
[----:B------:R-:W-:Y:S01]  /*6e30*/  FFMA.RM R51, R50, R99, 12582913 ;  /* 0x4b40000132337423 */ /* 0x000fe20000004063 */
[----:B------:R-:W-:Y:S01]  /*6e40*/  SHF.L.U32 R43, R43, 0x17, RZ ;  /* 0x000000172b2b7819 */ /* 0x000fe200000006ff */
[----:B------:R-:W-:Y:S01]  /*6e50*/  FFMA.SAT R62, -R35, R98, 0.5 ;  /* 0x3f000000233e7423 */ /* 0x000fe20000002162 */
[----:B------:R-:W-:Y:S01]  /*6e60*/  FFMA R50, -R29, 1.925963033500011079e-08, R0 ;  /* 0x32a570601d327823 */ /* 0x000fe20000000100 */
[----:B------:R-:W-:Y:S01]  /*6e70*/  FADD R0, R54, -12583039 ;  /* 0xcb40007f36007421 */ /* 0x000fe20000000000 */
[----:B-1----:R-:W-:Y:S01]  /*6e80*/  FMUL R36, R97, R70 ;  /* 0x0000004661247220 */ /* 0x002fe20000400000 */
[----:B------:R1:W2:Y:S01]  /*6e90*/  MUFU.EX2 R48, R37 ;  /* 0x0000002500307308 */ /* 0x0002a20000000800 */
[----:B------:R-:W-:Y:S01]  /*6ea0*/  FADD R53, R51, -12583039 ;  /* 0xcb40007f33357421 */ /* 0x000fe20000000000 */
[----:B------:R-:W-:Y:S01]  /*6eb0*/  FFMA R56, -R31, 1.4426950216293334961, -R0 ;  /* 0x3fb8aa3b1f387823 */ /* 0x000fe20000000900 */
[----:B------:R-:W-:Y:S01]  /*6ec0*/  FMUL R0, R97, R71 ;  /* 0x0000004761007220 */ /* 0x000fe20000400000 */
[----:B------:R-:W-:Y:S01]  /*6ed0*/  FFMA R36, R89, R55, R36 ;  /* 0x0000003759247223 */ /* 0x000fe20000000024 */
[----:B------:R-:W-:Y:S01]  /*6ee0*/  FADD R55, R57, -12583039 ;  /* 0xcb40007f39377421 */ /* 0x000fe20000000000 */
[----:B------:R-:W-:Y:S01]  /*6ef0*/  FFMA R53, -R30, 1.4426950216293334961, -R53 ;  /* 0x3fb8aa3b1e357823 */ /* 0x000fe20000000935 */
[----:B------:R-:W-:Y:S01]  /*6f00*/  FFMA.RM R62, R62, R99, 12582913 ;  /* 0x4b4000013e3e7423 */ /* 0x000fe20000004063 */
[----:B------:R-:W-:Y:S01]  /*6f10*/  FFMA.SAT R63, -R36, R98, 0.5 ;  /* 0x3f000000243f7423 */ /* 0x000fe20000002162 */
[----:B-1----:R-:W-:-:S02]  /*6f20*/  HADD2.F32 R37, -RZ, R11.H1_H1 ;  /* 0x3000000bff257230 */ /* 0x002fc40000004100 */
[----:B------:R-:W-:Y:S01]  /*6f30*/  FFMA R59, -R32, 1.4426950216293334961, -R55 ;  /* 0x3fb8aa3b203b7823 */ /* 0x000fe20000000937 */
[----:B------:R-:W-:Y:S01]  /*6f40*/  FFMA R53, -R30, 1.925963033500011079e-08, R53 ;  /* 0x32a570601e357823 */ /* 0x000fe20000000135 */
[----:B------:R-:W-:Y:S01]  /*6f50*/  FFMA.RM R64, R63, R99, 12582913 ;  /* 0x4b4000013f407423 */ /* 0x000fe20000004063 */
[----:B------:R-:W-:Y:S01]  /*6f60*/  FFMA R56, -R31, 1.925963033500011079e-08, R56 ;  /* 0x32a570601f387823 */ /* 0x000fe20000000138 */
[----:B------:R-:W-:Y:S01]  /*6f70*/  FFMA R37, R89, R37, R0 ;  /* 0x0000002559257223 */ /* 0x000fe20000000000 */
[----:B------:R-:W-:Y:S01]  /*6f80*/  FADD R0, R58, -12583039 ;  /* 0xcb40007f3a007421 */ /* 0x000fe20000000000 */
[----:B------:R-:W-:Y:S01]  /*6f90*/  FFMA R59, -R32, 1.925963033500011079e-08, R59 ;  /* 0x32a57060203b7823 */ /* 0x000fe2000000013b */
[----:B------:R1:W4:Y:S01]  /*6fa0*/  MUFU.EX2 R52, R53 ;  /* 0x0000003500347308 */ /* 0x0003220000000800 */
[----:B------:R-:W-:Y:S01]  /*6fb0*/  FFMA.SAT R65, -R37, R98, 0.5 ;  /* 0x3f00000025417423 */ /* 0x000fe20000002162 */
[----:B------:R-:W-:Y:S01]  /*6fc0*/  FFMA R60, -R33, 1.4426950216293334961, -R0 ;  /* 0x3fb8aa3b213c7823 */ /* 0x000fe20000000900 */
[----:B------:R-:W-:Y:S01]  /*6fd0*/  FADD R3, R64, -12583039 ;  /* 0xcb40007f40037421 */ /* 0x000fe20000000000 */
[----:B------:R-:W-:Y:S01]  /*6fe0*/  FADD R12, R62, -12583039 ;  /* 0xcb40007f3e0c7421 */ /* 0x000fe20000000000 */
[----:B------:R-:W-:Y:S01]  /*6ff0*/  FFMA.RM R65, R65, R99, 12582913 ;  /* 0x4b40000141417423 */ /* 0x000fe20000004063 */
[----:B------:R-:W-:Y:S01]  /*7000*/  FFMA R60, -R33, 1.925963033500011079e-08, R60 ;  /* 0x32a57060213c7823 */ /* 0x000fe2000000013c */
[----:B------:R-:W-:Y:S01]  /*7010*/  SHF.L.U32 R54, R54, 0x17, RZ ;  /* 0x0000001736367819 */ /* 0x000fe200000006ff */
[----:B------:R3:W-:Y:S01]  /*7020*/  MUFU.EX2 R0, R59 ;  /* 0x0000003b00007308 */ /* 0x0007e20000000800 */
[----:B-1----:R-:W-:Y:S01]  /*7030*/  FADD R53, R61, -12583039 ;  /* 0xcb40007f3d357421 */ /* 0x002fe20000000000 */
[----:B------:R-:W-:Y:S01]  /*7040*/  SHF.L.U32 R57, R57, 0x17, RZ ;  /* 0x0000001739397819 */ /* 0x000fe200000006ff */
[----:B------:R-:W-:Y:S01]  /*7050*/  IMAD.SHL.U32 R62, R62, 0x800000, RZ ;  /* 0x008000003e3e7824 */ /* 0x000fe200078e00ff */
[----:B------:R-:W-:Y:S01]  /*7060*/  SHF.L.U32 R45, R45, 0x17, RZ ;  /* 0x000000172d2d7819 */ /* 0x000fe200000006ff */
[----:B------:R-:W-:Y:S01]  /*7070*/  FFMA R63, -R34, 1.4426950216293334961, -R53 ;  /* 0x3fb8aa3b223f7823 */ /* 0x000fe20000000935 */
[----:B------:R-:W-:Y:S01]  /*7080*/  SHF.L.U32 R51, R51, 0x17, RZ ;  /* 0x0000001733337819 */ /* 0x000fe200000006ff */
[----:B------:R-:W-:Y:S01]  /*7090*/  BSSY B1, `(.L_x_168) ;  /* 0x0000030000017945 */ /* 0x000fe20003800000 */
[----:B------:R1:W-:Y:S01]  /*70a0*/  MUFU.EX2 R53, R60 ;  /* 0x0000003c00357308 */ /* 0x0003e20000000800 */
[----:B---3--:R-:W-:Y:S01]  /*70b0*/  FFMA R59, R38, R39, 1 ;  /* 0x3f800000263b7423 */ /* 0x008fe20000000027 */
[----:B------:R-:W-:Y:S01]  /*70c0*/  FADD R38, R65, -12583039 ;  /* 0xcb40007f41267421 */ /* 0x000fe20000000000 */
[----:B------:R-:W-:-:S02]  /*70d0*/  VIADD R39, R66, 0x1800000 ;  /* 0x0180000042277836 */ /* 0x000fc40000000000 */
[----:B------:R-:W-:Y:S01]  /*70e0*/  FFMA R63, -R34, 1.925963033500011079e-08, R63 ;  /* 0x32a57060223f7823 */ /* 0x000fe2000000013f */
[----:B------:R-:W-:Y:S01]  /*70f0*/  SHF.L.U32 R58, R58, 0x17, RZ ;  /* 0x000000173a3a7819 */ /* 0x000fe200000006ff */
[----:B------:R-:W-:Y:S01]  /*7100*/  FFMA R38, -R37, 1.4426950216293334961, -R38 ;  /* 0x3fb8aa3b25267823 */ /* 0x000fe20000000926 */
[----:B------:R-:W-:Y:S01]  /*7110*/  SHF.L.U32 R61, R61, 0x17, RZ ;  /* 0x000000173d3d7819 */ /* 0x000fe200000006ff */
[----:B------:R3:W4:Y:S01]  /*7120*/  MUFU.EX2 R55, R56 ;  /* 0x0000003800377308 */ /* 0x0007220000000800 */
[----:B-1----:R-:W-:Y:S01]  /*7130*/  FFMA R60, R40, R13, 1 ;  /* 0x3f800000283c7423 */ /* 0x002fe2000000000d */
[C---:B------:R-:W-:Y:S01]  /*7140*/  FFMA R13, -R36.reuse, 1.4426950216293334961, -R3 ;  /* 0x3fb8aa3b240d7823 */ /* 0x040fe20000000903 */
[----:B------:R-:W-:Y:S01]  /*7150*/  FFMA R38, -R37, 1.925963033500011079e-08, R38 ;  /* 0x32a5706025267823 */ /* 0x000fe20000000126 */
[----:B------:R-:W-:Y:S01]  /*7160*/  LOP3.LUT R39, R39, 0x7f800000, RZ, 0xc0, !PT ;  /* 0x7f80000027277812 */ /* 0x000fe200078ec0ff */
[----:B-----5:R-:W-:Y:S01]  /*7170*/  FFMA R67, R41, R42, 1 ;  /* 0x3f80000029437423 */ /* 0x020fe2000000002a */
[----:B------:R-:W-:Y:S01]  /*7180*/  FFMA R13, -R36, 1.925963033500011079e-08, R13 ;  /* 0x32a57060240d7823 */ /* 0x000fe2000000010d */
[----:B------:R-:W-:Y:S01]  /*7190*/  SHF.L.U32 R64, R64, 0x17, RZ ;  /* 0x0000001740407819 */ /* 0x000fe200000006ff */
[----:B------:R-:W1:Y:S01]  /*71a0*/  MUFU.EX2 R50, R50 ;  /* 0x0000003200327308 */ /* 0x000e620000000800 */
[----:B---3--:R-:W-:Y:S01]  /*71b0*/  FFMA R56, -R35, 1.4426950216293334961, -R12 ;  /* 0x3fb8aa3b23387823 */ /* 0x008fe2000000090c */
[----:B------:R-:W-:Y:S01]  /*71c0*/  ISETP.GT.U32.AND P2, PT, R39, 0x1ffffff, PT ;  /* 0x01ffffff2700780c */ /* 0x000fe20003f44070 */
[----:B------:R-:W-:Y:S01]  /*71d0*/  FFMA R44, R43, R44, 1 ;  /* 0x3f8000002b2c7423 */ /* 0x000fe2000000002c */
[----:B------:R-:W-:Y:S01]  /*71e0*/  SHF.L.U32 R65, R65, 0x17, RZ ;  /* 0x0000001741417819 */ /* 0x000fe200000006ff */
[----:B------:R-:W-:Y:S01]  /*71f0*/  FFMA R56, -R35, 1.925963033500011079e-08, R56 ;  /* 0x32a5706023387823 */ /* 0x000fe20000000138 */
[----:B--2---:R-:W-:Y:S01]  /*7200*/  FFMA R48, R47, R48, 1 ;  /* 0x3f8000002f307423 */ /* 0x004fe20000000030 */
[----:B----4-:R-:W-:Y:S01]  /*7210*/  FFMA R52, R51, R52, 1 ;  /* 0x3f80000033347423 */ /* 0x010fe20000000034 */
[----:B------:R2:W3:Y:S01]  /*7220*/  MUFU.EX2 R12, R63 ;  /* 0x0000003f000c7308 */ /* 0x0004e20000000800 */
[----:B------:R-:W-:Y:S01]  /*7230*/  FFMA R55, R54, R55, 1 ;  /* 0x3f80000036377423 */ /* 0x000fe20000000037 */
[----:B------:R-:W-:-:S06]  /*7240*/  FFMA R53, R58, R53, 1 ;  /* 0x3f8000003a357423 */ /* 0x000fcc0000000035 */
[----:B------:R-:W4:Y:S01]  /*7250*/  MUFU.EX2 R3, R56 ;  /* 0x0000003800037308 */ /* 0x000f220000000800 */
[----:B-1----:R-:W-:Y:S01]  /*7260*/  FFMA R49, R49, R50, 1 ;  /* 0x3f80000031317423 */ /* 0x002fe20000000032 */
[----:B------:R-:W-:Y:S01]  /*7270*/  FFMA R50, R57, R0, 1 ;  /* 0x3f80000039327423 */ /* 0x000fe20000000000 */
[----:B--2---:R-:W-:-:S05]  /*7280*/  FFMA R63, R45, R46, 1 ;  /* 0x3f8000002d3f7423 */ /* 0x004fca000000002e */
[----:B------:R-:W1:Y:S01]  /*7290*/  MUFU.EX2 R13, R13 ;  /* 0x0000000d000d7308 */ /* 0x000e620000000800 */
[----:B---3--:R-:W-:-:S07]  /*72a0*/  FFMA R54, R61, R12, 1 ;  /* 0x3f8000003d367423 */ /* 0x008fce000000000c */
[----:B------:R-:W2:Y:S01]  /*72b0*/  MUFU.EX2 R38, R38 ;  /* 0x0000002600267308 */ /* 0x000ea20000000800 */
[----:B----4-:R-:W-:Y:S01]  /*72c0*/  FFMA R57, R62, R3, 1 ;  /* 0x3f8000003e397423 */ /* 0x010fe20000000003 */
[----:B-1----:R-:W-:Y:S01]  /*72d0*/  FFMA R64, R64, R13, 1 ;  /* 0x3f80000040407423 */ /* 0x002fe2000000000d */
[----:B--2---:R-:W-:Y:S01]  /*72e0*/  FFMA R65, R65, R38, 1 ;  /* 0x3f80000041417423 */ /* 0x004fe20000000026 */
[----:B------:R-:W-:Y:S06]  /*72f0*/  @P2 BRA `(.L_x_169) ;  /* 0x0000000000142947 */ /* 0x000fec0003800000 */
[----:B------:R-:W-:Y:S02]  /*7300*/  MOV R0, R66 ;  /* 0x0000004200007202 */ /* 0x000fe40000000f00 */
[----:B------:R-:W-:-:S07]  /*7310*/  MOV R12, 0x7330 ;  /* 0x00007330000c7802 */ /* 0x000fce0000000f00 */
[----:B------:R-:W-:Y:S05]  /*7320*/  CALL.REL.NOINC `($__internal_0_$__cuda_sm20_rcp_rn_f32_slowpath) ;  /* 0x0000006800c87944 */ /* 0x000fea0003c00000 */
[----:B------:R-:W-:Y:S01]  /*7330*/  IMAD.MOV.U32 R41, RZ, RZ, R0 ;  /* 0x000000ffff297224 */ /* 0x000fe200078e0000 */
[----:B------:R-:W-:Y:S06]  /*7340*/  BRA `(.L_x_170) ;  /* 0x0000000000107947 */ /* 0x000fec0003800000 */
.L_x_169:
[----:B------:R-:W1:Y:S02]  /*7350*/  MUFU.RCP R41, R66 ;  /* 0x0000004200297308 */ /* 0x000e640000001000 */
[----:B-1----:R-:W-:-:S04]  /*7360*/  FFMA R0, R66, R41, -1 ;  /* 0xbf80000042007423 */ /* 0x002fc80000000029 */
[----:B------:R-:W-:-:S04]  /*7370*/  FADD.FTZ R0, -R0, -RZ ;  /* 0x800000ff00007221 */ /* 0x000fc80000010100 */
[----:B------:R-:W-:-:S07]  /*7380*/  FFMA R41, R41, R0, R41 ;  /* 0x0000000029297223 */ /* 0x000fce0000000029 */
.L_x_170:
[----:B------:R-:W-:Y:S05]  /*7390*/  BSYNC B1 ;  /* 0x0000000000017941 */ /* 0x000fea0003800000 */
.L_x_168:
        /* <DEDUP_REMOVED lines=10> */
.L_x_172:
[----:B------:R-:W1:Y:S02]  /*7440*/  MUFU.RCP R40, R59 ;  /* 0x0000003b00287308 */ /* 0x000e640000001000 */
[----:B-1----:R-:W-:-:S04]  /*7450*/  FFMA R0, R59, R40, -1 ;  /* 0xbf8000003b007423 */ /* 0x002fc80000000028 */
[----:B------:R-:W-:-:S04]  /*7460*/  FADD.FTZ R3, -R0, -RZ ;  /* 0x800000ff00037221 */ /* 0x000fc80000010100 */
[----:B------:R-:W-:-:S07]  /*7470*/  FFMA R40, R40, R3, R40 ;  /* 0x0000000328287223 */ /* 0x000fce0000000028 */
.L_x_173:
[----:B------:R-:W-:Y:S05]  /*7480*/  BSYNC B1 ;  /* 0x0000000000017941 */ /* 0x000fea0003800000 */
.L_x_171:
        /* <DEDUP_REMOVED lines=10> */
.L_x_175:
[----:B------:R-:W1:Y:S02]  /*7530*/  MUFU.RCP R43, R60 ;  /* 0x0000003c002b7308 */ /* 0x000e640000001000 */
[----:B-1----:R-:W-:-:S04]  /*7540*/  FFMA R0, R60, R43, -1 ;  /* 0xbf8000003c007423 */ /* 0x002fc8000000002b */
[----:B------:R-:W-:-:S04]  /*7550*/  FADD.FTZ R0, -R0, -RZ ;  /* 0x800000ff00007221 */ /* 0x000fc80000010100 */
[----:B------:R-:W-:-:S07]  /*7560*/  FFMA R43, R43, R0, R43 ;  /* 0x000000002b2b7223 */ /* 0x000fce000000002b */
.L_x_176:
[----:B------:R-:W-:Y:S05]  /*7570*/  BSYNC B1 ;  /* 0x0000000000017941 */ /* 0x000fea0003800000 */
.L_x_174:
        /* <DEDUP_REMOVED lines=10> */
.L_x_178:
[----:B------:R-:W1:Y:S02]  /*7620*/  MUFU.RCP R42, R67 ;  /* 0x00000043002a7308 */ /* 0x000e640000001000 */
[----:B-1----:R-:W-:-:S04]  /*7630*/  FFMA R0, R67, R42, -1 ;  /* 0xbf80000043007423 */ /* 0x002fc8000000002a */
[----:B------:R-:W-:-:S04]  /*7640*/  FADD.FTZ R3, -R0, -RZ ;  /* 0x800000ff00037221 */ /* 0x000fc80000010100 */
[----:B------:R-:W-:-:S07]  /*7650*/  FFMA R42, R42, R3, R42 ;  /* 0x000000032a2a7223 */ /* 0x000fce000000002a */
.L_x_179:
[----:B------:R-:W-:Y:S05]  /*7660*/  BSYNC B1 ;  /* 0x0000000000017941 */ /* 0x000fea0003800000 */
.L_x_177:
        /* <DEDUP_REMOVED lines=10> */
.L_x_181:
[----:B------:R-:W1:Y:S02]  /*7710*/  MUFU.RCP R45, R44 ;  /* 0x0000002c002d7308 */ /* 0x000e640000001000 */
[----:B-1----:R-:W-:-:S04]  /*7720*/  FFMA R0, R44, R45, -1 ;  /* 0xbf8000002c007423 */ /* 0x002fc8000000002d */
[----:B------:R-:W-:-:S04]  /*7730*/  FADD.FTZ R0, -R0, -RZ ;  /* 0x800000ff00007221 */ /* 0x000fc80000010100 */
[----:B------:R-:W-:-:S07]  /*7740*/  FFMA R45, R45, R0, R45 ;  /* 0x000000002d2d7223 */ /* 0x000fce000000002d */
.L_x_182:
[----:B------:R-:W-:Y:S05]  /*7750*/  BSYNC B1 ;  /* 0x0000000000017941 */ /* 0x000fea0003800000 */
.L_x_180:
        /* <DEDUP_REMOVED lines=10> */
.L_x_184:
[----:B------:R-:W1:Y:S02]  /*7800*/  MUFU.RCP R44, R63 ;  /* 0x0000003f002c7308 */ /* 0x000e640000001000 */
[----:B-1----:R-:W-:-:S04]  /*7810*/  FFMA R0, R63, R44, -1 ;  /* 0xbf8000003f007423 */ /* 0x002fc8000000002c */
[----:B------:R-:W-:-:S04]  /*7820*/  FADD.FTZ R3, -R0, -RZ ;  /* 0x800000ff00037221 */ /* 0x000fc80000010100 */
[----:B------:R-:W-:-:S07]  /*7830*/  FFMA R44, R44, R3, R44 ;  /* 0x000000032c2c7223 */ /* 0x000fce000000002c */
.L_x_185:
[----:B------:R-:W-:Y:S05]  /*7840*/  BSYNC B1 ;  /* 0x0000000000017941 */ /* 0x000fea0003800000 */
.L_x_183:
        /* <DEDUP_REMOVED lines=10> */
.L_x_187:
[----:B------:R-:W1:Y:S02]  /*78f0*/  MUFU.RCP R47, R48 ;  /* 0x00000030002f7308 */ /* 0x000e640000001000 */
[----:B-1----:R-:W-:-:S04]  /*7900*/  FFMA R0, R48, R47, -1 ;  /* 0xbf80000030007423 */ /* 0x002fc8000000002f */
[----:B------:R-:W-:-:S04]  /*7910*/  FADD.FTZ R0, -R0, -RZ ;  /* 0x800000ff00007221 */ /* 0x000fc80000010100 */
[----:B------:R-:W-:-:S07]  /*7920*/  FFMA R47, R47, R0, R47 ;  /* 0x000000002f2f7223 */ /* 0x000fce000000002f */
.L_x_188:
[----:B------:R-:W-:Y:S05]  /*7930*/  BSYNC B1 ;  /* 0x0000000000017941 */ /* 0x000fea0003800000 */
.L_x_186:
        /* <DEDUP_REMOVED lines=10> */
.L_x_190:
[----:B------:R-:W1:Y:S02]  /*79e0*/  MUFU.RCP R46, R49 ;  /* 0x00000031002e7308 */ /* 0x000e640000001000 */
[----:B-1----:R-:W-:-:S04]  /*79f0*/  FFMA R0, R49, R46, -1 ;  /* 0xbf80000031007423 */ /* 0x002fc8000000002e */
[----:B------:R-:W-:-:S04]  /*7a00*/  FADD.FTZ R3, -R0, -RZ ;  /* 0x800000ff00037221 */ /* 0x000fc80000010100 */
[----:B------:R-:W-:-:S07]  /*7a10*/  FFMA R46, R46, R3, R46 ;  /* 0x000000032e2e7223 */ /* 0x000fce000000002e */
.L_x_191:
[----:B------:R-:W-:Y:S05]  /*7a20*/  BSYNC B1 ;  /* 0x0000000000017941 */ /* 0x000fea0003800000 */
.L_x_189:
        /* <DEDUP_REMOVED lines=10> */
.L_x_193:
[----:B------:R-:W1:Y:S02]  /*7ad0*/  MUFU.RCP R49, R52 ;  /* 0x0000003400317308 */ /* 0x000e640000001000 */
[----:B-1----:R-:W-:-:S04]  /*7ae0*/  FFMA R0, R52, R49, -1 ;  /* 0xbf80000034007423 */ /* 0x002fc80000000031 */
[----:B------:R-:W-:-:S04]  /*7af0*/  FADD.FTZ R0, -R0, -RZ ;  /* 0x800000ff00007221 */ /* 0x000fc80000010100 */
[----:B------:R-:W-:-:S07]  /*7b00*/  FFMA R49, R49, R0, R49 ;  /* 0x0000000031317223 */ /* 0x000fce0000000031 */
.L_x_194:
[----:B------:R-:W-:Y:S05]  /*7b10*/  BSYNC B1 ;  /* 0x0000000000017941 */ /* 0x000fea0003800000 */
.L_x_192:
        /* <DEDUP_REMOVED lines=10> */
.L_x_196:
[----:B------:R-:W1:Y:S02]  /*7bc0*/  MUFU.RCP R48, R55 ;  /* 0x0000003700307308 */ /* 0x000e640000001000 */
[----:B-1----:R-:W-:-:S04]  /*7bd0*/  FFMA R0, R55, R48, -1 ;  /* 0xbf80000037007423 */ /* 0x002fc80000000030 */
[----:B------:R-:W-:-:S04]  /*7be0*/  FADD.FTZ R3, -R0, -RZ ;  /* 0x800000ff00037221 */ /* 0x000fc80000010100 */
[----:B------:R-:W-:-:S07]  /*7bf0*/  FFMA R48, R48, R3, R48 ;  /* 0x0000000330307223 */ /* 0x000fce0000000030 */
.L_x_197:
[----:B------:R-:W-:Y:S05]  /*7c00*/  BSYNC B1 ;  /* 0x0000000000017941 */ /* 0x000fea0003800000 */
.L_x_195:
        /* <DEDUP_REMOVED lines=10> */
.L_x_199:
[----:B------:R-:W1:Y:S02]  /*7cb0*/  MUFU.RCP R51, R50 ;  /* 0x0000003200337308 */ /* 0x000e640000001000 */
[----:B-1----:R-:W-:-:S04]  /*7cc0*/  FFMA R0, R50, R51, -1 ;  /* 0xbf80000032007423 */ /* 0x002fc80000000033 */
[----:B------:R-:W-:-:S04]  /*7cd0*/  FADD.FTZ R0, -R0, -RZ ;  /* 0x800000ff00007221 */ /* 0x000fc80000010100 */
[----:B------:R-:W-:-:S07]  /*7ce0*/  FFMA R51, R51, R0, R51 ;  /* 0x0000000033337223 */ /* 0x000fce0000000033 */
.L_x_200:
[----:B------:R-:W-:Y:S05]  /*7cf0*/  BSYNC B1 ;  /* 0x0000000000017941 */ /* 0x000fea0003800000 */
.L_x_198:
        /* <DEDUP_REMOVED lines=10> */
.L_x_202:
[----:B------:R-:W1:Y:S02]  /*7da0*/  MUFU.RCP R50, R53 ;  /* 0x0000003500327308 */ /* 0x000e640000001000 */
[----:B-1----:R-:W-:-:S04]  /*7db0*/  FFMA R0, R53, R50, -1 ;  /* 0xbf80000035007423 */ /* 0x002fc80000000032 */
[----:B------:R-:W-:-:S04]  /*7dc0*/  FADD.FTZ R3, -R0, -RZ ;  /* 0x800000ff00037221 */ /* 0x000fc80000010100 */
[----:B------:R-:W-:-:S07]  /*7dd0*/  FFMA R50, R50, R3, R50 ;  /* 0x0000000332327223 */ /* 0x000fce0000000032 */
.L_x_203:
[----:B------:R-:W-:Y:S05]  /*7de0*/  BSYNC B1 ;  /* 0x0000000000017941 */ /* 0x000fea0003800000 */
.L_x_201:
        /* <DEDUP_REMOVED lines=10> */
.L_x_205:
[----:B------:R-:W1:Y:S02]  /*7e90*/  MUFU.RCP R53, R54 ;  /* 0x0000003600357308 */ /* 0x000e640000001000 */
[----:B-1----:R-:W-:-:S04]  /*7ea0*/  FFMA R0, R54, R53, -1 ;  /* 0xbf80000036007423 */ /* 0x002fc80000000035 */
[----:B------:R-:W-:-:S04]  /*7eb0*/  FADD.FTZ R0, -R0, -RZ ;  /* 0x800000ff00007221 */ /* 0x000fc80000010100 */
[----:B------:R-:W-:-:S07]  /*7ec0*/  FFMA R53, R53, R0, R53 ;  /* 0x0000000035357223 */ /* 0x000fce0000000035 */
.L_x_206:
[----:B------:R-:W-:Y:S05]  /*7ed0*/  BSYNC B1 ;  /* 0x0000000000017941 */ /* 0x000fea0003800000 */
.L_x_204:
        /* <DEDUP_REMOVED lines=10> */
.L_x_208:
[----:B------:R-:W1:Y:S02]  /*7f80*/  MUFU.RCP R52, R57 ;  /* 0x0000003900347308 */ /* 0x000e640000001000 */
[----:B-1----:R-:W-:-:S04]  /*7f90*/  FFMA R0, R57, R52, -1 ;  /* 0xbf80000039007423 */ /* 0x002fc80000000034 */
[----:B------:R-:W-:-:S04]  /*7fa0*/  FADD.FTZ R3, -R0, -RZ ;  /* 0x800000ff00037221 */ /* 0x000fc80000010100 */
[----:B------:R-:W-:-:S07]  /*7fb0*/  FFMA R52, R52, R3, R52 ;  /* 0x0000000334347223 */ /* 0x000fce0000000034 */
.L_x_209:
[----:B------:R-:W-:Y:S05]  /*7fc0*/  BSYNC B1 ;  /* 0x0000000000017941 */ /* 0x000fea0003800000 */
.L_x_207:
        /* <DEDUP_REMOVED lines=10> */
.L_x_211:
[----:B------:R-:W1:Y:S02]  /*8070*/  MUFU.RCP R55, R64 ;  /* 0x0000004000377308 */ /* 0x000e640000001000 */
[----:B-1----:R-:W-:-:S04]  /*8080*/  FFMA R0, R64, R55, -1 ;  /* 0xbf80000040007423 */ /* 0x002fc80000000037 */
[----:B------:R-:W-:-:S04]  /*8090*/  FADD.FTZ R0, -R0, -RZ ;  /* 0x800000ff00007221 */ /* 0x000fc80000010100 */
[----:B------:R-:W-:-:S07]  /*80a0*/  FFMA R55, R55, R0, R55 ;  /* 0x0000000037377223 */ /* 0x000fce0000000037 */
.L_x_212:
[----:B------:R-:W-:Y:S05]  /*80b0*/  BSYNC B1 ;  /* 0x0000000000017941 */ /* 0x000fea0003800000 */
.L_x_210:
        /* <DEDUP_REMOVED lines=9> */
.L_x_214:
[----:B------:R-:W1:Y:S02]  /*8150*/  MUFU.RCP R0, R65 ;  /* 0x0000004100007308 */ /* 0x000e640000001000 */
[----:B-1----:R-:W-:-:S04]  /*8160*/  FFMA R3, R65, R0, -1 ;  /* 0xbf80000041037423 */ /* 0x002fc80000000000 */
[----:B------:R-:W-:-:S04]  /*8170*/  FADD.FTZ R3, -R3, -RZ ;  /* 0x800000ff03037221 */ /* 0x000fc80000010100 */
[----:B------:R-:W-:-:S07]  /*8180*/  FFMA R0, R0, R3, R0 ;  /* 0x0000000300007223 */ /* 0x000fce0000000000 */
.L_x_215:
[----:B------:R-:W-:Y:S05]  /*8190*/  BSYNC B1 ;  /* 0x0000000000017941 */ /* 0x000fea0003800000 */
.L_x_213:
        /* <DEDUP_REMOVED lines=46> */
.L_x_217:
[----:B------:R-:W-:Y:S05]  /*8480*/  BSYNC B0 ;  /* 0x0000000000007941 */ /* 0x000fea0003800000 */
.L_x_216:
[----:B------:R-:W-:Y:S06]  /*8490*/  BAR.SYNC.DEFER_BLOCKING 0x1, 0x100 ;  /* 0x0044000000007b1d */ /* 0x000fec0000010000 */
[----:B------:R-:W-:Y:S04]  /*84a0*/  BSSY B0, `(.L_x_218) ;  /* 0x0000009000007945 */ /* 0x000fe80003800000 */
[----:B------:R-:W-:Y:S05]  /*84b0*/  @P0 BRA `(.L_x_219) ;  /* 0x00000000001c0947 */ /* 0x000fea0003800000 */
[----:B------:R-:W-:-:S13]  /*84c0*/  ISETP.NE.AND P2, PT, R103, 0x3, PT ;  /* 0x000000036700780c */ /* 0x000fda0003f45270 */
[----:B------:R-:W-:Y:S05]  /*84d0*/  @!P2 BRA `(.L_x_220) ;  /* 0x000000000004a947 */ /* 0x000fea0003800000 */
[----:B------:R-:W-:Y:S01]  /*84e0*/  BPT.TRAP 0x1 ;  /* 0x000000040000795c */ /* 0x000fe20000300000 */
.L_x_220:
[----:B------:R-:W-:-:S04]  /*84f0*/  ULEA UR4, UR40, UR51, 0x3 ;  /* 0x0000003328047291 */ /* 0x000fc8000f8e183f */
[----:B------:R-:W-:-:S04]  /*8500*/  UIADD3 UR4, UR4, 0x80, URZ ;  /* 0x0000008004047890 */ /* 0x000fc8000fffe03f */
[----:B------:R-:W-:-:S09]  /*8510*/  UPRMT UR4, UR50, 0x654, UR4 ;  /* 0x0000065432047896 */ /* 0x000fd20008000004 */
[----:B------:R-:W-:Y:S03]  /*8520*/  SYNCS.ARRIVE.TRANS64.RED.A1T0 RZ, [UR4], RZ ;  /* 0x000000ffffff79a7 */ /* 0x000fe60008100404 */
.L_x_219:
[----:B------:R-:W-:Y:S05]  /*8530*/  BSYNC B0 ;  /* 0x0000000000007941 */ /* 0x000fea0003800000 */
.L_x_218:
[----:B------:R-:W-:Y:S01]  /*8540*/  UIADD3 UR4, UR40, 0x1, URZ ;  /* 0x0000000128047890 */ /* 0x000fe2000fffe03f */
[----:B------:R-:W-:Y:S03]  /*8550*/  BSSY B0, `(.L_x_221) ;  /* 0x0000012000007945 */ /* 0x000fe60003800000 */
[----:B------:R-:W-:-:S04]  /*8560*/  UISETP.NE.AND UP0, UPT, UR4, 0x4, UPT ;  /* 0x000000040400788c */ /* 0x000fc8000bf05270 */
[----:B------:R-:W-:Y:S01]  /*8570*/  USEL UR40, UR4, URZ, UP0 ;  /* 0x0000003f04287287 */ /* 0x000fe20008000000 */
[----:B------:R-:W-:Y:S11]  /*8580*/  @P0 BRA `(.L_x_222) ;  /* 0x0000000000380947 */ /* 0x000ff60003800000 */
[----:B------:R-:W-:-:S13]  /*8590*/  ISETP.NE.AND P2, PT, R103, 0x3, PT ;  /* 0x000000036700780c */ /* 0x000fda0003f45270 */
[----:B------:R-:W-:Y:S05]  /*85a0*/  @!P2 BRA `(.L_x_223) ;  /* 0x000000000004a947 */ /* 0x000fea0003800000 */
[----:B------:R-:W-:Y:S01]  /*85b0*/  BPT.TRAP 0x1 ;  /* 0x000000040000795c */ /* 0x000fe20000300000 */
.L_x_223:
[----:B------:R-:W-:Y:S01]  /*85c0*/  SHF.L.U32 R3, R20, 0x1f, RZ ;  /* 0x0000001f14037819 */ /* 0x000fe200000006ff */
[----:B------:R-:W-:Y:S01]  /*85d0*/  BSSY B1, `(.L_x_224) ;  /* 0x0000006000017945 */ /* 0x000fe20003800000 */
[C---:B------:R-:W-:Y:S02]  /*85e0*/  LEA R12, R14.reuse, UR51, 0x3 ;  /* 0x000000330e0c7c11 */ /* 0x040fe4000f8e18ff */
[----:B------:R-:W-:Y:S02]  /*85f0*/  @!P1 LEA R21, R14, R21, 0xd ;  /* 0x000000150e159211 */ /* 0x000fe400078e68ff */
[----:B------:R-:W2:Y:S02]  /*8600*/  SYNCS.PHASECHK.TRANS64.TRYWAIT P2, [R12+URZ+0x60], R3 ;  /* 0x000060030c0075a7 */ /* 0x000ea4000804017f */
[----:B-1----:R-:W-:Y:S01]  /*8610*/  @!P1 LEA R0, R94, R21, 0x1 ;  /* 0x000000155e009211 */ /* 0x002fe200078e08ff */
[----:B--2---:R-:W-:Y:S06]  /*8620*/  @!P2 BRA `(.L_x_225) ;  /* 0x000000500088a947 */ /* 0x004fec0003800000 */
.L_x_361:
[----:B------:R-:W-:Y:S05]  /*8630*/  BSYNC B1 ;  /* 0x0000000000017941 */ /* 0x000fea0003800000 */
.L_x_224:
[----:B------:R-:W-:Y:S05]  /*8640*/  @!P1 WARPSYNC.ALL ;  /* 0x0000000000009948 */ /* 0x000fea0003800000 */
[----:B------:R2:W3:Y:S04]  /*8650*/  @!P1 LDSM.16.M88.4 R4, [R21] ;  /* 0x000000001504983b */ /* 0x0004e80000000200 */
[----:B------:R2:W4:Y:S02]  /*8660*/  @!P1 LDSM.16.M88.4 R8, [R0] ;  /* 0x000000000008983b */ /* 0x0005240000000200 */
.L_x_222:
[----:B------:R-:W-:Y:S05]  /*8670*/  BSYNC B0 ;  /* 0x0000000000007941 */ /* 0x000fea0003800000 */
.L_x_221:
[--C-:B-1-3--:R-:W-:Y:S02]  /*8680*/  HADD2.F32 R12, -RZ, R4.reuse.H1_H1 ;  /* 0x30000004ff0c7230 */ /* 0x10afe40000004100 */
[C---:B------:R-:W-:Y:S01]  /*8690*/  FMUL R73, R97.reuse, R73 ;  /* 0x0000004961497220 */ /* 0x040fe20000400000 */
[----:B--2---:R-:W-:Y:S02]  /*86a0*/  HADD2.F32 R0, -RZ, R4.H0_H0 ;  /* 0x20000004ff007230 */ /* 0x004fe40000004100 */
[----:B------:R-:W-:Y:S01]  /*86b0*/  FMUL R72, R97, R72 ;  /* 0x0000004861487220 */ /* 0x000fe20000400000 */
[--C-:B------:R-:W-:Y:S01]  /*86c0*/  HADD2.F32 R14, -RZ, R5.reuse.H0_H0 ;  /* 0x20000005ff0e7230 */ /* 0x100fe20000004100 */
[----:B------:R-:W-:Y:S01]  /*86d0*/  MOV R54, 0x437c0000 ;  /* 0x437c000000367802 */ /* 0x000fe20000000f00 */
[----:B------:R-:W-:Y:S02]  /*86e0*/  HADD2.F32 R20, -RZ, R5.H1_H1 ;  /* 0x30000005ff147230 */ /* 0x000fe40000004100 */
[----:B------:R-:W-:Y:S01]  /*86f0*/  FFMA R5, R89, R12, R73 ;  /* 0x0000000c59057223 */ /* 0x000fe20000000049 */
[----:B------:R-:W-:-:S02]  /*8700*/  IMAD.MOV.U32 R53, RZ, RZ, 0x3bbb989d ;  /* 0x3bbb989dff357424 */ /* 0x000fc400078e00ff */
[----:B------:R-:W-:Y:S01]  /*8710*/  FFMA R4, R89, R0, R72 ;  /* 0x0000000059047223 */ /* 0x000fe20000000048 */
[--C-:B------:R-:W-:Y:S02]  /*8720*/  HADD2.F32 R22, -RZ, R6.reuse.H0_H0 ;  /* 0x20000006ff167230 */ /* 0x100fe40000004100 */
[----:B------:R-:W-:Y:S01]  /*8730*/  FMUL R3, R97, R76 ;  /* 0x0000004c61037220 */ /* 0x000fe20000400000 */
[----:B------:R-:W-:Y:S02]  /*8740*/  HADD2.F32 R24, -RZ, R6.H1_H1 ;  /* 0x30000006ff187230 */ /* 0x000fe40000004100 */
[----:B------:R-:W-:Y:S01]  /*8750*/  FFMA.SAT R23, -R5, R53, 0.5 ;  /* 0x3f00000005177423 */ /* 0x000fe20000002135 */
[--C-:B------:R-:W-:Y:S02]  /*8760*/  HADD2.F32 R26, -RZ, R7.reuse.H0_H0 ;  /* 0x20000007ff1a7230 */ /* 0x100fe40000004100 */
[----:B------:R-:W-:Y:S01]  /*8770*/  FMUL R6, R97, R74 ;  /* 0x0000004a61067220 */ /* 0x000fe20000400000 */
[----:B------:R-:W-:-:S02]  /*8780*/  HADD2.F32 R28, -RZ, R7.H1_H1 ;  /* 0x30000007ff1c7230 */ /* 0x000fc40000004100 */
[----:B------:R-:W-:Y:S01]  /*8790*/  FMUL R7, R97, R75 ;  /* 0x0000004b61077220 */ /* 0x000fe20000400000 */
[-C--:B------:R-:W-:Y:S01]  /*87a0*/  FFMA.SAT R13, -R4, R53.reuse, 0.5 ;  /* 0x3f000000040d7423 */ /* 0x080fe20000002135 */
[----:B------:R-:W-:Y:S01]  /*87b0*/  FFMA.RM R27, R23, R54, 12582913 ;  /* 0x4b400001171b7423 */ /* 0x000fe20000004036 */
[C---:B------:R-:W-:Y:S01]  /*87c0*/  FFMA R6, R89.reuse, R14, R6 ;  /* 0x0000000e59067223 */ /* 0x040fe20000000006 */
[C---:B------:R-:W-:Y:S01]  /*87d0*/  FFMA R7, R89.reuse, R20, R7 ;  /* 0x0000001459077223 */ /* 0x040fe20000000007 */
[----:B------:R-:W-:Y:S01]  /*87e0*/  FFMA R14, R89, R22, R3 ;  /* 0x00000016590e7223 */ /* 0x000fe20000000003 */
[-C--:B------:R-:W-:Y:S01]  /*87f0*/  FFMA.RM R13, R13, R54.reuse, 12582913 ;  /* 0x4b4000010d0d7423 */ /* 0x080fe20000004036 */
[----:B------:R-:W-:Y:S01]  /*8800*/  FADD R22, R27, -12583039 ;  /* 0xcb40007f1b167421 */ /* 0x000fe20000000000 */
[-C--:B------:R-:W-:Y:S01]  /*8810*/  FFMA.SAT R23, -R6, R53.reuse, 0.5 ;  /* 0x3f00000006177423 */ /* 0x080fe20000002135 */
[----:B------:R-:W-:Y:S01]  /*8820*/  FFMA.SAT R25, -R7, R53, 0.5 ;  /* 0x3f00000007197423 */ /* 0x000fe20000002135 */
[----:B------:R-:W-:Y:S01]  /*8830*/  FMUL R0, R97, R77 ;  /* 0x0000004d61007220 */ /* 0x000fe20000400000 */
[----:B------:R-:W-:Y:S01]  /*8840*/  FADD R21, R13, -12583039 ;  /* 0xcb40007f0d157421 */ /* 0x000fe20000000000 */
[----:B------:R-:W-:Y:S01]  /*8850*/  FFMA R22, -R5, 1.4426950216293334961, -R22 ;  /* 0x3fb8aa3b05167823 */ /* 0x000fe20000000916 */
[----:B------:R-:W-:Y:S01]  /*8860*/  FMUL R12, R97, R79 ;  /* 0x0000004f610c7220 */ /* 0x000fe20000400000 */
[-C--:B------:R-:W-:Y:S01]  /*8870*/  FFMA.RM R29, R23, R54.reuse, 12582913 ;  /* 0x4b400001171d7423 */ /* 0x080fe20000004036 */
[----:B------:R-:W-:Y:S01]  /*8880*/  FFMA.RM R31, R25, R54, 12582913 ;  /* 0x4b400001191f7423 */ /* 0x000fe20000004036 */
[----:B------:R-:W-:Y:S01]  /*8890*/  FFMA R20, R89, R24, R0 ;  /* 0x0000001859147223 */ /* 0x000fe20000000000 */
[C---:B------:R-:W-:Y:S01]  /*88a0*/  FFMA R21, -R4.reuse, 1.4426950216293334961, -R21 ;  /* 0x3fb8aa3b04157823 */ /* 0x040fe20000000915 */
[----:B------:R-:W-:Y:S01]  /*88b0*/  FFMA R24, -R5, 1.925963033500011079e-08, R22 ;  /* 0x32a5706005187823 */ /* 0x000fe20000000116 */
[----:B------:R-:W-:Y:S01]  /*88c0*/  FADD R23, R29, -12583039 ;  /* 0xcb40007f1d177421 */ /* 0x000fe20000000000 */
[----:B------:R-:W-:Y:S01]  /*88d0*/  FFMA R22, R89, R28, R12 ;  /* 0x0000001c59167223 */ /* 0x000fe2000000000c */
[----:B------:R-:W-:Y:S01]  /*88e0*/  FADD R12, R31, -12583039 ;  /* 0xcb40007f1f0c7421 */ /* 0x000fe20000000000 */
[----:B------:R-:W-:Y:S01]  /*88f0*/  FMUL R78, R97, R78 ;  /* 0x0000004e614e7220 */ /* 0x000fe20000400000 */
[----:B------:R-:W-:Y:S01]  /*8900*/  FFMA R3, -R4, 1.925963033500011079e-08, R21 ;  /* 0x32a5706004037823 */ /* 0x000fe20000000115 */
[----:B----4-:R-:W-:-:S02]  /*8910*/  HADD2.F32 R0, -RZ, R8.H0_H0 ;  /* 0x20000008ff007230 */ /* 0x010fc40000004100 */
[----:B------:R-:W-:Y:S01]  /*8920*/  FFMA R23, -R6, 1.4426950216293334961, -R23 ;  /* 0x3fb8aa3b06177823 */ /* 0x000fe20000000917 */
[-C--:B------:R-:W-:Y:S01]  /*8930*/  FFMA.SAT R25, -R14, R53.reuse, 0.5 ;  /* 0x3f0000000e197423 */ /* 0x080fe20000002135 */
[----:B------:R-:W-:Y:S01]  /*8940*/  FMUL R80, R97, R80 ;  /* 0x0000005061507220 */ /* 0x000fe20000400000 */
[----:B------:R-:W-:Y:S01]  /*8950*/  FFMA R12, -R7, 1.4426950216293334961, -R12 ;  /* 0x3fb8aa3b070c7823 */ /* 0x000fe2000000090c */
[----:B------:R1:W2:Y:S01]  /*8960*/  MUFU.EX2 R40, R3 ;  /* 0x0000000300287308 */ /* 0x0002a20000000800 */
[----:B------:R-:W-:Y:S01]  /*8970*/  FFMA R21, R89, R26, R78 ;  /* 0x0000001a59157223 */ /* 0x000fe2000000004e */
[----:B------:R-:W-:Y:S01]  /*8980*/  FFMA.RM R33, R25, R54, 12582913 ;  /* 0x4b40000119217423 */ /* 0x000fe20000004036 */
[----:B------:R-:W-:Y:S01]  /*8990*/  FFMA R25, -R7, 1.925963033500011079e-08, R12 ;  /* 0x32a5706007197823 */ /* 0x000fe2000000010c */
[----:B------:R-:W-:Y:S02]  /*89a0*/  HADD2.F32 R12, -RZ, R9.H1_H1 ;  /* 0x30000009ff0c7230 */ /* 0x000fe40000004100 */
[----:B------:R-:W-:Y:S01]  /*89b0*/  FFMA.SAT R26, -R20, R53, 0.5 ;  /* 0x3f000000141a7423 */ /* 0x000fe20000002135 */
[----:B------:R-:W-:Y:S01]  /*89c0*/  FADD R35, R33, -12583039 ;  /* 0xcb40007f21237421 */ /* 0x000fe20000000000 */
[----:B------:R-:W-:-:S02]  /*89d0*/  HADD2.F32 R8, -RZ, R8.H1_H1 ;  /* 0x30000008ff087230 */ /* 0x000fc40000004100 */
[----:B------:R-:W-:Y:S01]  /*89e0*/  FMUL R32, R97, R81 ;  /* 0x0000005161207220 */ /* 0x000fe20000400000 */
[----:B-1----:R-:W-:Y:S01]  /*89f0*/  FFMA R3, -R6, 1.925963033500011079e-08, R23 ;  /* 0x32a5706006037823 */ /* 0x002fe20000000117 */
[----:B------:R-:W-:Y:S01]  /*8a00*/  FFMA R23, R89, R0, R80 ;  /* 0x0000000059177223 */ /* 0x000fe20000000050 */
[----:B------:R-:W-:Y:S02]  /*8a10*/  HADD2.F32 R0, -RZ, R9.H0_H0 ;  /* 0x20000009ff007230 */ /* 0x000fe40000004100 */
[-C--:B------:R-:W-:Y:S01]  /*8a20*/  FFMA.SAT R9, -R21, R53.reuse, 0.5 ;  /* 0x3f00000015097423 */ /* 0x080fe20000002135 */
[-C--:B------:R-:W-:Y:S01]  /*8a30*/  FFMA.RM R37, R26, R54.reuse, 12582913 ;  /* 0x4b4000011a257423 */ /* 0x080fe20000004036 */
[----:B------:R-:W-:Y:S01]  /*8a40*/  FFMA R35, -R14, 1.4426950216293334961, -R35 ;  /* 0x3fb8aa3b0e237823 */ /* 0x000fe20000000923 */
[----:B------:R1:W3:Y:S01]  /*8a50*/  MUFU.EX2 R42, R24 ;  /* 0x00000018002a7308 */ /* 0x0002e20000000800 */
[----:B------:R-:W-:Y:S01]  /*8a60*/  FFMA.RM R39, R9, R54, 12582913 ;  /* 0x4b40000109277423 */ /* 0x000fe20000004036 */
[----:B------:R-:W-:Y:S01]  /*8a70*/  FFMA.SAT R9, -R22, R53, 0.5 ;  /* 0x3f00000016097423 */ /* 0x000fe20000002135 */
[----:B------:R-:W-:Y:S01]  /*8a80*/  FFMA R35, -R14, 1.925963033500011079e-08, R35 ;  /* 0x32a570600e237823 */ /* 0x000fe20000000123 */
[----:B------:R-:W-:-:S02]  /*8a90*/  HADD2.F32 R26, -RZ, R10.H1_H1 ;  /* 0x3000000aff1a7230 */ /* 0x000fc40000004100 */
[----:B------:R-:W-:Y:S01]  /*8aa0*/  FFMA R8, R89, R8, R32 ;  /* 0x0000000859087223 */ /* 0x000fe20000000020 */
[----:B------:R-:W-:Y:S01]  /*8ab0*/  FFMA.RM R41, R9, R54, 12582913 ;  /* 0x4b40000109297423 */ /* 0x000fe20000004036 */
[--C-:B------:R-:W-:Y:S01]  /*8ac0*/  HADD2.F32 R28, -RZ, R11.reuse.H0_H0 ;  /* 0x2000000bff1c7230 */ /* 0x100fe20000004100 */
[----:B------:R4:W-:Y:S01]  /*8ad0*/  MUFU.EX2 R44, R3 ;  /* 0x00000003002c7308 */ /* 0x0009e20000000800 */
[----:B-1----:R-:W-:Y:S02]  /*8ae0*/  HADD2.F32 R24, -RZ, R10.H0_H0 ;  /* 0x2000000aff187230 */ /* 0x002fe40000004100 */
[----:B------:R-:W-:Y:S01]  /*8af0*/  FADD R10, R39, -12583039 ;  /* 0xcb40007f270a7421 */ /* 0x000fe20000000000 */
[----:B------:R-:W-:Y:S02]  /*8b00*/  HADD2.F32 R30, -RZ, R11.H1_H1 ;  /* 0x3000000bff1e7230 */ /* 0x000fe40000004100 */
[-C--:B------:R-:W-:Y:S01]  /*8b10*/  FFMA.SAT R11, -R23, R53.reuse, 0.5 ;  /* 0x3f000000170b7423 */ /* 0x080fe20000002135 */
[----:B------:R-:W-:Y:S01]  /*8b20*/  FADD R9, R41, -12583039 ;  /* 0xcb40007f29097421 */ /* 0x000fe20000000000 */
[----:B------:R-:W-:Y:S01]  /*8b30*/  FMUL R82, R97, R82 ;  /* 0x0000005261527220 */ /* 0x000fe20000400000 */
[----:B------:R-:W-:Y:S01]  /*8b40*/  FFMA R10, -R21, 1.4426950216293334961, -R10 ;  /* 0x3fb8aa3b150a7823 */ /* 0x000fe2000000090a */
[----:B------:R1:W-:Y:S01]  /*8b50*/  MUFU.EX2 R48, R35 ;  /* 0x0000002300307308 */ /* 0x0003e20000000800 */
[----:B----4-:R-:W-:Y:S01]  /*8b60*/  FADD R3, R37, -12583039 ;  /* 0xcb40007f25037421 */ /* 0x010fe20000000000 */
[----:B------:R-:W-:Y:S01]  /*8b70*/  FFMA.SAT R43, -R8, R53, 0.5 ;  /* 0x3f000000082b7423 */ /* 0x000fe20000002135 */
[C---:B------:R-:W-:Y:S01]  /*8b80*/  FMUL R34, R97.reuse, R83 ;  /* 0x0000005361227220 */ /* 0x040fe20000400000 */
[----:B------:R-:W-:Y:S01]  /*8b90*/  FMUL R84, R97, R84 ;  /* 0x0000005461547220 */ /* 0x000fe20000400000 */
[----:B------:R-:W-:Y:S01]  /*8ba0*/  FFMA R3, -R20, 1.4426950216293334961, -R3 ;  /* 0x3fb8aa3b14037823 */ /* 0x000fe20000000903 */
[-C--:B------:R-:W-:Y:S01]  /*8bb0*/  FFMA.RM R43, R43, R54.reuse, 12582913 ;  /* 0x4b4000012b2b7423 */ /* 0x080fe20000004036 */
[----:B------:R-:W-:Y:S01]  /*8bc0*/  FMUL R36, R97, R85 ;  /* 0x0000005561247220 */ /* 0x000fe20000400000 */
[----:B------:R4:W-:Y:S01]  /*8bd0*/  MUFU.EX2 R46, R25 ;  /* 0x00000019002e7308 */ /* 0x0009e20000000800 */
[----:B-1----:R-:W-:Y:S01]  /*8be0*/  FFMA.RM R35, R11, R54, 12582913 ;  /* 0x4b4000010b237423 */ /* 0x002fe20000004036 */
[----:B------:R-:W-:Y:S01]  /*8bf0*/  FFMA R11, -R22, 1.4426950216293334961, -R9 ;  /* 0x3fb8aa3b160b7823 */ /* 0x000fe20000000909 */
[----:B------:R-:W-:Y:S01]  /*8c00*/  FFMA R9, R89, R0, R82 ;  /* 0x0000000059097223 */ /* 0x000fe20000000052 */
[----:B------:R-:W-:Y:S01]  /*8c10*/  FFMA R3, -R20, 1.925963033500011079e-08, R3 ;  /* 0x32a5706014037823 */ /* 0x000fe20000000103 */
[C---:B------:R-:W-:Y:S01]  /*8c20*/  FMUL R86, R97.reuse, R86 ;  /* 0x0000005661567220 */ /* 0x040fe20000400000 */
[----:B------:R-:W-:Y:S01]  /*8c30*/  FFMA R0, -R22, 1.925963033500011079e-08, R11 ;  /* 0x32a5706016007823 */ /* 0x000fe2000000010b */
[----:B------:R-:W-:Y:S01]  /*8c40*/  FMUL R38, R97, R87 ;  /* 0x0000005761267220 */ /* 0x000fe20000400000 */
[----:B------:R1:W5:Y:S01]  /*8c50*/  MUFU.EX2 R50, R3 ;  /* 0x0000000300327308 */ /* 0x0003620000000800 */
[----:B----4-:R-:W-:Y:S01]  /*8c60*/  FFMA R25, -R21, 1.925963033500011079e-08, R10 ;  /* 0x32a5706015197823 */ /* 0x010fe2000000010a */
[----:B------:R-:W-:Y:S01]  /*8c70*/  FFMA R10, R89, R12, R34 ;  /* 0x0000000c590a7223 */ /* 0x000fe20000000022 */
[-C--:B------:R-:W-:Y:S01]  /*8c80*/  FFMA.SAT R12, -R9, R53.reuse, 0.5 ;  /* 0x3f000000090c7423 */ /* 0x080fe20000002135 */
[C---:B------:R-:W-:Y:S01]  /*8c90*/  FFMA R11, R89.reuse, R24, R84 ;  /* 0x00000018590b7223 */ /* 0x040fe20000000054 */
[C---:B------:R-:W-:Y:S01]  /*8ca0*/  FFMA R24, R89.reuse, R26, R36 ;  /* 0x0000001a59187223 */ /* 0x040fe20000000024 */
[----:B------:R-:W-:Y:S01]  /*8cb0*/  FFMA R26, R89, R30, R38 ;  /* 0x0000001e591a7223 */ /* 0x000fe20000000026 */
[-C--:B------:R-:W-:Y:S01]  /*8cc0*/  FFMA.RM R34, R12, R54.reuse, 12582913 ;  /* 0x4b4000010c227423 */ /* 0x080fe20000004036 */
[----:B------:R4:W5:Y:S01]  /*8cd0*/  MUFU.EX2 R32, R25 ;  /* 0x0000001900207308 */ /* 0x0009620000000800 */
[----:B-1----:R-:W-:Y:S01]  /*8ce0*/  FADD R3, R43, -12583039 ;  /* 0xcb40007f2b037421 */ /* 0x002fe20000000000 */
[-C--:B------:R-:W-:Y:S01]  /*8cf0*/  FFMA.SAT R38, -R24, R53.reuse, 0.5 ;  /* 0x3f00000018267423 */ /* 0x080fe20000002135 */
[----:B------:R-:W-:Y:S01]  /*8d00*/  FADD R12, R34, -12583039 ;  /* 0xcb40007f220c7421 */ /* 0x000fe20000000000 */
[-C--:B------:R-:W-:Y:S01]  /*8d10*/  FFMA.SAT R36, -R11, R53.reuse, 0.5 ;  /* 0x3f0000000b247423 */ /* 0x080fe20000002135 */
[----:B------:R-:W-:Y:S01]  /*8d20*/  FFMA R3, -R8, 1.4426950216293334961, -R3 ;  /* 0x3fb8aa3b08037823 */ /* 0x000fe20000000903 */
[-C--:B------:R-:W-:Y:S01]  /*8d30*/  FFMA.RM R49, R38, R54.reuse, 12582913 ;  /* 0x4b40000126317423 */ /* 0x080fe20000004036 */
[----:B------:R-:W-:Y:S01]  /*8d40*/  SHF.L.U32 R13, R13, 0x17, RZ ;  /* 0x000000170d0d7819 */ /* 0x000fe200000006ff */
[----:B------:R-:W-:Y:S01]  /*8d50*/  FFMA.RM R36, R36, R54, 12582913 ;  /* 0x4b40000124247423 */ /* 0x000fe20000004036 */
[----:B----4-:R-:W-:Y:S01]  /*8d60*/  FFMA R25, R89, R28, R86 ;  /* 0x0000001c59197223 */ /* 0x010fe20000000056 */
[-C--:B------:R-:W-:Y:S01]  /*8d70*/  FFMA.SAT R28, -R10, R53.reuse, 0.5 ;  /* 0x3f0000000a1c7423 */ /* 0x080fe20000002135 */
[----:B------:R-:W-:Y:S01]  /*8d80*/  FFMA R3, -R8, 1.925963033500011079e-08, R3 ;  /* 0x32a5706008037823 */ /* 0x000fe20000000103 */
[----:B------:R-:W-:Y:S01]  /*8d90*/  SHF.L.U32 R27, R27, 0x17, RZ ;  /* 0x000000171b1b7819 */ /* 0x000fe200000006ff */
[-C--:B------:R-:W-:Y:S01]  /*8da0*/  FFMA.SAT R51, -R25, R53.reuse, 0.5 ;  /* 0x3f00000019337423 */ /* 0x080fe20000002135 */
[-C--:B------:R-:W-:Y:S01]  /*8db0*/  FFMA.RM R30, R28, R54.reuse, 12582913 ;  /* 0x4b4000011c1e7423 */ /* 0x080fe20000004036 */
[C---:B------:R-:W-:Y:S01]  /*8dc0*/  FFMA R28, -R9.reuse, 1.4426950216293334961, -R12 ;  /* 0x3fb8aa3b091c7823 */ /* 0x040fe2000000090c */
[----:B------:R-:W-:Y:S01]  /*8dd0*/  FFMA.SAT R53, -R26, R53, 0.5 ;  /* 0x3f0000001a357423 */ /* 0x000fe20000002135 */
[----:B------:R1:W4:Y:S01]  /*8de0*/  MUFU.EX2 R12, R3 ;  /* 0x00000003000c7308 */ /* 0x0003220000000800 */
[----:B------:R-:W-:Y:S01]  /*8df0*/  FADD R45, R30, -12583039 ;  /* 0xcb40007f1e2d7421 */ /* 0x000fe20000000000 */
[----:B------:R-:W-:Y:S01]  /*8e00*/  FFMA R28, -R9, 1.925963033500011079e-08, R28 ;  /* 0x32a57060091c7823 */ /* 0x000fe2000000011c */
[-C--:B------:R-:W-:Y:S01]  /*8e10*/  FFMA.RM R51, R51, R54.reuse, 12582913 ;  /* 0x4b40000133337423 */ /* 0x080fe20000004036 */
[----:B------:R-:W-:Y:S01]  /*8e20*/  FFMA.RM R53, R53, R54, 12582913 ;  /* 0x4b40000135357423 */ /* 0x000fe20000004036 */
[----:B--2---:R-:W-:Y:S01]  /*8e30*/  FFMA R54, R13, R40, 1 ;  /* 0x3f8000000d367423 */ /* 0x004fe20000000028 */
[----:B------:R-:W-:Y:S01]  /*8e40*/  FFMA R47, -R10, 1.4426950216293334961, -R45 ;  /* 0x3fb8aa3b0a2f7823 */ /* 0x000fe2000000092d */
[----:B------:R-:W-:Y:S01]  /*8e50*/  FADD R52, R35, -12583039 ;  /* 0xcb40007f23347421 */ /* 0x000fe20000000000 */
[----:B------:R2:W-:Y:S01]  /*8e60*/  MUFU.EX2 R45, R28 ;  /* 0x0000001c002d7308 */ /* 0x0005e20000000800 */
[----:B-1----:R-:W-:Y:S01]  /*8e70*/  FADD R3, R49, -12583039 ;  /* 0xcb40007f31037421 */ /* 0x002fe20000000000 */
[----:B---3--:R-:W-:Y:S01]  /*8e80*/  FFMA R55, R27, R42, 1 ;  /* 0x3f8000001b377423 */ /* 0x008fe2000000002a */
[----:B------:R-:W-:Y:S01]  /*8e90*/  FADD R38, R36, -12583039 ;  /* 0xcb40007f24267421 */ /* 0x000fe20000000000 */
[----:B------:R-:W-:Y:S01]  /*8ea0*/  FADD R27, R53, -12583039 ;  /* 0xcb40007f351b7421 */ /* 0x000fe20000000000 */
[----:B------:R-:W-:Y:S01]  /*8eb0*/  FFMA R13, -R24, 1.4426950216293334961, -R3 ;  /* 0x3fb8aa3b180d7823 */ /* 0x000fe20000000903 */
[----:B------:R-:W-:Y:S01]  /*8ec0*/  FFMA R52, -R23, 1.4426950216293334961, -R52 ;  /* 0x3fb8aa3b17347823 */ /* 0x000fe20000000934 */
[----:B------:R-:W-:Y:S01]  /*8ed0*/  FFMA R38, -R11, 1.4426950216293334961, -R38 ;  /* 0x3fb8aa3b0b267823 */ /* 0x000fe20000000926 */
[----:B------:R-:W-:Y:S01]  /*8ee0*/  FFMA R27, -R26, 1.4426950216293334961, -R27 ;  /* 0x3fb8aa3b1a1b7823 */ /* 0x000fe2000000091b */
[----:B--2---:R-:W-:Y:S01]  /*8ef0*/  FADD R28, R51, -12583039 ;  /* 0xcb40007f331c7421 */ /* 0x004fe20000000000 */
[----:B------:R-:W-:Y:S01]  /*8f00*/  FFMA R13, -R24, 1.925963033500011079e-08, R13 ;  /* 0x32a57060180d7823 */ /* 0x000fe2000000010d */
[----:B------:R-:W-:Y:S01]  /*8f10*/  FFMA R52, -R23, 1.925963033500011079e-08, R52 ;  /* 0x32a5706017347823 */ /* 0x000fe20000000134 */
[----:B------:R-:W-:Y:S01]  /*8f20*/  SHF.L.U32 R37, R37, 0x17, RZ ;  /* 0x0000001725257819 */ /* 0x000fe200000006ff */
[----:B------:R-:W-:Y:S01]  /*8f30*/  FFMA R40, -R25, 1.4426950216293334961, -R28 ;  /* 0x3fb8aa3b19287823 */ /* 0x000fe2000000091c */
[----:B------:R-:W-:Y:S01]  /*8f40*/  FFMA R47, -R10, 1.925963033500011079e-08, R47 ;  /* 0x32a570600a2f7823 */ /* 0x000fe2000000012f */
[----:B------:R1:W-:Y:S01]  /*8f50*/  MUFU.EX2 R28, R13 ;  /* 0x0000000d001c7308 */ /* 0x0003e20000000800 */
[----:B------:R-:W-:-:S02]  /*8f60*/  IMAD.SHL.U32 R39, R39, 0x800000, RZ ;  /* 0x0080000027277824 */ /* 0x000fc400078e00ff */
[----:B------:R-:W-:Y:S01]  /*8f70*/  FFMA R40, -R25, 1.925963033500011079e-08, R40 ;  /* 0x32a5706019287823 */ /* 0x000fe20000000128 */
[----:B------:R-:W-:Y:S01]  /*8f80*/  FFMA R38, -R11, 1.925963033500011079e-08, R38 ;  /* 0x32a570600b267823 */ /* 0x000fe20000000126 */
[----:B------:R-:W-:Y:S01]  /*8f90*/  FFMA R27, -R26, 1.925963033500011079e-08, R27 ;  /* 0x32a570601a1b7823 */ /* 0x000fe2000000011b */
[----:B-----5:R-:W-:Y:S01]  /*8fa0*/  FFMA R50, R37, R50, 1 ;  /* 0x3f80000025327423 */ /* 0x020fe20000000032 */
[----:B------:R-:W-:Y:S01]  /*8fb0*/  FFMA R37, R39, R32, 1 ;  /* 0x3f80000027257423 */ /* 0x000fe20000000020 */
[----:B------:R-:W-:Y:S01]  /*8fc0*/  SHF.L.U32 R31, R31, 0x17, RZ ;  /* 0x000000171f1f7819 */ /* 0x000fe200000006ff */
[----:B------:R-:W2:Y:S01]  /*8fd0*/  MUFU.EX2 R0, R0 ;  /* 0x0000000000007308 */ /* 0x000ea20000000800 */
[----:B-1----:R-:W-:Y:S01]  /*8fe0*/  VIADD R13, R54, 0x1800000 ;  /* 0x01800000360d7836 */ /* 0x002fe20000000000 */
[----:B------:R-:W-:Y:S01]  /*8ff0*/  SHF.L.U32 R41, R41, 0x17, RZ ;  /* 0x0000001729297819 */ /* 0x000fe200000006ff */
[----:B------:R-:W-:Y:S01]  /*9000*/  IMAD.SHL.U32 R29, R29, 0x800000, RZ ;  /* 0x008000001d1d7824 */ /* 0x000fe200078e00ff */
[----:B------:R-:W-:Y:S01]  /*9010*/  SHF.L.U32 R35, R35, 0x17, RZ ;  /* 0x0000001723237819 */ /* 0x000fe200000006ff */
[----:B------:R-:W-:Y:S01]  /*9020*/  IMAD.SHL.U32 R49, R49, 0x800000, RZ ;  /* 0x0080000031317824 */ /* 0x000fe200078e00ff */
[----:B------:R-:W-:Y:S01]  /*9030*/  LOP3.LUT R13, R13, 0x7f800000, RZ, 0xc0, !PT ;  /* 0x7f8000000d0d7812 */ /* 0x000fe200078ec0ff */
[----:B------:R-:W-:Y:S01]  /*9040*/  BSSY B1, `(.L_x_226) ;  /* 0x0000024000017945 */ /* 0x000fe20003800000 */
[----:B------:R-:W1:Y:S01]  /*9050*/  MUFU.EX2 R52, R52 ;  /* 0x0000003400347308 */ /* 0x000e620000000800 */
[----:B------:R-:W-:Y:S01]  /*9060*/  SHF.L.U32 R43, R43, 0x17, RZ ;  /* 0x000000172b2b7819 */ /* 0x000fe200000006ff */
[----:B------:R-:W-:Y:S01]  /*9070*/  FFMA R31, R31, R46, 1 ;  /* 0x3f8000001f1f7423 */ /* 0x000fe2000000002e */
[----:B------:R-:W-:Y:S01]  /*9080*/  ISETP.GT.U32.AND P1, PT, R13, 0x1ffffff, PT ;  /* 0x01ffffff0d00780c */ /* 0x000fe20003f24070 */
[----:B------:R-:W-:Y:S01]  /*9090*/  FFMA R44, R29, R44, 1 ;  /* 0x3f8000001d2c7423 */ /* 0x000fe2000000002c */
[----:B------:R-:W-:Y:S01]  /*90a0*/  SHF.L.U32 R33, R33, 0x17, RZ ;  /* 0x0000001721217819 */ /* 0x000fe200000006ff */
[----:B----4-:R-:W-:Y:S01]  /*90b0*/  FFMA R46, R43, R12, 1 ;  /* 0x3f8000002b2e7423 */ /* 0x010fe2000000000c */
[----:B------:R-:W-:Y:S01]  /*90c0*/  SHF.L.U32 R34, R34, 0x17, RZ ;  /* 0x0000001722227819 */ /* 0x000fe200000006ff */
[----:B------:R-:W3:Y:S01]  /*90d0*/  MUFU.EX2 R47, R47 ;  /* 0x0000002f002f7308 */ /* 0x000ee20000000800 */
[----:B------:R-:W-:Y:S01]  /*90e0*/  SHF.L.U32 R30, R30, 0x17, RZ ;  /* 0x000000171e1e7819 */ /* 0x000fe200000006ff */
[----:B--2---:R-:W-:Y:S01]  /*90f0*/  FFMA R42, R41, R0, 1 ;  /* 0x3f800000292a7423 */ /* 0x004fe20000000000 */
[----:B------:R-:W-:Y:S01]  /*9100*/  SHF.L.U32 R36, R36, 0x17, RZ ;  /* 0x0000001724247819 */ /* 0x000fe200000006ff */
[----:B------:R-:W-:Y:S01]  /*9110*/  FFMA R48, R33, R48, 1 ;  /* 0x3f80000021307423 */ /* 0x000fe20000000030 */
[----:B------:R-:W-:Y:S01]  /*9120*/  SHF.L.U32 R51, R51, 0x17, RZ ;  /* 0x0000001733337819 */ /* 0x000fe200000006ff */
[----:B------:R-:W-:Y:S01]  /*9130*/  FFMA R45, R34, R45, 1 ;  /* 0x3f800000222d7423 */ /* 0x000fe2000000002d */
[----:B------:R-:W-:Y:S01]  /*9140*/  SHF.L.U32 R53, R53, 0x17, RZ ;  /* 0x0000001735357819 */ /* 0x000fe200000006ff */
[----:B------:R-:W2:Y:S01]  /*9150*/  MUFU.EX2 R3, R38 ;  /* 0x0000002600037308 */ /* 0x000ea20000000800 */
[----:B-1----:R-:W-:Y:S01]  /*9160*/  FFMA R41, R35, R52, 1 ;  /* 0x3f80000023297423 */ /* 0x002fe20000000034 */
[----:B------:R-:W-:-:S06]  /*9170*/  FFMA R56, R49, R28, 1 ;  /* 0x3f80000031387423 */ /* 0x000fcc000000001c */
[----:B------:R-:W1:Y:S01]  /*9180*/  MUFU.EX2 R40, R40 ;  /* 0x0000002800287308 */ /* 0x000e620000000800 */
[----:B---3--:R-:W-:-:S07]  /*9190*/  FFMA R52, R30, R47, 1 ;  /* 0x3f8000001e347423 */ /* 0x008fce000000002f */
[----:B------:R-:W3:Y:S01]  /*91a0*/  MUFU.EX2 R32, R27 ;  /* 0x0000001b00207308 */ /* 0x000ee20000000800 */
[----:B--2---:R-:W-:Y:S01]  /*91b0*/  FFMA R43, R36, R3, 1 ;  /* 0x3f800000242b7423 */ /* 0x004fe20000000003 */
[----:B-1----:R-:W-:Y:S01]  /*91c0*/  FFMA R51, R51, R40, 1 ;  /* 0x3f80000033337423 */ /* 0x002fe20000000028 */
[----:B---3--:R-:W-:Y:S01]  /*91d0*/  FFMA R53, R53, R32, 1 ;  /* 0x3f80000035357423 */ /* 0x008fe20000000020 */
[----:B------:R-:W-:Y:S06]  /*91e0*/  @P1 BRA `(.L_x_227) ;  /* 0x0000000000141947 */ /* 0x000fec0003800000 */
[----:B------:R-:W-:Y:S02]  /*91f0*/  MOV R0, R54 ;  /* 0x0000003600007202 */ /* 0x000fe40000000f00 */
[----:B------:R-:W-:-:S07]  /*9200*/  MOV R12, 0x9220 ;  /* 0x00009220000c7802 */ /* 0x000fce0000000f00 */
[----:B------:R-:W-:Y:S05]  /*9210*/  CALL.REL.NOINC `($__internal_0_$__cuda_sm20_rcp_rn_f32_slowpath) ;  /* 0x0000004c000c7944 */ /* 0x000fea0003c00000 */
[----:B------:R-:W-:Y:S01]  /*9220*/  IMAD.MOV.U32 R27, RZ, RZ, R0 ;  /* 0x000000ffff1b7224 */ /* 0x000fe200078e0000 */
[----:B------:R-:W-:Y:S06]  /*9230*/  BRA `(.L_x_228) ;  /* 0x0000000000107947 */ /* 0x000fec0003800000 */
.L_x_227:
[----:B------:R-:W1:Y:S02]  /*9240*/  MUFU.RCP R27, R54 ;  /* 0x00000036001b7308 */ /* 0x000e640000001000 */
[----:B-1----:R-:W-:-:S04]  /*9250*/  FFMA R0, R54, R27, -1 ;  /* 0xbf80000036007423 */ /* 0x002fc8000000001b */
[----:B------:R-:W-:-:S04]  /*9260*/  FADD.FTZ R0, -R0, -RZ ;  /* 0x800000ff00007221 */ /* 0x000fc80000010100 */
[----:B------:R-:W-:-:S07]  /*9270*/  FFMA R27, R27, R0, R27 ;  /* 0x000000001b1b7223 */ /* 0x000fce000000001b */
.L_x_228:
[----:B------:R-:W-:Y:S05]  /*9280*/  BSYNC B1 ;  /* 0x0000000000017941 */ /* 0x000fea0003800000 */
.L_x_226:
        /* <DEDUP_REMOVED lines=10> */
.L_x_230:
[----:B------:R-:W1:Y:S02]  /*9330*/  MUFU.RCP R28, R55 ;  /* 0x00000037001c7308 */ /* 0x000e640000001000 */
[----:B-1----:R-:W-:-:S04]  /*9340*/  FFMA R0, R55, R28, -1 ;  /* 0xbf80000037007423 */ /* 0x002fc8000000001c */
[----:B------:R-:W-:-:S04]  /*9350*/  FADD.FTZ R3, -R0, -RZ ;  /* 0x800000ff00037221 */ /* 0x000fc80000010100 */
[----:B------:R-:W-:-:S07]  /*9360*/  FFMA R28, R28, R3, R28 ;  /* 0x000000031c1c7223 */ /* 0x000fce000000001c */
.L_x_231:
[----:B------:R-:W-:Y:S05]  /*9370*/  BSYNC B1 ;  /* 0x0000000000017941 */ /* 0x000fea0003800000 */
.L_x_229:
        /* <DEDUP_REMOVED lines=10> */
.L_x_233:
[----:B------:R-:W1:Y:S02]  /*9420*/  MUFU.RCP R29, R44 ;  /* 0x0000002c001d7308 */ /* 0x000e640000001000 */
[----:B-1----:R-:W-:-:S04]  /*9430*/  FFMA R0, R44, R29, -1 ;  /* 0xbf8000002c007423 */ /* 0x002fc8000000001d */
[----:B------:R-:W-:-:S04]  /*9440*/  FADD.FTZ R0, -R0, -RZ ;  /* 0x800000ff00007221 */ /* 0x000fc80000010100 */
[----:B------:R-:W-:-:S07]  /*9450*/  FFMA R29, R29, R0, R29 ;  /* 0x000000001d1d7223 */ /* 0x000fce000000001d */
.L_x_234:
[----:B------:R-:W-:Y:S05]  /*9460*/  BSYNC B1 ;  /* 0x0000000000017941 */ /* 0x000fea0003800000 */
.L_x_232:
        /* <DEDUP_REMOVED lines=10> */
.L_x_236:
[----:B------:R-:W1:Y:S02]  /*9510*/  MUFU.RCP R30, R31 ;  /* 0x0000001f001e7308 */ /* 0x000e640000001000 */
[----:B-1----:R-:W-:-:S04]  /*9520*/  FFMA R0, R31, R30, -1 ;  /* 0xbf8000001f007423 */ /* 0x002fc8000000001e */
[----:B------:R-:W-:-:S04]  /*9530*/  FADD.FTZ R3, -R0, -RZ ;  /* 0x800000ff00037221 */ /* 0x000fc80000010100 */
[----:B------:R-:W-:-:S07]  /*9540*/  FFMA R30, R30, R3, R30 ;  /* 0x000000031e1e7223 */ /* 0x000fce000000001e */
.L_x_237:
[----:B------:R-:W-:Y:S05]  /*9550*/  BSYNC B1 ;  /* 0x0000000000017941 */ /* 0x000fea0003800000 */
.L_x_235:
        /* <DEDUP_REMOVED lines=10> */
.L_x_239:
[----:B------:R-:W1:Y:S02]  /*9600*/  MUFU.RCP R31, R48 ;  /* 0x00000030001f7308 */ /* 0x000e640000001000 */
[----:B-1----:R-:W-:-:S04]  /*9610*/  FFMA R0, R48, R31, -1 ;  /* 0xbf80000030007423 */ /* 0x002fc8000000001f */
[----:B------:R-:W-:-:S04]  /*9620*/  FADD.FTZ R0, -R0, -RZ ;  /* 0x800000ff00007221 */ /* 0x000fc80000010100 */
[----:B------:R-:W-:-:S07]  /*9630*/  FFMA R31, R31, R0, R31 ;  /* 0x000000001f1f7223 */ /* 0x000fce000000001f */
.L_x_240:
[----:B------:R-:W-:Y:S05]  /*9640*/  BSYNC B1 ;  /* 0x0000000000017941 */ /* 0x000fea0003800000 */
.L_x_238:
        /* <DEDUP_REMOVED lines=10> */
.L_x_242:
[----:B------:R-:W1:Y:S02]  /*96f0*/  MUFU.RCP R33, R50 ;  /* 0x0000003200217308 */ /* 0x000e640000001000 */
[----:B-1----:R-:W-:-:S04]  /*9700*/  FFMA R0, R50, R33, -1 ;  /* 0xbf80000032007423 */ /* 0x002fc80000000021 */
[----:B------:R-:W-:-:S04]  /*9710*/  FADD.FTZ R0, -R0, -RZ ;  /* 0x800000ff00007221 */ /* 0x000fc80000010100 */
[----:B------:R-:W-:-:S07]  /*9720*/  FFMA R33, R33, R0, R33 ;  /* 0x0000000021217223 */ /* 0x000fce0000000021 */
.L_x_243:
[----:B------:R-:W-:Y:S05]  /*9730*/  BSYNC B1 ;  /* 0x0000000000017941 */ /* 0x000fea0003800000 */
.L_x_241:
        /* <DEDUP_REMOVED lines=10> */
.L_x_245:
[----:B------:R-:W1:Y:S02]  /*97e0*/  MUFU.RCP R32, R37 ;  /* 0x0000002500207308 */ /* 0x000e640000001000 */
[----:B-1----:R-:W-:-:S04]  /*97f0*/  FFMA R0, R37, R32, -1 ;  /* 0xbf80000025007423 */ /* 0x002fc80000000020 */
[----:B------:R-:W-:-:S04]  /*9800*/  FADD.FTZ R3, -R0, -RZ ;  /* 0x800000ff00037221 */ /* 0x000fc80000010100 */
[----:B------:R-:W-:-:S07]  /*9810*/  FFMA R32, R32, R3, R32 ;  /* 0x0000000320207223 */ /* 0x000fce0000000020 */
.L_x_246:
[----:B------:R-:W-:Y:S05]  /*9820*/  BSYNC B1 ;  /* 0x0000000000017941 */ /* 0x000fea0003800000 */
.L_x_244:
        /* <DEDUP_REMOVED lines=10> */
.L_x_248:
[----:B------:R-:W1:Y:S02]  /*98d0*/  MUFU.RCP R35, R42 ;  /* 0x0000002a00237308 */ /* 0x000e640000001000 */
[----:B-1----:R-:W-:-:S04]  /*98e0*/  FFMA R0, R42, R35, -1 ;  /* 0xbf8000002a007423 */ /* 0x002fc80000000023 */
[----:B------:R-:W-:-:S04]  /*98f0*/  FADD.FTZ R0, -R0, -RZ ;  /* 0x800000ff00007221 */ /* 0x000fc80000010100 */
[----:B------:R-:W-:-:S07]  /*9900*/  FFMA R35, R35, R0, R35 ;  /* 0x0000000023237223 */ /* 0x000fce0000000023 */
.L_x_249:
[----:B------:R-:W-:Y:S05]  /*9910*/  BSYNC B1 ;  /* 0x0000000000017941 */ /* 0x000fea0003800000 */
.L_x_247:
        /* <DEDUP_REMOVED lines=10> */
.L_x_251:
[----:B------:R-:W1:Y:S02]  /*99c0*/  MUFU.RCP R34, R41 ;  /* 0x0000002900227308 */ /* 0x000e640000001000 */
[----:B-1----:R-:W-:-:S04]  /*99d0*/  FFMA R0, R41, R34, -1 ;  /* 0xbf80000029007423 */ /* 0x002fc80000000022 */
[----:B------:R-:W-:-:S04]  /*99e0*/  FADD.FTZ R3, -R0, -RZ ;  /* 0x800000ff00037221 */ /* 0x000fc80000010100 */
[----:B------:R-:W-:-:S07]  /*99f0*/  FFMA R34, R34, R3, R34 ;  /* 0x0000000322227223 */ /* 0x000fce0000000022 */
.L_x_252:
[----:B------:R-:W-:Y:S05]  /*9a00*/  BSYNC B1 ;  /* 0x0000000000017941 */ /* 0x000fea0003800000 */
.L_x_250:
        /* <DEDUP_REMOVED lines=10> */
.L_x_254:
[----:B------:R-:W1:Y:S02]  /*9ab0*/  MUFU.RCP R37, R46 ;  /* 0x0000002e00257308 */ /* 0x000e640000001000 */
[----:B-1----:R-:W-:-:S04]  /*9ac0*/  FFMA R0, R46, R37, -1 ;  /* 0xbf8000002e007423 */ /* 0x002fc80000000025 */
[----:B------:R-:W-:-:S04]  /*9ad0*/  FADD.FTZ R0, -R0, -RZ ;  /* 0x800000ff00007221 */ /* 0x000fc80000010100 */
[----:B------:R-:W-:-:S07]  /*9ae0*/  FFMA R37, R37, R0, R37 ;  /* 0x0000000025257223 */ /* 0x000fce0000000025 */
.L_x_255:
[----:B------:R-:W-:Y:S05]  /*9af0*/  BSYNC B1 ;  /* 0x0000000000017941 */ /* 0x000fea0003800000 */
.L_x_253:
        /* <DEDUP_REMOVED lines=10> */
.L_x_257:
[----:B------:R-:W1:Y:S02]  /*9ba0*/  MUFU.RCP R36, R45 ;  /* 0x0000002d00247308 */ /* 0x000e640000001000 */
[----:B-1----:R-:W-:-:S04]  /*9bb0*/  FFMA R0, R45, R36, -1 ;  /* 0xbf8000002d007423 */ /* 0x002fc80000000024 */
[----:B------:R-:W-:-:S04]  /*9bc0*/  FADD.FTZ R3, -R0, -RZ ;  /* 0x800000ff00037221 */ /* 0x000fc80000010100 */
[----:B------:R-:W-:-:S07]  /*9bd0*/  FFMA R36, R36, R3, R36 ;  /* 0x0000000324247223 */ /* 0x000fce0000000024 */
.L_x_258:
[----:B------:R-:W-:Y:S05]  /*9be0*/  BSYNC B1 ;  /* 0x0000000000017941 */ /* 0x000fea0003800000 */
.L_x_256:
        /* <DEDUP_REMOVED lines=10> */
.L_x_260:
[----:B------:R-:W1:Y:S02]  /*9c90*/  MUFU.RCP R41, R52 ;  /* 0x0000003400297308 */ /* 0x000e640000001000 */
[----:B-1----:R-:W-:-:S04]  /*9ca0*/  FFMA R0, R52, R41, -1 ;  /* 0xbf80000034007423 */ /* 0x002fc80000000029 */
[----:B------:R-:W-:-:S04]  /*9cb0*/  FADD.FTZ R0, -R0, -RZ ;  /* 0x800000ff00007221 */ /* 0x000fc80000010100 */
[----:B------:R-:W-:-:S07]  /*9cc0*/  FFMA R41, R41, R0, R41 ;  /* 0x0000000029297223 */ /* 0x000fce0000000029 */
.L_x_261:
[----:B------:R-:W-:Y:S05]  /*9cd0*/  BSYNC B1 ;  /* 0x0000000000017941 */ /* 0x000fea0003800000 */
.L_x_259:
        /* <DEDUP_REMOVED lines=10> */
.L_x_263:
[----:B------:R-:W1:Y:S02]  /*9d80*/  MUFU.RCP R40, R43 ;  /* 0x0000002b00287308 */ /* 0x000e640000001000 */
[----:B-1----:R-:W-:-:S04]  /*9d90*/  FFMA R0, R43, R40, -1 ;  /* 0xbf8000002b007423 */ /* 0x002fc80000000028 */
[----:B------:R-:W-:-:S04]  /*9da0*/  FADD.FTZ R3, -R0, -RZ ;  /* 0x800000ff00037221 */ /* 0x000fc80000010100 */
[----:B------:R-:W-:-:S07]  /*9db0*/  FFMA R40, R40, R3, R40 ;  /* 0x0000000328287223 */ /* 0x000fce0000000028 */
.L_x_264:
[----:B------:R-:W-:Y:S05]  /*9dc0*/  BSYNC B1 ;  /* 0x0000000000017941 */ /* 0x000fea0003800000 */
.L_x_262:
        /* <DEDUP_REMOVED lines=10> */
.L_x_266:
[----:B------:R-:W1:Y:S02]  /*9e70*/  MUFU.RCP R43, R56 ;  /* 0x00000038002b7308 */ /* 0x000e640000001000 */
[----:B-1----:R-:W-:-:S04]  /*9e80*/  FFMA R0, R56, R43, -1 ;  /* 0xbf80000038007423 */ /* 0x002fc8000000002b */
[----:B------:R-:W-:-:S04]  /*9e90*/  FADD.FTZ R0, -R0, -RZ ;  /* 0x800000ff00007221 */ /* 0x000fc80000010100 */
[----:B------:R-:W-:-:S07]  /*9ea0*/  FFMA R43, R43, R0, R43 ;  /* 0x000000002b2b7223 */ /* 0x000fce000000002b */
.L_x_267:
[----:B------:R-:W-:Y:S05]  /*9eb0*/  BSYNC B1 ;  /* 0x0000000000017941 */ /* 0x000fea0003800000 */
.L_x_265:
        /* <DEDUP_REMOVED lines=10> */
.L_x_269:
[----:B------:R-:W1:Y:S02]  /*9f60*/  MUFU.RCP R42, R51 ;  /* 0x00000033002a7308 */ /* 0x000e640000001000 */
[----:B-1----:R-:W-:-:S04]  /*9f70*/  FFMA R0, R51, R42, -1 ;  /* 0xbf80000033007423 */ /* 0x002fc8000000002a */
[----:B------:R-:W-:-:S04]  /*9f80*/  FADD.FTZ R3, -R0, -RZ ;  /* 0x800000ff00037221 */ /* 0x000fc80000010100 */
[----:B------:R-:W-:-:S07]  /*9f90*/  FFMA R42, R42, R3, R42 ;  /* 0x000000032a2a7223 */ /* 0x000fce000000002a */
.L_x_270:
[----:B------:R-:W-:Y:S05]  /*9fa0*/  BSYNC B1 ;  /* 0x0000000000017941 */ /* 0x000fea0003800000 */
.L_x_268:
        /* <DEDUP_REMOVED lines=9> */
.L_x_272:
[----:B------:R-:W1:Y:S02]  /*a040*/  MUFU.RCP R0, R53 ;  /* 0x0000003500007308 */ /* 0x000e640000001000 */
[----:B-1----:R-:W-:-:S04]  /*a050*/  FFMA R3, R53, R0, -1 ;  /* 0xbf80000035037423 */ /* 0x002fc80000000000 */
[----:B------:R-:W-:-:S04]  /*a060*/  FADD.FTZ R3, -R3, -RZ ;  /* 0x800000ff03037221 */ /* 0x000fc80000010100 */
[----:B------:R-:W-:-:S07]  /*a070*/  FFMA R0, R0, R3, R0 ;  /* 0x0000000300007223 */ /* 0x000fce0000000000 */
.L_x_273:
[----:B------:R-:W-:Y:S05]  /*a080*/  BSYNC B1 ;  /* 0x0000000000017941 */ /* 0x000fea0003800000 */
.L_x_271:
        /* <DEDUP_REMOVED lines=46> */
.L_x_275:
[----:B------:R-:W-:Y:S05]  /*a370*/  BSYNC B0 ;  /* 0x0000000000007941 */ /* 0x000fea0003800000 */
.L_x_274:
[----:B------:R-:W-:Y:S06]  /*a380*/  BAR.SYNC.DEFER_BLOCKING 0x1, 0x100 ;  /* 0x0044000000007b1d */ /* 0x000fec0000010000 */
[----:B------:R-:W-:Y:S04]  /*a390*/  BSSY B0, `(.L_x_276) ;  /* 0x0000009000007945 */ /* 0x000fe80003800000 */
[----:B------:R-:W-:Y:S05]  /*a3a0*/  @P0 BRA `(.L_x_277) ;  /* 0x00000000001c0947 */ /* 0x000fea0003800000 */
[----:B------:R-:W-:-:S13]  /*a3b0*/  ISETP.NE.AND P0, PT, R103, 0x3, PT ;  /* 0x000000036700780c */ /* 0x000fda0003f05270 */
[----:B------:R-:W-:Y:S05]  /*a3c0*/  @!P0 BRA `(.L_x_278) ;  /* 0x0000000000048947 */ /* 0x000fea0003800000 */
[----:B------:R-:W-:Y:S01]  /*a3d0*/  BPT.TRAP 0x1 ;  /* 0x000000040000795c */ /* 0x000fe20000300000 */
.L_x_278:
[----:B------:R-:W-:-:S04]  /*a3e0*/  ULEA UR4, UR40, UR51, 0x3 ;  /* 0x0000003328047291 */ /* 0x000fc8000f8e183f */
[----:B------:R-:W-:-:S04]  /*a3f0*/  UIADD3 UR4, UR4, 0x80, URZ ;  /* 0x0000008004047890 */ /* 0x000fc8000fffe03f */
[----:B------:R-:W-:-:S09]  /*a400*/  UPRMT UR4, UR50, 0x654, UR4 ;  /* 0x0000065432047896 */ /* 0x000fd20008000004 */
[----:B------:R-:W-:Y:S03]  /*a410*/  SYNCS.ARRIVE.TRANS64.RED.A1T0 RZ, [UR4], RZ ;  /* 0x000000ffffff79a7 */ /* 0x000fe60008100404 */
.L_x_277:
[----:B------:R-:W-:Y:S05]  /*a420*/  BSYNC B0 ;  /* 0x0000000000007941 */ /* 0x000fea0003800000 */
.L_x_276:
[----:B------:R-:W-:Y:S01]  /*a430*/  IADD3 R16, P0, R16, UR38, RZ ;  /* 0x0000002610107c10 */ /* 0x000fe2000ff1e0ff */
[----:B------:R-:W-:Y:S01]  /*a440*/  ULDC.64 UR4, c[0x0][0x8f8] ;  /* 0x00023e0000047ab9 */ /* 0x000fe20000000a00 */
[----:B------:R-:W-:Y:S01]  /*a450*/  UIADD3 UR40, UR40, 0x1, URZ ;  /* 0x0000000128287890 */ /* 0x000fe2000fffe03f */
[----:B-1----:R-:W-:Y:S01]  /*a460*/  PRMT R0, RZ, 0x7610, R0 ;  /* 0x00007610ff007816 */ /* 0x002fe20000000000 */
[----:B------:R-:W-:Y:S01]  /*a470*/  UMOV UR47, 0xffffffff ;  /* 0xffffffff002f7882 */ /* 0x000fe20000000000 */
[----:B------:R-:W-:Y:S01]  /*a480*/  IADD3.X R17, R17, UR37, RZ, P0, !PT ;  /* 0x0000002511117c10 */ /* 0x000fe200087fe4ff */
[----:B------:R-:W-:Y:S01]  /*a490*/  UISETP.NE.AND UP0, UPT, UR40, 0x4, UPT ;  /* 0x000000042800788c */ /* 0x000fe2000bf05270 */
[----:B------:R-:W-:Y:S02]  /*a4a0*/  ISETP.GE.U32.AND P0, PT, R16, UR4, PT ;  /* 0x0000000410007c0c */ /* 0x000fe4000bf06070 */
[----:B------:R-:W-:Y:S01]  /*a4b0*/  MOV R22, 0xffffffff ;  /* 0xffffffff00167802 */ /* 0x000fe20000000f00 */
[----:B------:R-:W-:Y:S01]  /*a4c0*/  USEL UR40, UR40, URZ, UP0 ;  /* 0x0000003f28287287 */ /* 0x000fe20008000000 */
[----:B------:R-:W-:-:S02]  /*a4d0*/  ISETP.GE.U32.AND.EX P0, PT, R17, UR5, PT, P0 ;  /* 0x0000000511007c0c */ /* 0x000fc4000bf06100 */
[----:B------:R-:W-:-:S11]  /*a4e0*/  MOV R23, 0xffffffff ;  /* 0xffffffff00177802 */ /* 0x000fd60000000f00 */
[----:B------:R-:W-:Y:S05]  /*a4f0*/  @P0 BRA `(.L_x_279) ;  /* 0x00000004004c0947 */ /* 0x000fea0003800000 */
[----:B------:R-:W1:Y:S01]  /*a500*/  LDC.64 R10, c[0x0][0x8d0] ;  /* 0x00023400ff0a7b82 */ /* 0x000e620000000a00 */
[----:B------:R-:W2:Y:S01]  /*a510*/  S2R R12, SR_CTAID.X ;  /* 0x00000000000c7919 */ /* 0x000ea20000002500 */
[----:B------:R-:W-:Y:S01]  /*a520*/  MOV R8, R16 ;  /* 0x0000001000087202 */ /* 0x000fe20000000f00 */
[----:B------:R-:W-:Y:S01]  /*a530*/  IMAD.MOV.U32 R9, RZ, RZ, R17 ;  /* 0x000000ffff097224 */ /* 0x000fe200078e0011 */
[----:B------:R-:W3:Y:S04]  /*a540*/  S2R R20, SR_CTAID.Y ;  /* 0x0000000000147919 */ /* 0x000ee80000002600 */
[----:B------:R-:W4:Y:S08]  /*a550*/  LDC R0, c[0x0][0x8d8] ;  /* 0x00023600ff007b82 */ /* 0x000f300000000800 */
[----:B------:R-:W2:Y:S01]  /*a560*/  LDC.64 R14, c[0x0][0x8c8] ;  /* 0x00023200ff0e7b82 */ /* 0x000ea20000000a00 */
[----:B-1----:R-:W-:-:S04]  /*a570*/  ISETP.NE.U32.AND P0, PT, R10, RZ, PT ;  /* 0x000000ff0a00720c */ /* 0x002fc80003f05070 */
[----:B------:R-:W-:-:S13]  /*a580*/  ISETP.NE.AND.EX P0, PT, R11, RZ, PT, P0 ;  /* 0x000000ff0b00720c */ /* 0x000fda0003f05300 */
[----:B--234-:R-:W-:Y:S05]  /*a590*/  @!P0 BRA `(.L_x_280) ;  /* 0x0000000000288947 */ /* 0x01cfea0003800000 */
[----:B------:R-:W1:Y:S02]  /*a5a0*/  LDC R3, c[0x0][0x8dc] ;  /* 0x00023700ff037b82 */ /* 0x000e640000000800 */
[----:B-1----:R-:W-:-:S04]  /*a5b0*/  IADD3 R3, P0, R16, R3, RZ ;  /* 0x0000000310037210 */ /* 0x002fc80007f1e0ff */
        /* <DEDUP_REMOVED lines=8> */
.L_x_280:
[-CC-:B------:R-:W-:Y:S01]  /*a640*/  SHF.R.U64 R29, R8, R0.reuse, R9.reuse ;  /* 0x00000000081d7219 */ /* 0x180fe20000001209 */
[----:B------:R-:W1:Y:S01]  /*a650*/  LDC.64 R24, c[0x0][0x8e8] ;  /* 0x00023a00ff187b82 */ /* 0x000e620000000a00 */
[----:B------:R-:W-:Y:S01]  /*a660*/  SHF.R.U32.HI R0, RZ, R0, R9 ;  /* 0x00000000ff007219 */ /* 0x000fe20000011609 */
[----:B------:R-:W-:Y:S01]  /*a670*/  ULDC UR4, c[0x0][0x150] ;  /* 0x0000540000047ab9 */ /* 0x000fe20000000800 */
[----:B------:R-:W-:Y:S02]  /*a680*/  IADD3 R3, P0, RZ, -R29, RZ ;  /* 0x8000001dff037210 */ /* 0x000fe40007f1e0ff */
[----:B------:R-:W-:Y:S02]  /*a690*/  I2FP.F32.U32 R7, R12 ;  /* 0x0000000c00077245 */ /* 0x000fe40000201000 */
[----:B------:R-:W-:Y:S01]  /*a6a0*/  IADD3.X R5, RZ, ~R0, RZ, P0, !PT ;  /* 0x80000000ff057210 */ /* 0x000fe200007fe4ff */
[----:B------:R-:W2:Y:S02]  /*a6b0*/  LDC R6, c[0x0][0x8c0] ;  /* 0x00023000ff067b82 */ /* 0x000ea40000000800 */
[----:B------:R-:W-:Y:S01]  /*a6c0*/  FMUL R7, R7, UR4 ;  /* 0x0000000407077c20 */ /* 0x000fe20008400000 */
[----:B------:R-:W-:Y:S01]  /*a6d0*/  ULDC UR4, c[0x0][0x154] ;  /* 0x0000550000047ab9 */ /* 0x000fe20000000800 */
[----:B------:R-:W-:-:S02]  /*a6e0*/  IMAD R0, R5, R14, RZ ;  /* 0x0000000e05007224 */ /* 0x000fc400078e02ff */
[C---:B------:R-:W-:Y:S02]  /*a6f0*/  IMAD.WIDE.U32 R4, R3.reuse, R14, R16 ;  /* 0x0000000e03047225 */ /* 0x040fe400078e0010 */
[----:B------:R-:W3:Y:S01]  /*a700*/  LDC R8, c[0x0][0x8b0] ;  /* 0x00022c00ff087b82 */ /* 0x000ee20000000800 */
[----:B------:R-:W4:Y:S01]  /*a710*/  F2I.U32.TRUNC.NTZ R7, R7 ;  /* 0x0000000700077305 */ /* 0x000f22000020f000 */
[----:B------:R-:W-:Y:S01]  /*a720*/  IMAD R3, R3, R15, R0 ;  /* 0x0000000f03037224 */ /* 0x000fe200078e0200 */
[----:B------:R-:W-:-:S03]  /*a730*/  I2FP.F32.U32 R0, R20 ;  /* 0x0000001400007245 */ /* 0x000fc60000201000 */
[----:B------:R-:W-:Y:S02]  /*a740*/  IMAD.IADD R3, R5, 0x1, R3 ;  /* 0x0000000105037824 */ /* 0x000fe400078e0203 */
[----:B------:R-:W5:Y:S01]  /*a750*/  LDC R11, c[0x0][0x900] ;  /* 0x00024000ff0b7b82 */ /* 0x000f620000000800 */
[----:B-1----:R-:W-:-:S04]  /*a760*/  ISETP.NE.U32.AND P0, PT, R24, RZ, PT ;  /* 0x000000ff1800720c */ /* 0x002fc80003f05070 */
[----:B------:R-:W-:-:S03]  /*a770*/  ISETP.NE.AND.EX P0, PT, R25, RZ, PT, P0 ;  /* 0x000000ff1900720c */ /* 0x000fc60003f05300 */
[----:B------:R-:W1:Y:S01]  /*a780*/  LDC R9, c[0x0][0x144] ;  /* 0x00005100ff097b82 */ /* 0x000e620000000800 */
[-CC-:B--2---:R-:W-:Y:S02]  /*a790*/  SHF.R.U64 R10, R4, R6.reuse, R3.reuse ;  /* 0x00000006040a7219 */ /* 0x184fe40000001203 */
[----:B------:R-:W-:Y:S01]  /*a7a0*/  SHF.R.U32.HI R3, RZ, R6, R3 ;  /* 0x00000006ff037219 */ /* 0x000fe20000011603 */
[----:B------:R-:W-:Y:S01]  /*a7b0*/  FMUL R6, R0, UR4 ;  /* 0x0000000400067c20 */ /* 0x000fe20008400000 */
[----:B----4-:R-:W-:-:S03]  /*a7c0*/  IADD3 R7, -R7, RZ, RZ ;  /* 0x000000ff07077210 */ /* 0x010fc60007ffe1ff */
[----:B------:R-:W2:Y:S01]  /*a7d0*/  LDC R21, c[0x0][0x148] ;  /* 0x00005200ff157b82 */ /* 0x000ea20000000800 */
[----:B------:R4:W1:Y:S01]  /*a7e0*/  F2I.U32.TRUNC.NTZ R14, R6 ;  /* 0x00000006000e7305 */ /* 0x000862000020f000 */
[-CC-:B---3--:R-:W-:Y:S02]  /*a7f0*/  SHF.R.U64 R13, R10, R8.reuse, R3.reuse ;  /* 0x000000080a0d7219 */ /* 0x188fe40000001203 */
[----:B------:R-:W-:-:S04]  /*a800*/  SHF.R.U32.HI R0, RZ, R8, R3 ;  /* 0x00000008ff007219 */ /* 0x000fc80000011603 */
[----:B------:R-:W3:Y:S01]  /*a810*/  LDC R22, c[0x0][0x8f0] ;  /* 0x00023c00ff167b82 */ /* 0x000ee20000000800 */
[-CC-:B-----5:R-:W-:Y:S02]  /*a820*/  SHF.R.U64 R15, R13, R11.reuse, R0.reuse ;  /* 0x0000000b0d0f7219 */ /* 0x1a0fe40000001200 */
[----:B------:R-:W-:Y:S02]  /*a830*/  SHF.R.U32.HI R5, RZ, R11, R0 ;  /* 0x0000000bff057219 */ /* 0x000fe40000011600 */
[----:B------:R-:W-:-:S03]  /*a840*/  MOV R4, R15 ;  /* 0x0000000f00047202 */ /* 0x000fc60000000f00 */
[----:B------:R-:W2:Y:S01]  /*a850*/  LDC R26, c[0x0][0x8e0] ;  /* 0x00023800ff1a7b82 */ /* 0x000ea20000000800 */
[----:B-1----:R-:W-:-:S07]  /*a860*/  IMAD R23, R9, R7, R12 ;  /* 0x0000000709177224 */ /* 0x002fce00078e020c */
[----:B------:R-:W1:Y:S08]  /*a870*/  LDC R27, c[0x0][0x8b8] ;  /* 0x00022e00ff1b7b82 */ /* 0x000e700000000800 */
[----:B------:R-:W1:Y:S01]  /*a880*/  LDC R28, c[0x0][0x8a8] ;  /* 0x00022a00ff1c7b82 */ /* 0x000e620000000800 */
[----:B---34-:R-:W-:Y:S05]  /*a890*/  @!P0 BRA `(.L_x_281) ;  /* 0x0000000000288947 */ /* 0x018fea0003800000 */
[----:B------:R-:W3:Y:S02]  /*a8a0*/  LDC R0, c[0x0][0x8f4] ;  /* 0x00023d00ff007b82 */ /* 0x000ee40000000800 */
[----:B---3--:R-:W-:-:S04]  /*a8b0*/  IADD3 R3, P0, R15, R0, RZ ;  /* 0x000000000f037210 */ /* 0x008fc80007f1e0ff */
[----:B------:R-:W-:-:S05]  /*a8c0*/  IADD3.X R11, RZ, R5, RZ, P0, !PT ;  /* 0x00000005ff0b7210 */ /* 0x000fca00007fe4ff */
[----:B------:R-:W-:-:S04]  /*a8d0*/  IMAD.WIDE.U32 R4, R11, R24, RZ ;  /* 0x000000180b047225 */ /* 0x000fc800078e00ff */
[----:B------:R-:W-:-:S04]  /*a8e0*/  IMAD.WIDE.U32 R6, P0, R3, R25, R4 ;  /* 0x0000001903067225 */ /* 0x000fc80007800004 */
[----:B------:R-:W-:Y:S01]  /*a8f0*/  IMAD.WIDE.U32 R4, R3, R24, RZ ;  /* 0x0000001803047225 */ /* 0x000fe200078e00ff */
[----:B------:R-:W-:-:S03]  /*a900*/  IADD3.X R9, RZ, RZ, RZ, P0, !PT ;  /* 0x000000ffff097210 */ /* 0x000fc600007fe4ff */
[----:B------:R-:W-:Y:S01]  /*a910*/  IMAD.MOV.U32 R8, RZ, RZ, R7 ;  /* 0x000000ffff087224 */ /* 0x000fe200078e0007 */
[----:B------:R-:W-:-:S05]  /*a920*/  IADD3 RZ, P0, R5, R6, RZ ;  /* 0x0000000605ff7210 */ /* 0x000fca0007f1e0ff */
[----:B------:R-:W-:-:S08]  /*a930*/  IMAD.WIDE.U32.X R4, R11, R25, R8, P0 ;  /* 0x000000190b047225 */ /* 0x000fd000000e0408 */
.L_x_281:
[----:B------:R-:W-:Y:S02]  /*a940*/  ISETP.NE.AND P0, PT, R2, 0x1, PT ;  /* 0x000000010200780c */ /* 0x000fe40003f05270 */
[----:B------:R-:W-:Y:S02]  /*a950*/  SHF.R.U64 R3, R4, R22, R5 ;  /* 0x0000001604037219 */ /* 0x000fe40000001205 */
[----:B------:R-:W-:Y:S02]  /*a960*/  LOP3.LUT R0, R13, R96, RZ, 0xc0, !PT ;  /* 0x000000600d007212 */ /* 0x000fe400078ec0ff */
[----:B------:R-:W-:Y:S02]  /*a970*/  IADD3 R14, -R14, RZ, RZ ;  /* 0x000000ff0e0e7210 */ /* 0x000fe40007ffe1ff */
[----:B------:R-:W-:Y:S01]  /*a980*/  IADD3 R4, -R3, RZ, RZ ;  /* 0x000000ff03047210 */ /* 0x000fe20007ffe1ff */
[----:B------:R-:W-:Y:S01]  /*a990*/  IMAD R22, R91, R3, R0 ;  /* 0x000000035b167224 */ /* 0x000fe200078e0200 */
[----:B------:R-:W-:-:S02]  /*a9a0*/  LOP3.LUT R3, R10, R95, RZ, 0xc0, !PT ;  /* 0x0000005f0a037212 */ /* 0x000fc400078ec0ff */
[----:B------:R-:W-:Y:S01]  /*a9b0*/  R2UR UR47, R29 ;  /* 0x000000001d2f72ca */ /* 0x000fe200000e0000 */
[----:B--2---:R-:W-:Y:S02]  /*a9c0*/  @P0 IMAD R23, R21, R14, R20 ;  /* 0x0000000e15170224 */ /* 0x004fe400078e0214 */
[----:B------:R-:W-:Y:S02]  /*a9d0*/  IMAD R0, R4, R26, R15 ;  /* 0x0000001a04007224 */ /* 0x000fe400078e020f */
[----:B-1----:R-:W-:Y:S02]  /*a9e0*/  IMAD R22, R22, R27, R23 ;  /* 0x0000001b16167224 */ /* 0x002fe400078e0217 */
[----:B------:R-:W-:Y:S01]  /*a9f0*/  IMAD R3, R0, R28, R3 ;  /* 0x0000001c00037224 */ /* 0x000fe200078e0203 */
[----:B------:R-:W-:-:S04]  /*aa00*/  MOV R0, 0x1 ;  /* 0x0000000100007802 */ /* 0x000fc80000000f00 */
[----:B------:R-:W-:Y:S02]  /*aa10*/  SEL R23, R3, R22, !P0 ;  /* 0x0000001603177207 */ /* 0x000fe40004000000 */
[----:B------:R-:W-:-:S07]  /*aa20*/  SEL R22, R22, R3, !P0 ;  /* 0x0000000316167207 */ /* 0x000fce0004000000 */
.L_x_279:
[----:B------:R-:W-:Y:S01]  /*aa30*/  LOP3.LUT P0, RZ, R0, 0xff, RZ, 0xc0, !PT ;  /* 0x000000ff00ff7812 */ /* 0x000fe2000780c0ff */
[----:B------:R-:W-:Y:S02]  /*aa40*/  UIMAD.WIDE.U32 UR4, UR43, -0x55555555, URZ ;  /* 0xaaaaaaab2b0478a5 */ /* 0x000fe4000f8e003f */
[----:B------:R-:W-:Y:S02]  /*aa50*/  UIADD3 UR41, UR41, 0x4, URZ ;  /* 0x0000000429297890 */ /* 0x000fe4000fffe03f */
[----:B------:R-:W-:-:S04]  /*aa60*/  USHF.R.U32.HI UR4, URZ, 0x2, UR5 ;  /* 0x000000023f047899 */ /* 0x000fc80008011605 */
[----:B------:R-:W-:-:S04]  /*aa70*/  UIMAD UR43, UR4, -0x6, UR43 ;  /* 0xfffffffa042b78a4 */ /* 0x000fc8000f8e022b */
[----:B------:R-:W-:Y:S08]  /*aa80*/  @P0 BRA `(.L_x_282) ;  /* 0xffffff6800e80947 */ /* 0x000ff0000383ffff */
[----:B------:R-:W-:-:S13]  /*aa90*/  PLOP3.LUT P0, PT, PT, PT, PT, 0x8, 0x0 ;  /* 0x000000000000781c */ /* 0x000fda0003f0e170 */
.L_x_18:
[----:B------:R-:W-:Y:S05]  /*aaa0*/  @P0 BRA `(.L_x_10) ;  /* 0x0000002800f40947 */ /* 0x000fea0003800000 */
[----:B------:R-:W-:Y:S01]  /*aab0*/  ULDC.64 UR6, c[0x0][0x588] ;  /* 0x0001620000067ab9 */ /* 0x000fe20000000a00 */
[----:B------:R-:W-:Y:S01]  /*aac0*/  ULDC.64 UR4, c[0x0][0x590] ;  /* 0x0001640000047ab9 */ /* 0x000fe20000000a00 */
[----:B------:R-:W-:Y:S01]  /*aad0*/  ISETP.NE.U32.AND P0, PT, RZ, UR6, PT ;  /* 0x00000006ff007c0c */ /* 0x000fe2000bf05070 */
[----:B------:R-:W-:-:S04]  /*aae0*/  DEPBAR.LE SB0, 0x0 ;  /* 0x000080000000791a */ /* 0x000fc80000000000 */
[----:B------:R-:W-:Y:S01]  /*aaf0*/  ISETP.NE.U32.AND P1, PT, RZ, UR4, PT ;  /* 0x00000004ff007c0c */ /* 0x000fe2000bf25070 */
[----:B------:R-:W-:Y:S01]  /*ab00*/  BSSY B0, `(.L_x_283) ;  /* 0x0000015000007945 */ /* 0x000fe20003800000 */
[----:B------:R-:W-:Y:S02]  /*ab10*/  ISETP.NE.AND.EX P0, PT, RZ, UR7, PT, P0 ;  /* 0x00000007ff007c0c */ /* 0x000fe4000bf05300 */
[----:B------:R-:W-:-:S13]  /*ab20*/  ISETP.NE.AND.EX P1, PT, RZ, UR5, PT, P1 ;  /* 0x00000005ff007c0c */ /* 0x000fda000bf25310 */
[----:B------:R-:W-:Y:S05]  /*ab30*/  @P0 BRA P1, `(.L_x_284) ;  /* 0x0000000000440947 */ /* 0x000fea0000800000 */
[----:B------:R-:W-:-:S04]  /*ab40*/  ISETP.NE.U32.AND P0, PT, RZ, UR4, PT ;  /* 0x00000004ff007c0c */ /* 0x000fc8000bf05070 */
[----:B------:R-:W-:-:S13]  /*ab50*/  ISETP.NE.AND.EX P0, PT, RZ, UR5, PT, P0 ;  /* 0x00000005ff007c0c */ /* 0x000fda000bf05300 */
[----:B------:R-:W-:Y:S05]  /*ab60*/  @!P0 BRA `(.L_x_285) ;  /* 0x00000000002c8947 */ /* 0x000fea0003800000 */
[----:B------:R-:W-:-:S13]  /*ab70*/  LOP3.LUT P0, RZ, R88, 0xff, RZ, 0xc0, !PT ;  /* 0x000000ff58ff7812 */ /* 0x000fda000780c0ff */
[----:B------:R-:W-:Y:S05]  /*ab80*/  @!P0 BRA `(.L_x_286) ;  /* 0x0000000000108947 */ /* 0x000fea0003800000 */
[----:B-----5:R-:W-:-:S13]  /*ab90*/  FSETP.NEU.AND P0, PT, R89, RZ, PT ;  /* 0x000000ff5900720b */ /* 0x020fda0003f0d000 */
[----:B------:R-:W-:Y:S05]  /*aba0*/  @!P0 BREAK B0 ;  /* 0x0000000000008942 */ /* 0x000fea0003800000 */
[----:B------:R-:W-:Y:S05]  /*abb0*/  @P0 BRA `(.L_x_284) ;  /* 0x0000000000240947 */ /* 0x000fea0003800000 */
[----:B------:R-:W-:Y:S05]  /*abc0*/  BRA `(.L_x_10) ;  /* 0x0000002800ac7947 */ /* 0x000fea0003800000 */
.L_x_286:
[----:B------:R-:W-:-:S04]  /*abd0*/  ISETP.NE.U32.AND P0, PT, RZ, UR6, PT ;  /* 0x00000006ff007c0c */ /* 0x000fc8000bf05070 */
[----:B------:R-:W-:-:S13]  /*abe0*/  ISETP.NE.AND.EX P0, PT, RZ, UR7, PT, P0 ;  /* 0x00000007ff007c0c */ /* 0x000fda000bf05300 */
[----:B------:R-:W-:Y:S05]  /*abf0*/  @!P0 BREAK B0 ;  /* 0x0000000000008942 */ /* 0x000fea0003800000 */
[----:B------:R-:W-:Y:S05]  /*ac00*/  @P0 BRA `(.L_x_284) ;  /* 0x0000000000100947 */ /* 0x000fea0003800000 */
[----:B------:R-:W-:Y:S05]  /*ac10*/  BRA `(.L_x_10) ;  /* 0x0000002800987947 */ /* 0x000fea0003800000 */
.L_x_285:
[----:B-----5:R-:W-:-:S13]  /*ac20*/  FSETP.NEU.AND P0, PT, R89, RZ, PT ;  /* 0x000000ff5900720b */ /* 0x020fda0003f0d000 */
[----:B------:R-:W-:Y:S05]  /*ac30*/  @!P0 BREAK B0 ;  /* 0x0000000000008942 */ /* 0x000fea0003800000 */
[----:B------:R-:W-:Y:S05]  /*ac40*/  @!P0 BRA `(.L_x_10) ;  /* 0x00000028008c8947 */ /* 0x000fea0003800000 */
.L_x_284:
[----:B------:R-:W-:Y:S05]  /*ac50*/  BSYNC B0 ;  /* 0x0000000000007941 */ /* 0x000fea0003800000 */
.L_x_283:
[----:B------:R-:W-:-:S04]  /*ac60*/  LOP3.LUT R18, R18, 0x1, RZ, 0xfc, !PT ;  /* 0x0000000112127812 */ /* 0x000fc800078efcff */
[----:B------:R-:W-:-:S13]  /*ac70*/  ISETP.NE.AND P0, PT, R18, 0x3, PT ;  /* 0x000000031200780c */ /* 0x000fda0003f05270 */
[----:B------:R-:W-:Y:S05]  /*ac80*/  @!P0 BRA `(.L_x_287) ;  /* 0x0000000000048947 */ /* 0x000fea0003800000 */
[----:B------:R-:W-:Y:S01]  /*ac90*/  BPT.TRAP 0x1 ;  /* 0x000000040000795c */ /* 0x000fe20000300000 */
.L_x_287:
[----:B------:R-:W3:Y:S01]  /*aca0*/  S2UR UR5, SR_CgaCtaId ;  /* 0x00000000000579c3 */ /* 0x000ee20000008800 */
[----:B------:R-:W-:Y:S02]  /*acb0*/  UMOV UR4, 0x400 ;  /* 0x0000040000047882 */ /* 0x000fe40000000000 */
[----:B---3--:R-:W-:-:S04]  /*acc0*/  ULEA UR4, UR5, UR4, 0x18 ;  /* 0x0000000405047291 */ /* 0x008fc8000f8ec03f */
[----:B------:R-:W-:-:S04]  /*acd0*/  ULEA UR4, UR40, UR4, 0x3 ;  /* 0x0000000428047291 */ /* 0x000fc8000f8e183f */
[----:B------:R-:W-:-:S04]  /*ace0*/  UIADD3 UR4, UR4, 0x80, URZ ;  /* 0x0000008004047890 */ /* 0x000fc8000fffe03f */
[----:B------:R-:W-:-:S09]  /*acf0*/  UPRMT UR4, UR5, 0x654, UR4 ;  /* 0x0000065405047896 */ /* 0x000fd20008000004 */
[----:B------:R-:W-:Y:S01]  /*ad00*/  SYNCS.ARRIVE.TRANS64.RED.A1T0 RZ, [UR4], RZ ;  /* 0x000000ffffff79a7 */ /* 0x000fe20008100404 */
[----:B------:R-:W-:Y:S05]  /*ad10*/  BRA `(.L_x_10) ;  /* 0x0000002800587947 */ /* 0x000fea0003800000 */
.L_x_9:
[----:B------:R-:W-:Y:S01]  /*ad20*/  ULDC.64 UR4, c[0x0][0x8f8] ;  /* 0x00023e0000047ab9 */ /* 0x000fe20000000a00 */
[----:B------:R-:W-:Y:S01]  /*ad30*/  PRMT R11, RZ, 0x7610, R11 ;  /* 0x00007610ff0b7816 */ /* 0x000fe2000000000b */
[----:B------:R-:W-:Y:S01]  /*ad40*/  IMAD.MOV.U32 R7, RZ, RZ, -0x1 ;  /* 0xffffffffff077424 */ /* 0x000fe200078e00ff */
[----:B------:R-:W-:Y:S02]  /*ad50*/  ISETP.GE.U32.AND P1, PT, R16, UR4, PT ;  /* 0x0000000410007c0c */ /* 0x000fe4000bf26070 */
[----:B------:R-:W-:Y:S02]  /*ad60*/  MOV R20, 0xffffffff ;  /* 0xffffffff00147802 */ /* 0x000fe40000000f00 */
[----:B------:R-:W-:Y:S02]  /*ad70*/  ISETP.GE.U32.AND.EX P1, PT, R17, UR5, PT, P1 ;  /* 0x0000000511007c0c */ /* 0x000fe4000bf26110 */
[----:B------:R-:W-:-:S11]  /*ad80*/  MOV R6, 0xffffffff ;  /* 0xffffffff00067802 */ /* 0x000fd60000000f00 */
        /* <DEDUP_REMOVED lines=19> */
.L_x_289:
        /* <DEDUP_REMOVED lines=9> */
[----:B------:R-:W-:Y:S01]  /*af50*/  IMAD.WIDE.U32 R6, R9, R24, R16 ;  /* 0x0000001809067225 */ /* 0x000fe200078e0010 */
[----:B------:R-:W-:-:S03]  /*af60*/  ULDC UR4, c[0x0][0x154] ;  /* 0x0000550000047ab9 */ /* 0x000fc60000000800 */
[----:B------:R-:W-:Y:S01]  /*af70*/  IMAD R12, R11, R24, RZ ;  /* 0x000000180b0c7224 */ /* 0x000fe200078e02ff */
[----:B------:R-:W3:Y:S01]  /*af80*/  LDC R15, c[0x0][0x144] ;  /* 0x00005100ff0f7b82 */ /* 0x000ee20000000800 */
[----:B------:R-:W4:Y:S02]  /*af90*/  F2I.U32.TRUNC.NTZ R13, R13 ;  /* 0x0000000d000d7305 */ /* 0x000f24000020f000 */
[----:B------:R-:W-:Y:S02]  /*afa0*/  IMAD R9, R9, R25, R12 ;  /* 0x0000001909097224 */ /* 0x000fe400078e020c */
[----:B------:R-:W-:-:S03]  /*afb0*/  IMAD.MOV.U32 R12, RZ, RZ, -0x1 ;  /* 0xffffffffff0c7424 */ /* 0x000fc600078e00ff */
[----:B------:R-:W5:Y:S01]  /*afc0*/  LDC R22, c[0x0][0x8b0] ;  /* 0x00022c00ff167b82 */ /* 0x000f620000000800 */
[----:B------:R-:W-:Y:S02]  /*afd0*/  IADD3 R7, R7, R9, RZ ;  /* 0x0000000907077210 */ /* 0x000fe40007ffe0ff */
[----:B------:R-:W-:Y:S02]  /*afe0*/  I2FP.F32.U32 R9, R10 ;  /* 0x0000000a00097245 */ /* 0x000fe40000201000 */
[----:B-1----:R-:W-:-:S03]  /*aff0*/  ISETP.NE.U32.AND P1, PT, R30, RZ, PT ;  /* 0x000000ff1e00720c */ /* 0x002fc60003f25070 */
[----:B------:R-:W1:Y:S01]  /*b000*/  LDC R11, c[0x0][0x900] ;  /* 0x00024000ff0b7b82 */ /* 0x000e620000000800 */
[----:B------:R-:W-:Y:S01]  /*b010*/  FMUL R9, R9, UR4 ;  /* 0x0000000409097c20 */ /* 0x000fe20008400000 */
[-CC-:B--2---:R-:W-:Y:S02]  /*b020*/  SHF.R.U64 R14, R6, R20.reuse, R7.reuse ;  /* 0x00000014060e7219 */ /* 0x184fe40000001207 */
[----:B------:R-:W-:Y:S02]  /*b030*/  ISETP.NE.AND.EX P1, PT, R31, RZ, PT, P1 ;  /* 0x000000ff1f00720c */ /* 0x000fe40003f25310 */
[----:B----4-:R-:W-:Y:S02]  /*b040*/  IADD3 R6, -R13, RZ, RZ ;  /* 0x000000ff0d067210 */ /* 0x010fe40007ffe1ff */
[----:B------:R-:W2:Y:S01]  /*b050*/  LDC R27, c[0x0][0x148] ;  /* 0x00005200ff1b7b82 */ /* 0x000ea20000000800 */
[----:B------:R-:W-:Y:S02]  /*b060*/  SHF.R.U32.HI R7, RZ, R20, R7 ;  /* 0x00000014ff077219 */ /* 0x000fe40000011607 */
[----:B------:R4:W1:Y:S01]  /*b070*/  F2I.U32.TRUNC.NTZ R20, R9 ;  /* 0x0000000900147305 */ /* 0x000862000020f000 */
[----:B---3--:R-:W-:Y:S01]  /*b080*/  IMAD R29, R15, R6, R8 ;  /* 0x000000060f1d7224 */ /* 0x008fe200078e0208 */
[----:B------:R-:W-:-:S03]  /*b090*/  MOV R8, 0x1 ;  /* 0x0000000100087802 */ /* 0x000fc60000000f00 */
[----:B------:R-:W3:Y:S01]  /*b0a0*/  LDC R24, c[0x0][0x8a8] ;  /* 0x00022a00ff187b82 */ /* 0x000ee20000000800 */
[-CC-:B-----5:R-:W-:Y:S02]  /*b0b0*/  SHF.R.U64 R23, R14, R22.reuse, R7.reuse ;  /* 0x000000160e177219 */ /* 0x1a0fe40000001207 */
[----:B------:R-:W-:-:S05]  /*b0c0*/  SHF.R.U32.HI R6, RZ, R22, R7 ;  /* 0x00000016ff067219 */ /* 0x000fca0000011607 */
[----:B------:R-:W2:Y:S01]  /*b0d0*/  LDC R26, c[0x0][0x8f0] ;  /* 0x00023c00ff1a7b82 */ /* 0x000ea20000000800 */
[-C--:B-1----:R-:W-:Y:S02]  /*b0e0*/  SHF.L.U32 R12, R12, R11.reuse, RZ ;  /* 0x0000000b0c0c7219 */ /* 0x082fe400000006ff */
[-CC-:B------:R-:W-:Y:S02]  /*b0f0*/  SHF.R.U64 R25, R23, R11.reuse, R6.reuse ;  /* 0x0000000b17197219 */ /* 0x180fe40000001206 */
[-C--:B------:R-:W-:Y:S02]  /*b100*/  SHF.R.U32.HI R7, RZ, R11.reuse, R6 ;  /* 0x0000000bff077219 */ /* 0x080fe40000011606 */
[----:B------:R-:W-:Y:S01]  /*b110*/  SHF.L.U32 R22, R8, R11, RZ ;  /* 0x0000000b08167219 */ /* 0x000fe200000006ff */
[----:B------:R-:W1:Y:S01]  /*b120*/  LDC R28, c[0x0][0x8e0] ;  /* 0x00023800ff1c7b82 */ /* 0x000e620000000800 */
[----:B------:R-:W-:Y:S02]  /*b130*/  LOP3.LUT R32, RZ, R12, RZ, 0x33, !PT ;  /* 0x0000000cff207212 */ /* 0x000fe400078e33ff */
[----:B------:R-:W-:-:S05]  /*b140*/  MOV R6, R25 ;  /* 0x0000001900067202 */ /* 0x000fca0000000f00 */
[----:B------:R-:W1:Y:S01]  /*b150*/  LDC R33, c[0x0][0x8b8] ;  /* 0x00022e00ff217b82 */ /* 0x000e620000000800 */
[----:B----4-:R-:W-:Y:S05]  /*b160*/  @!P1 BRA `(.L_x_290) ;  /* 0x0000000000289947 */ /* 0x010fea0003800000 */
[----:B------:R-:W4:Y:S02]  /*b170*/  LDC R6, c[0x0][0x8f4] ;  /* 0x00023d00ff067b82 */ /* 0x000f240000000800 */
[----:B----4-:R-:W-:-:S04]  /*b180*/  IADD3 R11, P1, R25, R6, RZ ;  /* 0x00000006190b7210 */ /* 0x010fc80007f3e0ff */
        /* <DEDUP_REMOVED lines=8> */
.L_x_290:
[----:B------:R-:W-:Y:S02]  /*b210*/  ISETP.NE.AND P1, PT, R2, 0x1, PT ;  /* 0x000000010200780c */ /* 0x000fe40003f25270 */
[----:B--2---:R-:W-:Y:S02]  /*b220*/  SHF.R.U64 R7, R6, R26, R7 ;  /* 0x0000001a06077219 */ /* 0x004fe40000001207 */
[----:B------:R-:W-:Y:S02]  /*b230*/  IADD3 R20, -R20, RZ, RZ ;  /* 0x000000ff14147210 */ /* 0x000fe40007ffe1ff */
[----:B------:R-:W-:Y:S02]  /*b240*/  LOP3.LUT R6, R23, R32, RZ, 0xc0, !PT ;  /* 0x0000002017067212 */ /* 0x000fe400078ec0ff */
[----:B---3--:R-:W-:Y:S02]  /*b250*/  IADD3 R9, R24, -0x1, RZ ;  /* 0xffffffff18097810 */ /* 0x008fe40007ffe0ff */
[----:B------:R-:W-:-:S02]  /*b260*/  IADD3 R8, -R7, RZ, RZ ;  /* 0x000000ff07087210 */ /* 0x000fc40007ffe1ff */
[----:B------:R-:W-:Y:S01]  /*b270*/  LOP3.LUT R9, R14, R9, RZ, 0xc0, !PT ;  /* 0x000000090e097212 */ /* 0x000fe200078ec0ff */
[----:B------:R-:W-:Y:S01]  /*b280*/  @P1 IMAD R29, R27, R20, R10 ;  /* 0x000000141b1d1224 */ /* 0x000fe200078e020a */
[----:B------:R-:W-:Y:S01]  /*b290*/  MOV R11, 0x1 ;  /* 0x00000001000b7802 */ /* 0x000fe20000000f00 */
[----:B------:R-:W-:Y:S02]  /*b2a0*/  IMAD R20, R22, R7, R6 ;  /* 0x0000000716147224 */ /* 0x000fe400078e0206 */
[----:B-1----:R-:W-:Y:S02]  /*b2b0*/  IMAD R6, R8, R28, R25 ;  /* 0x0000001c08067224 */ /* 0x002fe400078e0219 */
[----:B------:R-:W-:Y:S02]  /*b2c0*/  IMAD R20, R20, R33, R29 ;  /* 0x0000002114147224 */ /* 0x000fe400078e021d */
[----:B------:R-:W-:Y:S02]  /*b2d0*/  IMAD R9, R6, R24, R9 ;  /* 0x0000001806097224 */ /* 0x000fe400078e0209 */
[----:B------:R-:W-:-:S03]  /*b2e0*/  IMAD.MOV.U32 R6, RZ, RZ, R21 ;  /* 0x000000ffff067224 */ /* 0x000fc600078e0015 */
[----:B------:R-:W-:Y:S02]  /*b2f0*/  SEL R7, R9, R20, !P1 ;  /* 0x0000001409077207 */ /* 0x000fe40004800000 */
[----:B------:R-:W-:-:S07]  /*b300*/  SEL R20, R20, R9, !P1 ;  /* 0x0000000914147207 */ /* 0x000fce0004800000 */
.L_x_288:
[----:B------:R-:W-:-:S08]  /*b310*/  NOP ;  /* 0x0000000000007918 */ /* 0x000fd00000000000 */
[----:B------:R-:W1:-:S00]  /*b320*/  USETMAXREG.DEALLOC.CTAPOOL 0x28 ;  /* 0x00000028000079c8 */ /* 0x000e4000080e0500 */
[----:B-1----:R-:W-:-:S13]  /*b330*/  ISETP.NE.AND P1, PT, R0, 0x1, PT ;  /* 0x000000010000780c */ /* 0x002fda0003f25270 */
[----:B------:R-:W-:Y:S05]  /*b340*/  @!P1 BRA `(.L_x_10) ;  /* 0x0000002000cc9947 */ /* 0x000fea0003800000 */
[----:B------:R-:W-:Y:S05]  /*b350*/  @!P4 BRA `(.L_x_291) ;  /* 0x0000001000acc947 */ /* 0x000fea0003800000 */
[----:B------:R-:W-:-:S13]  /*b360*/  ISETP.NE.OR P0, PT, R0, 0x2, P0 ;  /* 0x000000020000780c */ /* 0x000fda0000705670 */
[----:B------:R-:W-:Y:S05]  /*b370*/  @P0 BRA `(.L_x_10) ;  /* 0x0000002000c00947 */ /* 0x000fea0003800000 */
[----:B------:R-:W-:-:S13]  /*b380*/  LOP3.LUT P1, RZ, R11, 0xff, RZ, 0xc0, !PT ;  /* 0x000000ff0bff7812 */ /* 0x000fda000782c0ff */
[----:B------:R-:W-:Y:S05]  /*b390*/  @!P1 BRA `(.L_x_292) ;  /* 0x0000000000189947 */ /* 0x000fea0003800000 */
[----:B------:R-:W-:Y:S01]  /*b3a0*/  UMOV UR4, 0x400 ;  /* 0x0000040000047882 */ /* 0x000fe20000000000 */
[----:B------:R-:W-:Y:S01]  /*b3b0*/  MOV R0, RZ ;  /* 0x000000ff00007202 */ /* 0x000fe20000000f00 */
[----:B------:R-:W-:-:S03]  /*b3c0*/  ULEA UR4, UR36, UR4, 0x18 ;  /* 0x0000000424047291 */ /* 0x000fc6000f8ec03f */
[----:B------:R-:W-:-:S06]  /*b3d0*/  SHF.L.U32 R0, R0, 0x1f, RZ ;  /* 0x0000001f00007819 */ /* 0x000fcc00000006ff */
[----:B------:R-:W1:Y:S02]  /*b3e0*/  SYNCS.PHASECHK.TRANS64.TRYWAIT P0, [UR4+0xa8], R0 ;  /* 0x0000a800ff0075a7 */ /* 0x000e640008000144 */
[----:B-1----:R-:W-:Y:S05]  /*b3f0*/  @!P0 BRA `(.L_x_293) ;  /* 0x0000002400288947 */ /* 0x002fea0003800000 */
.L_x_292:
[----:B-1----:R-:W-:Y:S01]  /*b400*/  PRMT R0, RZ, 0x7610, R0 ;  /* 0x00007610ff007816 */ /* 0x002fe20000000000 */
[----:B------:R-:W-:Y:S06]  /*b410*/  @P3 BRA `(.L_x_294) ;  /* 0x0000000000243947 */ /* 0x000fec0003800000 */
[----:B------:R-:W-:Y:S02]  /*b420*/  ULDC.64 UR4, c[0x0][0x588] ;  /* 0x0001620000047ab9 */ /* 0x000fe40000000a00 */
[----:B------:R-:W-:-:S04]  /*b430*/  ISETP.NE.U32.AND P0, PT, RZ, UR4, PT ;  /* 0x00000004ff007c0c */ /* 0x000fc8000bf05070 */
[----:B------:R-:W-:-:S13]  /*b440*/  ISETP.NE.AND.EX P0, PT, RZ, UR5, PT, P0 ;  /* 0x00000005ff007c0c */ /* 0x000fda000bf05300 */
[----:B------:R-:W-:Y:S05]  /*b450*/  @!P0 BRA `(.L_x_295) ;  /* 0x00000000000c8947 */ /* 0x000fea0003800000 */
[----:B------:R1:W5:Y:S01]  /*b460*/  LDG.E R3, desc[UR52][R4.64] ;  /* 0x0000003404037981 */ /* 0x000362000c1e1900 */
[----:B------:R-:W-:Y:S01]  /*b470*/  MOV R0, 0x1 ;  /* 0x0000000100007802 */ /* 0x000fe20000000f00 */
[----:B------:R-:W-:Y:S06]  /*b480*/  BRA `(.L_x_294) ;  /* 0x0000000000087947 */ /* 0x000fec0003800000 */
.L_x_295:
[----:B------:R-:W2:Y:S01]  /*b490*/  LDC R3, c[0x0][0x580] ;  /* 0x00016000ff037b82 */ /* 0x000ea20000000800 */
[----:B------:R-:W-:-:S07]  /*b4a0*/  MOV R0, 0x1 ;  /* 0x0000000100007802 */ /* 0x000fce0000000f00 */
.L_x_294:
[----:B------:R-:W-:Y:S01]  /*b4b0*/  MOV R8, 0x1 ;  /* 0x0000000100087802 */ /* 0x000fe20000000f00 */
[----:B------:R-:W-:Y:S06]  /*b4c0*/  @!P1 BRA `(.L_x_296) ;  /* 0x0000000c00e09947 */ /* 0x000fec0003800000 */
[----:B------:R-:W3:Y:S01]  /*b4d0*/  LDC R9, c[0x0][0x900] ;  /* 0x00024000ff097b82 */ /* 0x000ee20000000800 */
[----:B-1----:R-:W-:Y:S01]  /*b4e0*/  IMAD.MOV.U32 R4, RZ, RZ, -0x1 ;  /* 0xffffffffff047424 */ /* 0x002fe200078e00ff */
[----:B------:R-:W-:Y:S01]  /*b4f0*/  MOV R8, 0x1 ;  /* 0x0000000100087802 */ /* 0x000fe20000000f00 */
[----:B------:R-:W-:Y:S01]  /*b500*/  ULDC.64 UR6, c[0x0][0x198] ;  /* 0x0000660000067ab9 */ /* 0x000fe20000000a00 */
[----:B------:R-:W-:Y:S01]  /*b510*/  LOP3.LUT R10, R18, 0x2, RZ, 0xfc, !PT ;  /* 0x00000002120a7812 */ /* 0x000fe200078efcff */
[----:B------:R-:W-:Y:S01]  /*b520*/  ULDC.64 UR14, c[0x0][0x588] ;  /* 0x00016200000e7ab9 */ /* 0x000fe20000000a00 */
[----:B------:R-:W-:Y:S01]  /*b530*/  ULDC.64 UR22, c[0x0][0x590] ;  /* 0x0001640000167ab9 */ /* 0x000fe20000000a00 */
[----:B------:R-:W-:Y:S01]  /*b540*/  ULDC.64 UR24, c[0x0][0x8f8] ;  /* 0x00023e0000187ab9 */ /* 0x000fe20000000a00 */
[----:B------:R-:W1:Y:S01]  /*b550*/  LDC R11, c[0x0][0x8a8] ;  /* 0x00022a00ff0b7b82 */ /* 0x000e620000000800 */
[-C--:B---3--:R-:W-:Y:S02]  /*b560*/  SHF.L.U32 R4, R4, R9.reuse, RZ ;  /* 0x0000000904047219 */ /* 0x088fe400000006ff */
[----:B------:R-:W-:-:S02]  /*b570*/  SHF.L.U32 R9, R8, R9, RZ ;  /* 0x0000000908097219 */ /* 0x000fc400000006ff */
[----:B------:R-:W-:Y:S02]  /*b580*/  MOV R8, 0x1 ;  /* 0x0000000100087802 */ /* 0x000fe40000000f00 */
[----:B------:R-:W-:Y:S02]  /*b590*/  LOP3.LUT R12, RZ, R4, RZ, 0x33, !PT ;  /* 0x00000004ff0c7212 */ /* 0x000fe400078e33ff */
[----:B-1----:R-:W-:-:S07]  /*b5a0*/  IADD3 R11, R11, -0x1, RZ ;  /* 0xffffffff0b0b7810 */ /* 0x002fce0007ffe0ff */
.L_x_328:
[----:B------:R-:W-:Y:S02]  /*b5b0*/  ISETP.NE.U32.AND P0, PT, RZ, UR22, PT ;  /* 0x00000016ff007c0c */ /* 0x000fe4000bf05070 */
[----:B------:R-:W-:Y:S02]  /*b5c0*/  R2UR UR19, R20 ;  /* 0x00000000141372ca */ /* 0x000fe400000e0000 */
[----:B------:R-:W-:Y:S02]  /*b5d0*/  R2UR UR18, R7 ;  /* 0x00000000071272ca */ /* 0x000fe400000e0000 */
[----:B------:R-:W-:-:S09]  /*b5e0*/  ISETP.NE.AND.EX P0, PT, RZ, UR23, PT, P0 ;  /* 0x00000017ff007c0c */ /* 0x000fd2000bf05300 */
[----:B------:R-:W-:Y:S02]  /*b5f0*/  USHF.L.U32 UR19, UR19, 0x7, URZ ;  /* 0x0000000713137899 */ /* 0x000fe4000800063f */
[----:B------:R-:W-:Y:S02]  /*b600*/  USHF.L.U32 UR18, UR18, 0x7, URZ ;  /* 0x0000000712127899 */ /* 0x000fe4000800063f */
[----:B--234-:R-:W-:Y:S10]  /*b610*/  @!P0 BRA `(.L_x_297) ;  /* 0x00000000002c8947 */ /* 0x01cff40003800000 */
[----:B------:R-:W-:-:S04]  /*b620*/  ISETP.NE.U32.AND P1, PT, RZ, UR14, PT ;  /* 0x0000000eff007c0c */ /* 0x000fc8000bf25070 */
[----:B------:R-:W-:-:S13]  /*b630*/  ISETP.NE.AND.EX P1, PT, RZ, UR15, PT, P1 ;  /* 0x0000000fff007c0c */ /* 0x000fda000bf25310 */
[----:B------:R-:W-:Y:S05]  /*b640*/  @!P1 BRA `(.L_x_298) ;  /* 0x0000000000189947 */ /* 0x000fea0003800000 */
[----:B------:R-:W1:Y:S01]  /*b650*/  LDC.64 R4, c[0x0][0x588] ;  /* 0x00016200ff047b82 */ /* 0x000e620000000a00 */
[----:B--2--5:R-:W-:-:S04]  /*b660*/  IMAD R3, R6, UR22, RZ ;  /* 0x0000001606037c24 */ /* 0x024fc8000f8e02ff */
[----:B-1----:R-:W-:-:S05]  /*b670*/  IMAD.WIDE R4, R3, 0x4, R4 ;  /* 0x0000000403047825 */ /* 0x002fca00078e0204 */
[----:B------:R3:W5:Y:S01]  /*b680*/  LDG.E R3, desc[UR52][R4.64] ;  /* 0x0000003404037981 */ /* 0x000762000c1e1900 */
[----:B------:R-:W-:Y:S01]  /*b690*/  MOV R0, 0x1 ;  /* 0x0000000100007802 */ /* 0x000fe20000000f00 */
[----:B------:R-:W-:Y:S06]  /*b6a0*/  BRA `(.L_x_297) ;  /* 0x0000000000087947 */ /* 0x000fec0003800000 */
.L_x_298:
[----:B--2--5:R-:W1:Y:S01]  /*b6b0*/  LDC R3, c[0x0][0x580] ;  /* 0x00016000ff037b82 */ /* 0x024e620000000800 */
[----:B------:R-:W-:-:S07]  /*b6c0*/  IMAD.MOV.U32 R0, RZ, RZ, 0x1 ;  /* 0x00000001ff007424 */ /* 0x000fce00078e00ff */
.L_x_297:
[----:B------:R-:W-:Y:S05]  /*b6d0*/  @!P0 BRA `(.L_x_299) ;  /* 0x00000000001c8947 */ /* 0x000fea0003800000 */
[----:B------:R-:W-:-:S13]  /*b6e0*/  LOP3.LUT P2, RZ, R0, 0xff, RZ, 0xc0, !PT ;  /* 0x000000ff00ff7812 */ /* 0x000fda000784c0ff */
[----:B---3--:R-:W3:Y:S02]  /*b6f0*/  @!P2 LDC.64 R4, c[0x0][0x588] ;  /* 0x00016200ff04ab82 */ /* 0x008ee40000000a00 */
[----:B---3--:R-:W-:-:S04]  /*b700*/  @!P2 ISETP.NE.U32.AND P0, PT, R4, RZ, PT ;  /* 0x000000ff0400a20c */ /* 0x008fc80003f05070 */
[----:B------:R-:W-:Y:S02]  /*b710*/  @!P2 ISETP.NE.AND.EX P1, PT, R5, RZ, PT, P0 ;  /* 0x000000ff0500a20c */ /* 0x000fe40003f25300 */
[----:B-12--5:R-:W-:Y:S02]  /*b720*/  @P2 FSETP.EQ.AND P0, PT, R3, RZ, PT ;  /* 0x000000ff0300220b */ /* 0x026fe40003f02000 */
[----:B------:R-:W-:Y:S01]  /*b730*/  @!P2 PLOP3.LUT P0, PT, P1, PT, PT, 0x8, 0x0 ;  /* 0x000000000000a81c */ /* 0x000fe20000f0e170 */
[----:B------:R-:W-:-:S12]  /*b740*/  BRA `(.L_x_300) ;  /* 0x0000000000047947 */ /* 0x000fd80003800000 */
.L_x_299:
[----:B-12--5:R-:W-:-:S13]  /*b750*/  FSETP.EQ.AND P0, PT, R3, RZ, PT ;  /* 0x000000ff0300720b */ /* 0x026fda0003f02000 */
.L_x_300:
[----:B------:R-:W-:Y:S02]  /*b760*/  ISETP.NE.AND P2, PT, R10, 0x3, PT ;  /* 0x000000030a00780c */ /* 0x000fe40003f45270 */
[----:B------:R-:W-:-:S04]  /*b770*/  ELECT P1, URZ, PT ;  /* 0x00000000003f782f */ /* 0x000fc80003820000 */
[----:B------:R-:W-:-:S07]  /*b780*/  PLOP3.LUT P0, PT, P1, P0, PT, 0x20, 0x0 ;  /* 0x000000000000781c */ /* 0x000fce0000f00470 */
[----:B------:R-:W-:Y:S06]  /*b790*/  @!P2 BRA `(.L_x_301) ;  /* 0x000000000004a947 */ /* 0x000fec0003800000 */
[----:B------:R-:W-:Y:S01]  /*b7a0*/  BPT.TRAP 0x1 ;  /* 0x000000040000795c */ /* 0x000fe20000300000 */
.L_x_301:
[----:B------:R-:W1:Y:S01]  /*b7b0*/  S2UR UR36, SR_CgaCtaId ;  /* 0x00000000002479c3 */ /* 0x000e620000008800 */
[----:B------:R-:W-:Y:S01]  /*b7c0*/  UMOV UR4, 0x400 ;  /* 0x0000040000047882 */ /* 0x000fe20000000000 */
[----:B---3--:R-:W-:Y:S01]  /*b7d0*/  SHF.L.U32 R4, R8, 0x1f, RZ ;  /* 0x0000001f08047819 */ /* 0x008fe200000006ff */
[----:B-1----:R-:W-:-:S09]  /*b7e0*/  ULEA UR5, UR36, UR4, 0x18 ;  /* 0x0000000424057291 */ /* 0x002fd2000f8ec03f */
[----:B------:R-:W1:Y:S02]  /*b7f0*/  SYNCS.PHASECHK.TRANS64.TRYWAIT P1, [UR5+0x80], R4 ;  /* 0x00008004ff0075a7 */ /* 0x000e640008020145 */
[----:B-1----:R-:W-:Y:S05]  /*b800*/  @!P1 BRA `(.L_x_302) ;  /* 0x00000020003c9947 */ /* 0x002fea0003800000 */
.L_x_362:
[----:B------:R-:W-:Y:S04]  /*b810*/  BSSY B0, `(.L_x_303) ;  /* 0x000000e000007945 */ /* 0x000fe80003800000 */
[----:B------:R-:W-:Y:S05]  /*b820*/  @!P0 BRA `(.L_x_304) ;  /* 0x0000000000308947 */ /* 0x000fea0003800000 */
[----:B------:R-:W-:Y:S01]  /*b830*/  R2UR UR20, R6 ;  /* 0x00000000061472ca */ /* 0x000fe200000e0000 */
[----:B------:R-:W-:Y:S02]  /*b840*/  UIADD3 UR8, UP0, UR6, 0x3f0, URZ ;  /* 0x000003f006087890 */ /* 0x000fe4000ff1e03f */
[----:B------:R-:W-:Y:S02]  /*b850*/  UIADD3 UR16, UR5, 0x200, URZ ;  /* 0x0000020005107890 */ /* 0x000fe4000fffe03f */
[----:B------:R-:W-:Y:S02]  /*b860*/  UIADD3 UR17, UR5, 0x60, URZ ;  /* 0x0000006005117890 */ /* 0x000fe4000fffe03f */
[----:B------:R-:W-:Y:S01]  /*b870*/  UIADD3.X UR9, URZ, UR7, URZ, UP0, !UPT ;  /* 0x000000073f097290 */ /* 0x000fe200087fe43f */
[----:B------:R-:W-:Y:S01]  /*b880*/  UMOV UR10, 0x0 ;  /* 0x00000000000a7882 */ /* 0x000fe20000000000 */
[----:B------:R-:W-:-:S07]  /*b890*/  UMOV UR11, 0x10000000 ;  /* 0x10000000000b7882 */ /* 0x000fce0000000000 */
[----:B------:R2:W-:Y:S02]  /*b8a0*/  UTMALDG.3D [UR16], [UR8], desc[UR10] ;  /* 0x00000a10080075b4 */ /* 0x0005e40008011000 */
[----:B--2---:R-:W-:Y:S05]  /*b8b0*/  @!P2 BRA `(.L_x_305) ;  /* 0x000000000004a947 */ /* 0x004fea0003800000 */
[----:B------:R-:W-:Y:S01]  /*b8c0*/  BPT.TRAP 0x1 ;  /* 0x000000040000795c */ /* 0x000fe20000300000 */
.L_x_305:
[----:B-1----:R-:W1:Y:S02]  /*b8d0*/  LDC R5, c[0x0][0x800] ;  /* 0x00020000ff057b82 */ /* 0x002e640000000800 */
[----:B-1----:R2:W-:Y:S02]  /*b8e0*/  SYNCS.ARRIVE.TRANS64.RED.A0TR RZ, [UR5+0x60], R5 ;  /* 0x00006005ffff79a7 */ /* 0x0025e40008300405 */
.L_x_304:
[----:B------:R-:W-:Y:S05]  /*b8f0*/  BSYNC B0 ;  /* 0x0000000000007941 */ /* 0x000fea0003800000 */
.L_x_303:
[----:B------:R-:W-:Y:S05]  /*b900*/  @!P2 BRA `(.L_x_306) ;  /* 0x000000000004a947 */ /* 0x000fea0003800000 */
[----:B------:R-:W-:Y:S01]  /*b910*/  BPT.TRAP 0x1 ;  /* 0x000000040000795c */ /* 0x000fe20000300000 */
.L_x_306:
[----:B------:R-:W-:-:S04]  /*b920*/  UIADD3 UR4, UR5, 0x60, URZ ;  /* 0x0000006005047890 */ /* 0x000fc8000fffe03f */
[----:B------:R-:W-:-:S09]  /*b930*/  UPRMT UR4, UR36, 0x654, UR4 ;  /* 0x0000065424047896 */ /* 0x000fd20008000004 */
[----:B------:R-:W-:Y:S01]  /*b940*/  SYNCS.ARRIVE.TRANS64.RED.A1T0 RZ, [UR4], RZ ;  /* 0x000000ffffff79a7 */ /* 0x000fe20008100404 */
[----:B------:R-:W-:Y:S05]  /*b950*/  @!P2 BRA `(.L_x_307) ;  /* 0x000000000004a947 */ /* 0x000fea0003800000 */
[----:B------:R-:W-:Y:S01]  /*b960*/  BPT.TRAP 0x1 ;  /* 0x000000040000795c */ /* 0x000fe20000300000 */
.L_x_307:
[----:B------:R-:W3:Y:S02]  /*b970*/  SYNCS.PHASECHK.TRANS64.TRYWAIT P1, [UR5+0x88], R4 ;  /* 0x00008804ff0075a7 */ /* 0x000ee40008020145 */
[----:B---3--:R-:W-:Y:S05]  /*b980*/  @!P1 BRA `(.L_x_308) ;  /* 0x0000001c00f49947 */ /* 0x008fea0003800000 */
.L_x_363:
[----:B------:R-:W-:Y:S04]  /*b990*/  BSSY B0, `(.L_x_309) ;  /* 0x0000010000007945 */ /* 0x000fe80003800000 */
[----:B------:R-:W-:Y:S05]  /*b9a0*/  @!P0 BRA `(.L_x_310) ;  /* 0x0000000000388947 */ /* 0x000fea0003800000 */
[----:B------:R-:W-:Y:S01]  /*b9b0*/  UIADD3 UR16, UP0, UR6, 0x3f0, URZ ;  /* 0x000003f006107890 */ /* 0x000fe2000ff1e03f */
[----:B------:R-:W-:Y:S01]  /*b9c0*/  R2UR UR12, R6 ;  /* 0x00000000060c72ca */ /* 0x000fe200000e0000 */
[----:B------:R-:W-:Y:S02]  /*b9d0*/  UIADD3 UR10, UR18, 0x20, URZ ;  /* 0x00000020120a7890 */ /* 0x000fe4000fffe03f */
[----:B------:R-:W-:Y:S02]  /*b9e0*/  UIADD3 UR8, UR5, 0x2200, URZ ;  /* 0x0000220005087890 */ /* 0x000fe4000fffe03f */
[----:B------:R-:W-:Y:S02]  /*b9f0*/  UIADD3 UR9, UR5, 0x68, URZ ;  /* 0x0000006805097890 */ /* 0x000fe4000fffe03f */
[----:B------:R-:W-:Y:S01]  /*ba00*/  UIADD3.X UR17, URZ, UR7, URZ, UP0, !UPT ;  /* 0x000000073f117290 */ /* 0x000fe200087fe43f */
[----:B------:R-:W-:Y:S01]  /*ba10*/  UMOV UR20, 0x0 ;  /* 0x0000000000147882 */ /* 0x000fe20000000000 */
[----:B------:R-:W-:Y:S01]  /*ba20*/  UMOV UR21, 0x10000000 ;  /* 0x1000000000157882 */ /* 0x000fe20000000000 */
[----:B------:R-:W-:-:S06]  /*ba30*/  UMOV UR11, UR19 ;  /* 0x00000013000b7c82 */ /* 0x000fcc0008000000 */
[----:B------:R3:W-:Y:S02]  /*ba40*/  UTMALDG.3D [UR8], [UR16], desc[UR20] ;  /* 0x00001408100075b4 */ /* 0x0007e40008011000 */
[----:B---3--:R-:W-:Y:S05]  /*ba50*/  @!P2 BRA `(.L_x_311) ;  /* 0x000000000004a947 */ /* 0x008fea0003800000 */
[----:B------:R-:W-:Y:S01]  /*ba60*/  BPT.TRAP 0x1 ;  /* 0x000000040000795c */ /* 0x000fe20000300000 */
.L_x_311:
[----:B-12---:R-:W1:Y:S02]  /*ba70*/  LDC R5, c[0x0][0x800] ;  /* 0x00020000ff057b82 */ /* 0x006e640000000800 */
[----:B-1----:R3:W-:Y:S02]  /*ba80*/  SYNCS.ARRIVE.TRANS64.RED.A0TR RZ, [UR5+0x68], R5 ;  /* 0x00006805ffff79a7 */ /* 0x0027e40008300405 */
.L_x_310:
[----:B------:R-:W-:Y:S05]  /*ba90*/  BSYNC B0 ;  /* 0x0000000000007941 */ /* 0x000fea0003800000 */
.L_x_309:
[----:B------:R-:W-:Y:S05]  /*baa0*/  @!P2 BRA `(.L_x_312) ;  /* 0x000000000004a947 */ /* 0x000fea0003800000 */
[----:B------:R-:W-:Y:S01]  /*bab0*/  BPT.TRAP 0x1 ;  /* 0x000000040000795c */ /* 0x000fe20000300000 */
.L_x_312:
[----:B------:R-:W-:-:S04]  /*bac0*/  UIADD3 UR4, UR5, 0x68, URZ ;  /* 0x0000006805047890 */ /* 0x000fc8000fffe03f */
[----:B------:R-:W-:-:S09]  /*bad0*/  UPRMT UR4, UR36, 0x654, UR4 ;  /* 0x0000065424047896 */ /* 0x000fd20008000004 */
[----:B------:R-:W-:Y:S01]  /*bae0*/  SYNCS.ARRIVE.TRANS64.RED.A1T0 RZ, [UR4], RZ ;  /* 0x000000ffffff79a7 */ /* 0x000fe20008100404 */
[----:B------:R-:W-:Y:S05]  /*baf0*/  @!P2 BRA `(.L_x_313) ;  /* 0x000000000004a947 */ /* 0x000fea0003800000 */
[----:B------:R-:W-:Y:S01]  /*bb00*/  BPT.TRAP 0x1 ;  /* 0x000000040000795c */ /* 0x000fe20000300000 */
.L_x_313:
[----:B------:R-:W4:Y:S02]  /*bb10*/  SYNCS.PHASECHK.TRANS64.TRYWAIT P1, [UR5+0x90], R4 ;  /* 0x00009004ff0075a7 */ /* 0x000f240008020145 */
[----:B----4-:R-:W-:Y:S05]  /*bb20*/  @!P1 BRA `(.L_x_314) ;  /* 0x0000001c00a49947 */ /* 0x010fea0003800000 */
.L_x_364:
        /* <DEDUP_REMOVED lines=12> */
[----:B----4-:R-:W-:Y:S05]  /*bbf0*/  @!P2 BRA `(.L_x_317) ;  /* 0x000000000004a947 */ /* 0x010fea0003800000 */
[----:B------:R-:W-:Y:S01]  /*bc00*/  BPT.TRAP 0x1 ;  /* 0x000000040000795c */ /* 0x000fe20000300000 */
.L_x_317:
[----:B-123--:R-:W1:Y:S02]  /*bc10*/  LDC R5, c[0x0][0x800] ;  /* 0x00020000ff057b82 */ /* 0x00ee640000000800 */
[----:B-1----:R4:W-:Y:S02]  /*bc20*/  SYNCS.ARRIVE.TRANS64.RED.A0TR RZ, [UR5+0x70], R5 ;  /* 0x00007005ffff79a7 */ /* 0x0029e40008300405 */
.L_x_316:
[----:B------:R-:W-:Y:S05]  /*bc30*/  BSYNC B0 ;  /* 0x0000000000007941 */ /* 0x000fea0003800000 */
.L_x_315:
[----:B------:R-:W-:Y:S05]  /*bc40*/  @!P2 BRA `(.L_x_318) ;  /* 0x000000000004a947 */ /* 0x000fea0003800000 */
[----:B------:R-:W-:Y:S01]  /*bc50*/  BPT.TRAP 0x1 ;  /* 0x000000040000795c */ /* 0x000fe20000300000 */
.L_x_318:
[----:B------:R-:W-:-:S04]  /*bc60*/  UIADD3 UR4, UR5, 0x70, URZ ;  /* 0x0000007005047890 */ /* 0x000fc8000fffe03f */
[----:B------:R-:W-:-:S09]  /*bc70*/  UPRMT UR4, UR36, 0x654, UR4 ;  /* 0x0000065424047896 */ /* 0x000fd20008000004 */
[----:B------:R-:W-:Y:S01]  /*bc80*/  SYNCS.ARRIVE.TRANS64.RED.A1T0 RZ, [UR4], RZ ;  /* 0x000000ffffff79a7 */ /* 0x000fe20008100404 */
[----:B------:R-:W-:Y:S05]  /*bc90*/  @!P2 BRA `(.L_x_319) ;  /* 0x000000000004a947 */ /* 0x000fea0003800000 */
[----:B------:R-:W-:Y:S01]  /*bca0*/  BPT.TRAP 0x1 ;  /* 0x000000040000795c */ /* 0x000fe20000300000 */
.L_x_319:
[----:B------:R-:W5:Y:S02]  /*bcb0*/  SYNCS.PHASECHK.TRANS64.TRYWAIT P1, [UR5+0x98], R4 ;  /* 0x00009804ff0075a7 */ /* 0x000f640008020145 */
[----:B-----5:R-:W-:Y:S05]  /*bcc0*/  @!P1 BRA `(.L_x_320) ;  /* 0x0000001c00549947 */ /* 0x020fea0003800000 */
.L_x_365:
[----:B------:R-:W-:Y:S04]  /*bcd0*/  BSSY B0, `(.L_x_321) ;  /* 0x0000010000007945 */ /* 0x000fe80003800000 */
[----:B------:R-:W-:Y:S05]  /*bce0*/  @!P0 BRA `(.L_x_322) ;  /* 0x0000000000388947 */ /* 0x000fea0003800000 */
[----:B------:R-:W-:Y:S01]  /*bcf0*/  R2UR UR12, R6 ;  /* 0x00000000060c72ca */ /* 0x000fe200000e0000 */
[----:B------:R-:W-:Y:S02]  /*bd00*/  UIADD3 UR16, UP0, UR6, 0x3f0, URZ ;  /* 0x000003f006107890 */ /* 0x000fe4000ff1e03f */
        /* <DEDUP_REMOVED lines=8> */
[----:B-1----:R-:W-:Y:S05]  /*bd90*/  @!P2 BRA `(.L_x_323) ;  /* 0x000000000004a947 */ /* 0x002fea0003800000 */
[----:B------:R-:W-:Y:S01]  /*bda0*/  BPT.TRAP 0x1 ;  /* 0x000000040000795c */ /* 0x000fe20000300000 */
.L_x_323:
[----:B------:R-:W1:Y:S02]  /*bdb0*/  LDC R4, c[0x0][0x800] ;  /* 0x00020000ff047b82 */ /* 0x000e640000000800 */
[----:B-1----:R1:W-:Y:S02]  /*bdc0*/  SYNCS.ARRIVE.TRANS64.RED.A0TR RZ, [UR5+0x78], R4 ;  /* 0x00007804ffff79a7 */ /* 0x0023e40008300405 */
.L_x_322:
[----:B------:R-:W-:Y:S05]  /*bdd0*/  BSYNC B0 ;  /* 0x0000000000007941 */ /* 0x000fea0003800000 */
.L_x_321:
[----:B------:R-:W-:Y:S05]  /*bde0*/  @!P2 BRA `(.L_x_324) ;  /* 0x000000000004a947 */ /* 0x000fea0003800000 */
[----:B------:R-:W-:Y:S01]  /*bdf0*/  BPT.TRAP 0x1 ;  /* 0x000000040000795c */ /* 0x000fe20000300000 */
.L_x_324:
[----:B------:R-:W-:Y:S01]  /*be00*/  IADD3 R16, P0, R16, UR38, RZ ;  /* 0x0000002610107c10 */ /* 0x000fe2000ff1e0ff */
[----:B------:R-:W-:Y:S01]  /*be10*/  UIADD3 UR4, UR5, 0x78, URZ ;  /* 0x0000007805047890 */ /* 0x000fe2000fffe03f */
[----:B------:R-:W-:Y:S02]  /*be20*/  LOP3.LUT R8, R8, 0x1, RZ, 0x3c, !PT ;  /* 0x0000000108087812 */ /* 0x000fe400078e3cff */
[----:B------:R-:W-:Y:S01]  /*be30*/  IADD3.X R17, R17, UR37, RZ, P0, !PT ;  /* 0x0000002511117c10 */ /* 0x000fe200087fe4ff */
[----:B------:R-:W-:Y:S01]  /*be40*/  UPRMT UR4, UR36, 0x654, UR4 ;  /* 0x0000065424047896 */ /* 0x000fe20008000004 */
[----:B------:R-:W-:Y:S02]  /*be50*/  ISETP.GE.U32.AND P0, PT, R16, UR24, PT ;  /* 0x0000001810007c0c */ /* 0x000fe4000bf06070 */
[----:B-1----:R-:W-:Y:S02]  /*be60*/  PRMT R4, RZ, 0x7610, R4 ;  /* 0x00007610ff047816 */ /* 0x002fe40000000004 */
[----:B------:R-:W-:-:S02]  /*be70*/  ISETP.GE.U32.AND.EX P0, PT, R17, UR25, PT, P0 ;  /* 0x0000001911007c0c */ /* 0x000fc4000bf06100 */
[----:B------:R-:W-:Y:S02]  /*be80*/  MOV R20, 0xffffffff ;  /* 0xffffffff00147802 */ /* 0x000fe40000000f00 */
[----:B------:R-:W-:Y:S01]  /*be90*/  SYNCS.ARRIVE.TRANS64.RED.A1T0 RZ, [UR4], RZ ;  /* 0x000000ffffff79a7 */ /* 0x000fe20008100404 */
[----:B------:R-:W-:Y:S02]  /*bea0*/  MOV R7, 0xffffffff ;  /* 0xffffffff00077802 */ /* 0x000fe40000000f00 */
[----:B------:R-:W-:-:S06]  /*beb0*/  MOV R6, 0xffffffff ;  /* 0xffffffff00067802 */ /* 0x000fcc0000000f00 */
[----:B------:R-:W-:Y:S05]  /*bec0*/  @P0 BRA `(.L_x_325) ;  /* 0x0000000400580947 */ /* 0x000fea0003800000 */
[----:B------:R-:W1:Y:S01]  /*bed0*/  S2R R13, SR_CTAID.X ;  /* 0x00000000000d7919 */ /* 0x000e620000002500 */
[----:B------:R-:W5:Y:S01]  /*bee0*/  LDC.64 R14, c[0x0][0x8d0] ;  /* 0x00023400ff0e7b82 */ /* 0x000f620000000a00 */
[----:B------:R-:W-:Y:S01]  /*bef0*/  ULDC UR4, c[0x0][0x150] ;  /* 0x0000540000047ab9 */ /* 0x000fe20000000800 */
[----:B------:R-:W-:Y:S01]  /*bf00*/  MOV R22, R17 ;  /* 0x0000001100167202 */ /* 0x000fe20000000f00 */
[----:B------:R-:W2:Y:S05]  /*bf10*/  S2R R20, SR_CTAID.Y ;  /* 0x0000000000147919 */ /* 0x000eaa0000002600 */
[----:B------:R-:W3:Y:S08]  /*bf20*/  LDC R6, c[0x0][0x144] ;  /* 0x00005100ff067b82 */ /* 0x000ef00000000800 */
[----:B------:R-:W3:Y:S01]  /*bf30*/  LDC R21, c[0x0][0x8d8] ;  /* 0x00023600ff157b82 */ /* 0x000ee20000000800 */
[----:B-----5:R-:W-:-:S04]  /*bf40*/  ISETP.NE.U32.AND P0, PT, R14, RZ, PT ;  /* 0x000000ff0e00720c */ /* 0x020fc80003f05070 */
[----:B------:R-:W-:Y:S02]  /*bf50*/  ISETP.NE.AND.EX P0, PT, R15, RZ, PT, P0 ;  /* 0x000000ff0f00720c */ /* 0x000fe40003f05300 */
[----:B-1----:R-:W-:Y:S02]  /*bf60*/  I2FP.F32.U32 R4, R13 ;  /* 0x0000000d00047245 */ /* 0x002fe40000201000 */
[----:B--2---:R-:W-:-:S03]  /*bf70*/  I2FP.F32.U32 R23, R20 ;  /* 0x0000001400177245 */ /* 0x004fc60000201000 */
[----:B------:R-:W-:-:S06]  /*bf80*/  FMUL R4, R4, UR4 ;  /* 0x0000000404047c20 */ /* 0x000fcc0008400000 */
[----:B------:R-:W3:Y:S02]  /*bf90*/  F2I.U32.TRUNC.NTZ R4, R4 ;  /* 0x0000000400047305 */ /* 0x000ee4000020f000 */
[----:B---34-:R-:W-:-:S05]  /*bfa0*/  IADD3 R5, -R4, RZ, RZ ;  /* 0x000000ff04057210 */ /* 0x018fca0007ffe1ff */
[----:B------:R-:W-:Y:S02]  /*bfb0*/  IMAD R13, R6, R5, R13 ;  /* 0x00000005060d7224 */ /* 0x000fe400078e020d */
[----:B------:R-:W-:Y:S01]  /*bfc0*/  IMAD.MOV.U32 R6, RZ, RZ, R16 ;  /* 0x000000ffff067224 */ /* 0x000fe200078e0010 */
[----:B------:R-:W-:Y:S06]  /*bfd0*/  @!P0 BRA `(.L_x_326) ;  /* 0x0000000000308947 */ /* 0x000fec0003800000 */
[----:B------:R-:W1:Y:S02]  /*bfe0*/  LDC R5, c[0x0][0x8dc] ;  /* 0x00023700ff057b82 */ /* 0x000e640000000800 */
[----:B-1----:R-:W-:-:S04]  /*bff0*/  IADD3 R5, P0, R16, R5, RZ ;  /* 0x0000000510057210 */ /* 0x002fc80007f1e0ff */
[----:B------:R-:W-:-:S05]  /*c000*/  IADD3.X R19, RZ, R17, RZ, P0, !PT ;  /* 0x00000011ff137210 */ /* 0x000fca00007fe4ff */
[----:B------:R-:W-:-:S04]  /*c010*/  IMAD.WIDE.U32 R6, R19, R14, RZ ;  /* 0x0000000e13067225 */ /* 0x000fc800078e00ff */
[----:B------:R-:W-:-:S04]  /*c020*/  IMAD.WIDE.U32 R6, P0, R5, R15, R6 ;  /* 0x0000000f05067225 */ /* 0x000fc80007800006 */
[----:B------:R-:W-:Y:S01]  /*c030*/  IMAD.WIDE.U32 R4, R5, R14, RZ ;  /* 0x0000000e05047225 */ /* 0x000fe200078e00ff */
[----:B------:R-:W-:-:S04]  /*c040*/  MOV R4, R7 ;  /* 0x0000000700047202 */ /* 0x000fc80000000f00 */
[----:B------:R-:W-:Y:S02]  /*c050*/  IADD3 RZ, P1, R5, R6, RZ ;  /* 0x0000000605ff7210 */ /* 0x000fe40007f3e0ff */
[----:B------:R-:W-:-:S03]  /*c060*/  IADD3.X R5, RZ, RZ, RZ, P0, !PT ;  /* 0x000000ffff057210 */ /* 0x000fc600007fe4ff */
[----:B------:R-:W-:-:S04]  /*c070*/  IMAD.WIDE.U32.X R4, R19, R15, R4, P1 ;  /* 0x0000000f13047225 */ /* 0x000fc800008e0404 */
[----:B------:R-:W-:Y:S01]  /*c080*/  IMAD.MOV.U32 R6, RZ, RZ, R4 ;  /* 0x000000ffff067224 */ /* 0x000fe200078e0004 */
[----:B------:R-:W-:-:S07]  /*c090*/  MOV R22, R5 ;  /* 0x0000000500167202 */ /* 0x000fce0000000f00 */
.L_x_326:
[----:B------:R-:W-:Y:S01]  /*c0a0*/  ULDC UR4, c[0x0][0x154] ;  /* 0x0000550000047ab9 */ /* 0x000fe20000000800 */
[----:B------:R-:W1:Y:S01]  /*c0b0*/  LDC R7, c[0x0][0x148] ;  /* 0x00005200ff077b82 */ /* 0x000e620000000800 */
[----:B------:R-:W-:Y:S01]  /*c0c0*/  FMUL R14, R23, UR4 ;  /* 0x00000004170e7c20 */ /* 0x000fe20008400000 */
[----:B------:R-:W-:Y:S02]  /*c0d0*/  ISETP.NE.AND P2, PT, R2, 0x1, PT ;  /* 0x000000010200780c */ /* 0x000fe40003f45270 */
[-CC-:B------:R-:W-:Y:S02]  /*c0e0*/  SHF.R.U64 R19, R6, R21.reuse, R22.reuse ;  /* 0x0000001506137219 */ /* 0x180fe40000001216 */
[----:B------:R-:W-:Y:S01]  /*c0f0*/  SHF.R.U32.HI R21, RZ, R21, R22 ;  /* 0x00000015ff157219 */ /* 0x000fe20000011616 */
[----:B------:R-:W2:Y:S01]  /*c100*/  F2I.U32.TRUNC.NTZ R14, R14 ;  /* 0x0000000e000e7305 */ /* 0x000ea2000020f000 */
[----:B------:R-:W3:Y:S01]  /*c110*/  LDC.64 R4, c[0x0][0x8c8] ;  /* 0x00023200ff047b82 */ /* 0x000ee20000000a00 */
[----:B------:R-:W-:-:S04]  /*c120*/  IADD3 R23, P0, RZ, -R19, RZ ;  /* 0x80000013ff177210 */ /* 0x000fc80007f1e0ff */
[----:B------:R-:W-:-:S03]  /*c130*/  IADD3.X R21, RZ, ~R21, RZ, P0, !PT ;  /* 0x80000015ff157210 */ /* 0x000fc600007fe4ff */
[----:B------:R-:W4:Y:S01]  /*c140*/  LDC R22, c[0x0][0x8c0] ;  /* 0x00023000ff167b82 */ /* 0x000f220000000800 */
[----:B--2---:R-:W-:-:S07]  /*c150*/  IADD3 R15, -R14, RZ, RZ ;  /* 0x000000ff0e0f7210 */ /* 0x004fce0007ffe1ff */
[----:B------:R-:W2:Y:S01]  /*c160*/  LDC R27, c[0x0][0x900] ;  /* 0x00024000ff1b7b82 */ /* 0x000ea20000000800 */
[----:B-1----:R-:W-:-:S07]  /*c170*/  @P2 IMAD R13, R7, R15, R20 ;  /* 0x0000000f070d2224 */ /* 0x002fce00078e0214 */
[----:B------:R-:W1:Y:S01]  /*c180*/  LDC.64 R14, c[0x0][0x8e8] ;  /* 0x00023a00ff0e7b82 */ /* 0x000e620000000a00 */
[----:B---3--:R-:W-:-:S04]  /*c190*/  IMAD R6, R21, R4, RZ ;  /* 0x0000000415067224 */ /* 0x008fc800078e02ff */
[C---:B------:R-:W-:Y:S02]  /*c1a0*/  IMAD R7, R23.reuse, R5, R6 ;  /* 0x0000000517077224 */ /* 0x040fe400078e0206 */
[----:B------:R-:W-:Y:S01]  /*c1b0*/  IMAD.WIDE.U32 R4, R23, R4, R16 ;  /* 0x0000000417047225 */ /* 0x000fe200078e0010 */
[----:B------:R-:W3:Y:S04]  /*c1c0*/  LDC R6, c[0x0][0x8b0] ;  /* 0x00022c00ff067b82 */ /* 0x000ee80000000800 */
[----:B------:R-:W-:-:S04]  /*c1d0*/  IADD3 R5, R5, R7, RZ ;  /* 0x0000000705057210 */ /* 0x000fc80007ffe0ff */
[-CC-:B----4-:R-:W-:Y:S01]  /*c1e0*/  SHF.R.U64 R26, R4, R22.reuse, R5.reuse ;  /* 0x00000016041a7219 */ /* 0x190fe20000001205 */
[----:B------:R-:W4:Y:S01]  /*c1f0*/  LDC R25, c[0x0][0x8f0] ;  /* 0x00023c00ff197b82 */ /* 0x000f220000000800 */
[----:B------:R-:W-:Y:S02]  /*c200*/  SHF.R.U32.HI R5, RZ, R22, R5 ;  /* 0x00000016ff057219 */ /* 0x000fe40000011605 */
[----:B-1----:R-:W-:-:S05]  /*c210*/  ISETP.NE.U32.AND P0, PT, R14, RZ, PT ;  /* 0x000000ff0e00720c */ /* 0x002fca0003f05070 */
[----:B------:R-:W1:Y:S01]  /*c220*/  LDC R24, c[0x0][0x8e0] ;  /* 0x00023800ff187b82 */ /* 0x000e620000000800 */
[----:B------:R-:W-:Y:S02]  /*c230*/  ISETP.NE.AND.EX P0, PT, R15, RZ, PT, P0 ;  /* 0x000000ff0f00720c */ /* 0x000fe40003f05300 */
[----:B---3--:R-:W-:-:S05]  /*c240*/  SHF.R.U64 R23, R26, R6, R5 ;  /* 0x000000061a177219 */ /* 0x008fca0000001205 */
[----:B------:R-:W3:Y:S01]  /*c250*/  LDC R22, c[0x0][0x8b8] ;  /* 0x00022e00ff167b82 */ /* 0x000ee20000000800 */
[----:B------:R-:W-:-:S04]  /*c260*/  SHF.R.U32.HI R4, RZ, R6, R5 ;  /* 0x00000006ff047219 */ /* 0x000fc80000011605 */
[-CC-:B--2---:R-:W-:Y:S02]  /*c270*/  SHF.R.U64 R21, R23, R27.reuse, R4.reuse ;  /* 0x0000001b17157219 */ /* 0x184fe40000001204 */
[----:B------:R-:W-:Y:S01]  /*c280*/  SHF.R.U32.HI R27, RZ, R27, R4 ;  /* 0x0000001bff1b7219 */ /* 0x000fe20000011604 */
[----:B------:R-:W2:Y:S02]  /*c290*/  LDC R20, c[0x0][0x8a8] ;  /* 0x00022a00ff147b82 */ /* 0x000ea40000000800 */
[----:B------:R-:W-:Y:S01]  /*c2a0*/  IMAD.MOV.U32 R4, RZ, RZ, R21 ;  /* 0x000000ffff047224 */ /* 0x000fe200078e0015 */
[----:B------:R-:W-:Y:S01]  /*c2b0*/  MOV R5, R27 ;  /* 0x0000001b00057202 */ /* 0x000fe20000000f00 */
[----:B----4-:R-:W-:Y:S06]  /*c2c0*/  @!P0 BRA `(.L_x_327) ;  /* 0x0000000000288947 */ /* 0x010fec0003800000 */
[----:B------:R-:W4:Y:S02]  /*c2d0*/  LDC R4, c[0x0][0x8f4] ;  /* 0x00023d00ff047b82 */ /* 0x000f240000000800 */
[----:B----4-:R-:W-:-:S04]  /*c2e0*/  IADD3 R5, P0, R21, R4, RZ ;  /* 0x0000000415057210 */ /* 0x010fc80007f1e0ff */
[----:B------:R-:W-:-:S05]  /*c2f0*/  IADD3.X R27, RZ, R27, RZ, P0, !PT ;  /* 0x0000001bff1b7210 */ /* 0x000fca00007fe4ff */
[----:B------:R-:W-:-:S04]  /*c300*/  IMAD.WIDE.U32 R6, R27, R14, RZ ;  /* 0x0000000e1b067225 */ /* 0x000fc800078e00ff */
[----:B------:R-:W-:-:S04]  /*c310*/  IMAD.WIDE.U32 R6, P0, R5, R15, R6 ;  /* 0x0000000f05067225 */ /* 0x000fc80007800006 */
[----:B------:R-:W-:Y:S01]  /*c320*/  IMAD.WIDE.U32 R4, R5, R14, RZ ;  /* 0x0000000e05047225 */ /* 0x000fe200078e00ff */
[----:B------:R-:W-:-:S04]  /*c330*/  MOV R4, R7 ;  /* 0x0000000700047202 */ /* 0x000fc80000000f00 */
[----:B------:R-:W-:Y:S02]  /*c340*/  IADD3 RZ, P1, R5, R6, RZ ;  /* 0x0000000605ff7210 */ /* 0x000fe40007f3e0ff */
[----:B------:R-:W-:-:S03]  /*c350*/  IADD3.X R5, RZ, RZ, RZ, P0, !PT ;  /* 0x000000ffff057210 */ /* 0x000fc600007fe4ff */
[----:B------:R-:W-:-:S08]  /*c360*/  IMAD.WIDE.U32.X R4, R27, R15, R4, P1 ;  /* 0x0000000f1b047225 */ /* 0x000fd000008e0404 */
.L_x_327:
[----:B------:R-:W-:Y:S02]  /*c370*/  SHF.R.U64 R25, R4, R25, R5 ;  /* 0x0000001904197219 */ /* 0x000fe40000001205 */
[----:B------:R-:W-:Y:S02]  /*c380*/  LOP3.LUT R4, R23, R12, RZ, 0xc0, !PT ;  /* 0x0000000c17047212 */ /* 0x000fe400078ec0ff */
[----:B------:R-:W-:Y:S01]  /*c390*/  LOP3.LUT R26, R26, R11, RZ, 0xc0, !PT ;  /* 0x0000000b1a1a7212 */ /* 0x000fe200078ec0ff */
[----:B------:R-:W-:Y:S01]  /*c3a0*/  IMAD.MOV R5, RZ, RZ, -R25 ;  /* 0x000000ffff057224 */ /* 0x000fe200078e0a19 */
[----:B------:R-:W-:Y:S01]  /*c3b0*/  MOV R6, R19 ;  /* 0x0000001300067202 */ /* 0x000fe20000000f00 */
[----:B------:R-:W-:Y:S02]  /*c3c0*/  IMAD R4, R9, R25, R4 ;  /* 0x0000001909047224 */ /* 0x000fe400078e0204 */
[----:B-1----:R-:W-:Y:S02]  /*c3d0*/  IMAD R21, R5, R24, R21 ;  /* 0x0000001805157224 */ /* 0x002fe400078e0215 */
[----:B---3--:R-:W-:Y:S01]  /*c3e0*/  IMAD R13, R4, R22, R13 ;  /* 0x00000016040d7224 */ /* 0x008fe200078e020d */
[----:B------:R-:W-:Y:S01]  /*c3f0*/  MOV R4, 0x1 ;  /* 0x0000000100047802 */ /* 0x000fe20000000f00 */
[----:B--2---:R-:W-:-:S05]  /*c400*/  IMAD R20, R21, R20, R26 ;  /* 0x0000001415147224 */ /* 0x004fca00078e021a */
[----:B------:R-:W-:Y:S02]  /*c410*/  SEL R7, R20, R13, !P2 ;  /* 0x0000000d14077207 */ /* 0x000fe40005000000 */
[----:B------:R-:W-:-:S07]  /*c420*/  SEL R20, R13, R20, !P2 ;  /* 0x000000140d147207 */ /* 0x000fce0005000000 */
.L_x_325:
[----:B------:R-:W-:-:S13]  /*c430*/  LOP3.LUT P0, RZ, R4, 0xff, RZ, 0xc0, !PT ;  /* 0x000000ff04ff7812 */ /* 0x000fda000780c0ff */
[----:B------:R-:W-:Y:S05]  /*c440*/  @P0 BRA `(.L_x_328) ;  /* 0xfffffff000580947 */ /* 0x000fea000383ffff */
.L_x_296:
[----:B------:R-:W-:-:S13]  /*c450*/  ELECT P0, URZ, PT ;  /* 0x00000000003f782f */ /* 0x000fda0003800000 */
[----:B------:R-:W-:Y:S05]  /*c460*/  @!P0 BRA `(.L_x_10) ;  /* 0x0000001000848947 */ /* 0x000fea0003800000 */
[----:B------:R-:W-:-:S04]  /*c470*/  LOP3.LUT R18, R18, 0x2, RZ, 0xfc, !PT ;  /* 0x0000000212127812 */ /* 0x000fc800078efcff */
[----:B------:R-:W-:-:S13]  /*c480*/  ISETP.NE.AND P1, PT, R18, 0x3, PT ;  /* 0x000000031200780c */ /* 0x000fda0003f25270 */
[----:B------:R-:W-:Y:S05]  /*c490*/  @!P1 BRA `(.L_x_329) ;  /* 0x0000000000049947 */ /* 0x000fea0003800000 */
[----:B------:R-:W-:Y:S01]  /*c4a0*/  BPT.TRAP 0x1 ;  /* 0x000000040000795c */ /* 0x000fe20000300000 */
.L_x_329:
[----:B------:R-:W-:Y:S02]  /*c4b0*/  MOV R2, 0x400 ;  /* 0x0000040000027802 */ /* 0x000fe40000000f00 */
[----:B--2--5:R-:W-:Y:S02]  /*c4c0*/  MOV R3, UR36 ;  /* 0x0000002400037c02 */ /* 0x024fe40008000f00 */
[----:B------:R-:W-:Y:S02]  /*c4d0*/  SHF.L.U32 R0, R8, 0x1f, RZ ;  /* 0x0000001f08007819 */ /* 0x000fe400000006ff */
[----:B------:R-:W-:-:S04]  /*c4e0*/  LEA R3, R3, R2, 0x18 ;  /* 0x0000000203037211 */ /* 0x000fc800078ec0ff */
[----:B------:R-:W2:Y:S02]  /*c4f0*/  SYNCS.PHASECHK.TRANS64.TRYWAIT P0, [R3+URZ+0x80], R0 ;  /* 0x00008000030075a7 */ /* 0x000ea4000800017f */
[----:B--2---:R-:W-:Y:S05]  /*c500*/  @!P0 BRA `(.L_x_330) ;  /* 0x00000014005c8947 */ /* 0x004fea0003800000 */
.L_x_366:
[----:B------:R-:W-:Y:S05]  /*c510*/  @!P1 BRA `(.L_x_331) ;  /* 0x0000000000049947 */ /* 0x000fea0003800000 */
[----:B------:R-:W-:Y:S01]  /*c520*/  BPT.TRAP 0x1 ;  /* 0x000000040000795c */ /* 0x000fe20000300000 */
.L_x_331:
[----:B------:R-:W5:Y:S02]  /*c530*/  SYNCS.PHASECHK.TRANS64.TRYWAIT P0, [R3+URZ+0x88], R0 ;  /* 0x00008800030075a7 */ /* 0x000f64000800017f */
[----:B-----5:R-:W-:Y:S05]  /*c540*/  @!P0 BRA `(.L_x_332) ;  /* 0x0000001400608947 */ /* 0x020fea0003800000 */
.L_x_367:
[----:B------:R-:W-:Y:S05]  /*c550*/  @!P1 BRA `(.L_x_333) ;  /* 0x0000000000049947 */ /* 0x000fea0003800000 */
[----:B------:R-:W-:Y:S01]  /*c560*/  BPT.TRAP 0x1 ;  /* 0x000000040000795c */ /* 0x000fe20000300000 */
.L_x_333:
[----:B------:R-:W5:Y:S02]  /*c570*/  SYNCS.PHASECHK.TRANS64.TRYWAIT P0, [R3+URZ+0x90], R0 ;  /* 0x00009000030075a7 */ /* 0x000f64000800017f */
[----:B-----5:R-:W-:Y:S05]  /*c580*/  @!P0 BRA `(.L_x_334) ;  /* 0x0000001400648947 */ /* 0x020fea0003800000 */
.L_x_368:
[----:B------:R-:W-:Y:S05]  /*c590*/  @!P1 BRA `(.L_x_335) ;  /* 0x0000000000049947 */ /* 0x000fea0003800000 */
[----:B------:R-:W-:Y:S01]  /*c5a0*/  BPT.TRAP 0x1 ;  /* 0x000000040000795c */ /* 0x000fe20000300000 */
.L_x_335:
[----:B------:R-:W-:-:S07]  /*c5b0*/  SHF.L.U32 R8, R8, 0x1f, RZ ;  /* 0x0000001f08087819 */ /* 0x000fce00000006ff */
.L_x_336:
[----:B------:R1:W1:Y:S02]  /*c5c0*/  SYNCS.PHASECHK.TRANS64.TRYWAIT P0, [R3+URZ+0x98], R8 ;  /* 0x00009808030075a7 */ /* 0x000264000800017f */
[----:B-1----:R-:W-:Y:S05]  /*c5d0*/  @!P0 NANOSLEEP.SYNCS 0x989680 ;  /* 0x009896800000895d */ /* 0x002fea0003900000 */
[----:B------:R-:W1:Y:S02]  /*c5e0*/  @!P0 SYNCS.PHASECHK.TRANS64 P0, [R3+URZ+0x98], R8 ;  /* 0x00009808030085a7 */ /* 0x000e64000800007f */
[----:B-1----:R-:W-:Y:S05]  /*c5f0*/  @P0 BRA `(.L_x_10) ;  /* 0x0000001000200947 */ /* 0x002fea0003800000 */
[----:B------:R-:W-:Y:S05]  /*c600*/  BRA `(.L_x_336) ;  /* 0xfffffffc00ec7947 */ /* 0x000fea000383ffff */
.L_x_291:
[----:B------:R-:W-:Y:S01]  /*c610*/  LOP3.LUT P0, RZ, R11, 0xff, RZ, 0xc0, !PT ;  /* 0x000000ff0bff7812 */ /* 0x000fe2000780c0ff */
[----:B------:R-:W-:Y:S01]  /*c620*/  IMAD.MOV.U32 R12, RZ, RZ, RZ ;  /* 0x000000ffff0c7224 */ /* 0x000fe200078e00ff */
[----:B------:R-:W-:-:S11]  /*c630*/  MOV R0, 0x1 ;  /* 0x0000000100007802 */ /* 0x000fd60000000f00 */
[----:B------:R-:W-:Y:S05]  /*c640*/  @!P0 BRA `(.L_x_337) ;  /* 0x0000000c00108947 */ /* 0x000fea0003800000 */
[----:B------:R-:W1:Y:S01]  /*c650*/  LDC R0, c[0x0][0x28c] ;  /* 0x0000a300ff007b82 */ /* 0x000e620000000800 */
[C---:B------:R-:W-:Y:S01]  /*c660*/  LOP3.LUT P2, RZ, R3.reuse, 0x7f, RZ, 0xc0, !PT ;  /* 0x0000007f03ff7812 */ /* 0x040fe2000784c0ff */
[----:B------:R-:W-:Y:S01]  /*c670*/  ULDC UR5, c[0x0][0x900] ;  /* 0x0002400000057ab9 */ /* 0x000fe20000000800 */
[----:B------:R-:W-:Y:S01]  /*c680*/  LOP3.LUT P0, RZ, R3, 0x1f, RZ, 0xc0, !PT ;  /* 0x0000001f03ff7812 */ /* 0x000fe2000780c0ff */
[----:B------:R-:W-:Y:S01]  /*c690*/  UMOV UR6, 0xffffffff ;  /* 0xffffffff00067882 */ /* 0x000fe20000000000 */
[----:B------:R-:W-:Y:S01]  /*c6a0*/  BSSY B0, `(.L_x_337) ;  /* 0x00000be000007945 */ /* 0x000fe20003800000 */
[----:B------:R-:W-:Y:S01]  /*c6b0*/  USHF.L.U32 UR6, UR6, UR5, URZ ;  /* 0x0000000506067299 */ /* 0x000fe2000800063f */
[----:B------:R-:W-:Y:S01]  /*c6c0*/  MOV R13, 0x1 ;  /* 0x00000001000d7802 */ /* 0x000fe20000000f00 */
[----:B------:R-:W-:Y:S01]  /*c6d0*/  ULDC UR4, c[0x0][0x8a8] ;  /* 0x00022a0000047ab9 */ /* 0x000fe20000000800 */
[----:B------:R-:W-:Y:S01]  /*c6e0*/  LOP3.LUT R11, R19, 0x2, RZ, 0xfc, !PT ;  /* 0x00000002130b7812 */ /* 0x000fe200078efcff */
[----:B------:R-:W-:Y:S01]  /*c6f0*/  UMOV UR7, 0x1 ;  /* 0x0000000100077882 */ /* 0x000fe20000000000 */
[----:B------:R-:W-:Y:S01]  /*c700*/  PLOP3.LUT P0, PT, P0, P2, PT, 0x8a, 0x0 ;  /* 0x000000000000781c */ /* 0x000fe20000705172 */
[----:B------:R-:W-:Y:S01]  /*c710*/  UIADD3 UR15, UR4, -0x1, URZ ;  /* 0xffffffff040f7890 */ /* 0x000fe2000fffe03f */
[----:B------:R-:W-:Y:S01]  /*c720*/  MOV R12, RZ ;  /* 0x000000ff000c7202 */ /* 0x000fe20000000f00 */
[----:B------:R-:W-:-:S02]  /*c730*/  USHF.L.U32 UR17, UR7, UR5, URZ ;  /* 0x0000000507117299 */ /* 0x000fc4000800063f */
[----:B------:R-:W-:Y:S01]  /*c740*/  ULOP3.LUT UR16, URZ, UR6, URZ, 0x33, !UPT ;  /* 0x000000063f107292 */ /* 0x000fe2000f8e333f */
[----:B------:R-:W-:Y:S01]  /*c750*/  ULDC.64 UR20, c[0x0][0x198] ;  /* 0x0000660000147ab9 */ /* 0x000fe20000000a00 */
[----:B-1----:R-:W-:-:S04]  /*c760*/  IADD3 R0, R0, 0x3f, RZ ;  /* 0x0000003f00007810 */ /* 0x002fc80007ffe0ff */
[----:B------:R-:W-:-:S04]  /*c770*/  SHF.R.S32.HI R3, RZ, 0x1f, R0 ;  /* 0x0000001fff037819 */ /* 0x000fc80000011400 */
[----:B------:R-:W-:Y:S02]  /*c780*/  LEA.HI R3, R3, R0, RZ, 0x6 ;  /* 0x0000000003037211 */ /* 0x000fe400078f30ff */
[----:B------:R-:W-:Y:S02]  /*c790*/  MOV R0, 0x1 ;  /* 0x0000000100007802 */ /* 0x000fe40000000f00 */
[----:B------:R-:W-:-:S05]  /*c7a0*/  SHF.R.S32.HI R3, RZ, 0x6, R3 ;  /* 0x00000006ff037819 */ /* 0x000fca0000011403 */
[----:B------:R-:W-:-:S07]  /*c7b0*/  VIADD R10, R3, 0x1 ;  /* 0x00000001030a7836 */ /* 0x000fce0000000000 */
.L_x_349:
[----:B------:R-:W-:-:S03]  /*c7c0*/  UMOV UR4, 0xffffffff ;  /* 0xffffffff00047882 */ /* 0x000fc60000000000 */
[----:B------:R-:W-:Y:S05]  /*c7d0*/  BRA.DIV UR4, `(.L_x_338) ;  /* 0x0000001204e47947 */ /* 0x000fea000b800000 */
[----:B------:R-:W-:-:S13]  /*c7e0*/  ELECT P6, URZ, PT ;  /* 0x00000000003f782f */ /* 0x000fda00038c0000 */
.L_x_371:
[----:B------:R-:W1:Y:S01]  /*c7f0*/  LDC R4, c[0x0][0x28c] ;  /* 0x0000a300ff047b82 */ /* 0x000e620000000800 */
[----:B------:R-:W-:Y:S01]  /*c800*/  BSSY B1, `(.L_x_339) ;  /* 0x0000035000017945 */ /* 0x000fe20003800000 */
[----:B-1----:R-:W-:-:S13]  /*c810*/  ISETP.LT.OR P6, PT, R4, 0x1, !P6 ;  /* 0x000000010400780c */ /* 0x002fda00077c1670 */
[----:B------:R-:W-:Y:S05]  /*c820*/  @P6 BRA `(.L_x_340) ;  /* 0x0000000000c86947 */ /* 0x000fea0003800000 */
[----:B------:R-:W-:Y:S01]  /*c830*/  SHF.L.U32 R14, R7, 0x7, RZ ;  /* 0x00000007070e7819 */ /* 0x000fe200000006ff */
[----:B------:R-:W-:Y:S01]  /*c840*/  IMAD.MOV.U32 R5, RZ, RZ, R0 ;  /* 0x000000ffff057224 */ /* 0x000fe200078e0000 */
[----:B------:R-:W-:Y:S02]  /*c850*/  SHF.L.U32 R20, R20, 0x7, RZ ;  /* 0x0000000714147819 */ /* 0x000fe400000006ff */
[----:B------:R-:W-:Y:S02]  /*c860*/  MOV R21, RZ ;  /* 0x000000ff00157202 */ /* 0x000fe40000000f00 */
[----:B------:R-:W-:Y:S02]  /*c870*/  MOV R4, R10 ;  /* 0x0000000a00047202 */ /* 0x000fe40000000f00 */
[----:B------:R-:W-:-:S07]  /*c880*/  MOV R7, R12 ;  /* 0x0000000c00077202 */ /* 0x000fce0000000f00 */
.L_x_344:
[----:B------:R-:W1:Y:S01]  /*c890*/  S2R R9, SR_CgaCtaId ;  /* 0x0000000000097919 */ /* 0x000e620000008800 */
[----:B------:R-:W-:-:S04]  /*c8a0*/  MOV R8, 0x400 ;  /* 0x0000040000087802 */ /* 0x000fc80000000f00 */
[----:B-1----:R-:W-:Y:S02]  /*c8b0*/  LEA R18, R9, R8, 0x18 ;  /* 0x0000000809127211 */ /* 0x002fe400078ec0ff */
[----:B------:R-:W-:Y:S01]  /*c8c0*/  SHF.L.U32 R8, R5, 0x1f, RZ ;  /* 0x0000001f05087819 */ /* 0x000fe200000006ff */
[----:B------:R-:W1:Y:S01]  /*c8d0*/  @!P2 LDC R9, c[0x0][0x500] ;  /* 0x00014000ff09ab82 */ /* 0x000e620000000800 */
[----:B------:R-:W-:-:S04]  /*c8e0*/  LEA R15, R7, R18, 0x3 ;  /* 0x00000012070f7211 */ /* 0x000fc800078e18ff */
[----:B------:R-:W2:Y:S02]  /*c8f0*/  SYNCS.PHASECHK.TRANS64.TRYWAIT P1, [R15+URZ+0x30], R8 ;  /* 0x000030080f0075a7 */ /* 0x000ea4000802017f */
[----:B--2---:R-:W-:Y:S05]  /*c900*/  @!P1 BRA `(.L_x_341) ;  /* 0x0000001000b89947 */ /* 0x004fea0003800000 */
.L_x_372:
[----:B--2---:R-:W-:Y:S01]  /*c910*/  PRMT R8, R11, 0x9910, RZ ;  /* 0x000099100b087816 */ /* 0x004fe200000000ff */
[----:B-1----:R1:W-:Y:S03]  /*c920*/  @!P2 SYNCS.ARRIVE.TRANS64 RZ, [R15+URZ], R9 ;  /* 0x000000090fffa9a7 */ /* 0x0023e6000800003f */
[----:B------:R-:W-:-:S13]  /*c930*/  ISETP.NE.AND P1, PT, R8, 0x2, PT ;  /* 0x000000020800780c */ /* 0x000fda0003f25270 */
[----:B-1----:R-:W-:Y:S05]  /*c940*/  @P1 BRA `(.L_x_342) ;  /* 0x0000000000041947 */ /* 0x002fea0003800000 */
[----:B------:R-:W-:Y:S01]  /*c950*/  BPT.TRAP 0x1 ;  /* 0x000000040000795c */ /* 0x000fe20000300000 */
.L_x_342:
[----:B------:R-:W-:Y:S05]  /*c960*/  @P0 BRA `(.L_x_343) ;  /* 0x0000000000040947 */ /* 0x000fea0003800000 */
[----:B------:R-:W-:Y:S01]  /*c970*/  BPT.TRAP 0x1 ;  /* 0x000000040000795c */ /* 0x000fe20000300000 */
.L_x_343:
[----:B------:R-:W-:Y:S01]  /*c980*/  LEA R18, R7, R18, 0xe ;  /* 0x0000001207127211 */ /* 0x000fe200078e70ff */
[----:B------:R-:W-:Y:S01]  /*c990*/  VIADD R4, R4, 0xffffffff ;  /* 0xffffffff04047836 */ /* 0x000fe20000000000 */
[----:B------:R-:W-:Y:S01]  /*c9a0*/  R2UR UR9, R15 ;  /* 0x000000000f0972ca */ /* 0x000fe200000e0000 */
[----:B------:R-:W-:Y:S01]  /*c9b0*/  UIADD3 UR4, UP0, UR20, 0xf0, URZ ;  /* 0x000000f014047890 */ /* 0x000fe2000ff1e03f */
[----:B------:R-:W-:Y:S01]  /*c9c0*/  R2UR UR8, R18 ;  /* 0x00000000120872ca */ /* 0x000fe200000e0000 */
[----:B------:R-:W-:Y:S01]  /*c9d0*/  UIADD3 UR22, UP1, UR20, 0x1f0, URZ ;  /* 0x000001f014167890 */ /* 0x000fe2000ff3e03f */
[----:B------:R-:W-:Y:S01]  /*c9e0*/  R2UR UR11, R20 ;  /* 0x00000000140b72ca */ /* 0x000fe200000e0000 */
[----:B------:R-:W-:Y:S01]  /*c9f0*/  UIADD3.X UR5, URZ, UR21, URZ, UP0, !UPT ;  /* 0x000000153f057290 */ /* 0x000fe200087fe43f */
[----:B------:R-:W-:Y:S01]  /*ca00*/  R2UR UR10, R21 ;  /* 0x00000000150a72ca */ /* 0x000fe200000e0000 */
[----:B------:R-:W-:Y:S01]  /*ca10*/  UIADD3.X UR23, URZ, UR21, URZ, UP1, !UPT ;  /* 0x000000153f177290 */ /* 0x000fe20008ffe43f */
[----:B------:R-:W-:Y:S01]  /*ca20*/  R2UR UR12, R6 ;  /* 0x00000000060c72ca */ /* 0x000fe200000e0000 */
[----:B------:R-:W-:Y:S01]  /*ca30*/  UMOV UR6, 0x0 ;  /* 0x0000000000067882 */ /* 0x000fe20000000000 */
[----:B------:R-:W-:Y:S01]  /*ca40*/  R2UR UR18, R14 ;  /* 0x000000000e1272ca */ /* 0x000fe200000e0000 */
[----:B------:R-:W-:Y:S01]  /*ca50*/  UMOV UR7, 0x10000000 ;  /* 0x1000000000077882 */ /* 0x000fe20000000000 */
[----:B------:R-:W-:-:S02]  /*ca60*/  ISETP.GT.AND P3, PT, R4, 0x1, PT ;  /* 0x000000010400780c */ /* 0x000fc40003f64270 */
[----:B------:R-:W-:Y:S01]  /*ca70*/  IADD3 R7, R7, 0x1, RZ ;  /* 0x0000000107077810 */ /* 0x000fe20007ffe0ff */
[----:B------:R-:W-:Y:S01]  /*ca80*/  UIADD3 UR13, UR8, 0x8400, URZ ;  /* 0x00008400080d7890 */ /* 0x000fe2000fffe03f */
[----:B------:R-:W-:Y:S01]  /*ca90*/  IADD3 R21, R21, 0x40, RZ ;  /* 0x0000004015157810 */ /* 0x000fe20007ffe0ff */
[----:B------:R-:W-:Y:S01]  /*caa0*/  UIADD3 UR14, UR8, 0x20400, URZ ;  /* 0x00020400080e7890 */ /* 0x000fe2000fffe03f */
[----:B------:R-:W-:-:S04]  /*cab0*/  ISETP.NE.AND P1, PT, R7, 0x6, PT ;  /* 0x000000060700780c */ /* 0x000fc80003f25270 */
[----:B------:R-:W-:Y:S01]  /*cac0*/  UMOV UR8, UR13 ;  /* 0x0000000d00087c82 */ /* 0x000fe20008000000 */
[----:B------:R-:W-:Y:S01]  /*cad0*/  SEL R8, RZ, 0x1, P1 ;  /* 0x00000001ff087807 */ /* 0x000fe20000800000 */
[----:B------:R1:W-:Y:S01]  /*cae0*/  UTMALDG.3D [UR8], [UR4], desc[UR6] ;  /* 0x00000608040075b4 */ /* 0x0003e20008011000 */
[----:B------:R-:W-:Y:S02]  /*caf0*/  SEL R7, R7, RZ, P1 ;  /* 0x000000ff07077207 */ /* 0x000fe40000800000 */
[----:B------:R-:W-:Y:S01]  /*cb00*/  LOP3.LUT R5, R5, R8, RZ, 0x3c, !PT ;  /* 0x0000000805057212 */ /* 0x000fe200078e3cff */
[----:B-1----:R-:W-:Y:S01]  /*cb10*/  UMOV UR8, UR14 ;  /* 0x0000000e00087c82 */ /* 0x002fe20008000000 */
[----:B------:R-:W-:Y:S02]  /*cb20*/  UMOV UR11, UR18 ;  /* 0x00000012000b7c82 */ /* 0x000fe40008000000 */
[----:B------:R1:W-:Y:S02]  /*cb30*/  UTMALDG.3D [UR8], [UR22], desc[UR6] ;  /* 0x00000608160075b4 */ /* 0x0003e40008011000 */
[----:B-1----:R-:W-:Y:S05]  /*cb40*/  @P3 BRA `(.L_x_344) ;  /* 0xfffffffc00503947 */ /* 0x002fea000383ffff */
.L_x_340:
[----:B------:R-:W-:Y:S05]  /*cb50*/  BSYNC B1 ;  /* 0x0000000000017941 */ /* 0x000fea0003800000 */
.L_x_339:
[----:B------:R-:W-:Y:S01]  /*cb60*/  LOP3.LUT P3, RZ, R13, 0xff, RZ, 0xc0, !PT ;  /* 0x000000ff0dff7812 */ /* 0x000fe2000786c0ff */
[----:B------:R-:W-:Y:S01]  /*cb70*/  ULDC.64 UR4, c[0x0][0x8f8] ;  /* 0x00023e0000047ab9 */ /* 0x000fe20000000a00 */
[----:B------:R-:W-:Y:S01]  /*cb80*/  IADD3 R12, R3, R12, RZ ;  /* 0x0000000c030c7210 */ /* 0x000fe20007ffe0ff */
[----:B------:R-:W-:Y:S01]  /*cb90*/  BSSY B1, `(.L_x_345) ;  /* 0x000006c000017945 */ /* 0x000fe20003800000 */
[----:B------:R-:W-:Y:S02]  /*cba0*/  IADD3 R16, P4, R16, UR38, RZ ;  /* 0x0000002610107c10 */ /* 0x000fe4000ff9e0ff */
[----:B------:R-:W-:Y:S02]  /*cbb0*/  ISETP.GT.U32.AND P1, PT, R12, 0x5, PT ;  /* 0x000000050c00780c */ /* 0x000fe40003f24070 */
[----:B------:R-:W-:Y:S02]  /*cbc0*/  IADD3.X R17, R17, UR37, RZ, P4, !PT ;  /* 0x0000002511117c10 */ /* 0x000fe4000a7fe4ff */
[----:B------:R-:W-:-:S02]  /*cbd0*/  ISETP.LT.U32.AND P1, PT, R3, 0x6, P1 ;  /* 0x000000060300780c */ /* 0x000fc40000f21070 */
[----:B------:R-:W-:Y:S01]  /*cbe0*/  MOV R20, 0xffffffff ;  /* 0xffffffff00147802 */ /* 0x000fe20000000f00 */
[----:B------:R-:W1:Y:S01]  /*cbf0*/  @P3 S2R R5, SR_CgaCtaId ;  /* 0x0000000000053919 */ /* 0x000e620000008800 */
[----:B------:R-:W-:Y:S02]  /*cc00*/  @P3 MOV R4, 0x400 ;  /* 0x0000040000043802 */ /* 0x000fe40000000f00 */
[----:B------:R-:W-:Y:S02]  /*cc10*/  PRMT R13, RZ, 0x7610, R13 ;  /* 0x00007610ff0d7816 */ /* 0x000fe4000000000d */
[----:B-1----:R-:W-:Y:S01]  /*cc20*/  @P3 LEA R6, R5, R4, 0x18 ;  /* 0x0000000405063211 */ /* 0x002fe200078ec0ff */
[----:B------:R-:W-:-:S03]  /*cc30*/  IMAD.WIDE.U32 R4, R12, -0x55555555, RZ ;  /* 0xaaaaaaab0c047825 */ /* 0x000fc600078e00ff */
[----:B------:R1:W-:Y:S01]  /*cc40*/  @P3 SYNCS.ARRIVE.TRANS64.A1T0 RZ, [R6+URZ+0xa8], RZ ;  /* 0x0000a8ff06ff39a7 */ /* 0x0003e2000810003f */
[----:B------:R-:W-:Y:S02]  /*cc50*/  ISETP.GE.U32.AND P3, PT, R3, 0x6, PT ;  /* 0x000000060300780c */ /* 0x000fe40003f66070 */
[----:B------:R-:W-:Y:S02]  /*cc60*/  SHF.R.U32.HI R7, RZ, 0x2, R5 ;  /* 0x00000002ff077819 */ /* 0x000fe40000011605 */
[----:B------:R-:W-:Y:S02]  /*cc70*/  SEL R5, RZ, 0x1, !P1 ;  /* 0x00000001ff057807 */ /* 0x000fe40004800000 */
[----:B------:R-:W-:Y:S01]  /*cc80*/  ISETP.GE.U32.AND P1, PT, R16, UR4, PT ;  /* 0x0000000410007c0c */ /* 0x000fe2000bf26070 */
[----:B------:R-:W-:Y:S01]  /*cc90*/  IMAD R12, R7, -0x6, R12 ;  /* 0xfffffffa070c7824 */ /* 0x000fe200078e020c */
[----:B------:R-:W-:Y:S01]  /*cca0*/  LOP3.LUT R0, R0, R5, RZ, 0x3c, !PT ;  /* 0x0000000500007212 */ /* 0x000fe200078e3cff */
[----:B-1----:R-:W-:Y:S01]  /*ccb0*/  IMAD.MOV.U32 R6, RZ, RZ, -0x1 ;  /* 0xffffffffff067424 */ /* 0x002fe200078e00ff */
[----:B------:R-:W-:-:S02]  /*ccc0*/  ISETP.GE.U32.AND.EX P1, PT, R17, UR5, PT, P1 ;  /* 0x0000000511007c0c */ /* 0x000fc4000bf26110 */
[----:B------:R-:W-:Y:S02]  /*ccd0*/  PRMT R4, RZ, 0x7610, R4 ;  /* 0x00007610ff047816 */ /* 0x000fe40000000004 */
[----:B------:R-:W-:Y:S02]  /*cce0*/  @P3 LOP3.LUT R0, R0, 0x1, R7, 0x78, !PT ;  /* 0x0000000100003812 */ /* 0x000fe400078e7807 */
[----:B------:R-:W-:-:S07]  /*ccf0*/  MOV R7, 0xffffffff ;  /* 0xffffffff00077802 */ /* 0x000fce0000000f00 */
[----:B------:R-:W-:Y:S05]  /*cd00*/  @P1 BRA `(.L_x_346) ;  /* 0x0000000400501947 */ /* 0x000fea0003800000 */
[----:B------:R-:W-:Y:S01]  /*cd10*/  ULDC.64 UR4, c[0x0][0x8d0] ;  /* 0x0002340000047ab9 */ /* 0x000fe20000000a00 */
[----:B------:R-:W1:Y:S01]  /*cd20*/  S2R R15, SR_CTAID.X ;  /* 0x00000000000f7919 */ /* 0x000e620000002500 */
[----:B------:R-:W-:Y:S01]  /*cd30*/  ISETP.NE.U32.AND P1, PT, RZ, UR4, PT ;  /* 0x00000004ff007c0c */ /* 0x000fe2000bf25070 */
[----:B------:R-:W-:Y:S01]  /*cd40*/  ULDC UR7, c[0x0][0x8d8] ;  /* 0x0002360000077ab9 */ /* 0x000fe20000000800 */
[----:B------:R-:W-:Y:S01]  /*cd50*/  MOV R4, R16 ;  /* 0x0000001000047202 */ /* 0x000fe20000000f00 */
[----:B------:R-:W2:Y:S01]  /*cd60*/  S2R R14, SR_CTAID.Y ;  /* 0x00000000000e7919 */ /* 0x000ea20000002600 */
[----:B------:R-:W-:Y:S02]  /*cd70*/  ISETP.NE.AND.EX P1, PT, RZ, UR5, PT, P1 ;  /* 0x00000005ff007c0c */ /* 0x000fe4000bf25310 */
[----:B------:R-:W-:-:S11]  /*cd80*/  MOV R5, R17 ;  /* 0x0000001100057202 */ /* 0x000fd60000000f00 */
[----:B------:R-:W-:Y:S05]  /*cd90*/  @!P1 BRA `(.L_x_347) ;  /* 0x0000000000289947 */ /* 0x000fea0003800000 */
[----:B------:R-:W-:Y:S02]  /*cda0*/  ULDC UR6, c[0x0][0x8dc] ;  /* 0x0002370000067ab9 */ /* 0x000fe40000000800 */
[----:B------:R-:W-:-:S04]  /*cdb0*/  IADD3 R9, P1, R16, UR6, RZ ;  /* 0x0000000610097c10 */ /* 0x000fc8000ff3e0ff */
[----:B------:R-:W-:-:S05]  /*cdc0*/  IADD3.X R21, RZ, R17, RZ, P1, !PT ;  /* 0x00000011ff157210 */ /* 0x000fca0000ffe4ff */
[----:B------:R-:W-:-:S04]  /*cdd0*/  IMAD.WIDE.U32 R6, R21, UR4, RZ ;  /* 0x0000000415067c25 */ /* 0x000fc8000f8e00ff */
[----:B------:R-:W-:-:S04]  /*cde0*/  IMAD.WIDE.U32 R6, P1, R9, UR5, R6 ;  /* 0x0000000509067c25 */ /* 0x000fc8000f820006 */
[----:B------:R-:W-:Y:S01]  /*cdf0*/  IMAD.WIDE.U32 R8, R9, UR4, RZ ;  /* 0x0000000409087c25 */ /* 0x000fe2000f8e00ff */
[----:B------:R-:W-:-:S03]  /*ce00*/  IADD3.X R5, RZ, RZ, RZ, P1, !PT ;  /* 0x000000ffff057210 */ /* 0x000fc60000ffe4ff */
[----:B------:R-:W-:Y:S01]  /*ce10*/  IMAD.MOV.U32 R4, RZ, RZ, R7 ;  /* 0x000000ffff047224 */ /* 0x000fe200078e0007 */
[----:B------:R-:W-:-:S05]  /*ce20*/  IADD3 RZ, P1, R9, R6, RZ ;  /* 0x0000000609ff7210 */ /* 0x000fca0007f3e0ff */
[----:B------:R-:W-:-:S08]  /*ce30*/  IMAD.WIDE.U32.X R4, R21, UR5, R4, P1 ;  /* 0x0000000515047c25 */ /* 0x000fd000088e0404 */
.L_x_347:
[--C-:B------:R-:W-:Y:S01]  /*ce40*/  SHF.R.U64 R8, R4, UR7, R5.reuse ;  /* 0x0000000704087c19 */ /* 0x100fe20008001205 */
[----:B------:R-:W-:Y:S01]  /*ce50*/  ULDC.64 UR4, c[0x0][0x8c8] ;  /* 0x0002320000047ab9 */ /* 0x000fe20000000a00 */
[----:B------:R-:W-:Y:S01]  /*ce60*/  SHF.R.U32.HI R4, RZ, UR7, R5 ;  /* 0x00000007ff047c19 */ /* 0x000fe20008011605 */
[----:B------:R-:W3:Y:S01]  /*ce70*/  LDC R24, c[0x0][0x144] ;  /* 0x00005100ff187b82 */ /* 0x000ee20000000800 */
[----:B------:R-:W-:Y:S01]  /*ce80*/  IADD3 R7, P1, RZ, -R8, RZ ;  /* 0x80000008ff077210 */ /* 0x000fe20007f3e0ff */
[----:B------:R-:W-:Y:S01]  /*ce90*/  ULDC.64 UR8, c[0x0][0x8e8] ;  /* 0x00023a0000087ab9 */ /* 0x000fe20000000a00 */
[----:B-1----:R-:W-:Y:S01]  /*cea0*/  I2FP.F32.U32 R9, R15 ;  /* 0x0000000f00097245 */ /* 0x002fe20000201000 */
[----:B------:R-:W-:Y:S01]  /*ceb0*/  ULDC UR6, c[0x0][0x8b0] ;  /* 0x00022c0000067ab9 */ /* 0x000fe20000000800 */
[----:B------:R-:W-:Y:S02]  /*cec0*/  IADD3.X R4, RZ, ~R4, RZ, P1, !PT ;  /* 0x80000004ff047210 */ /* 0x000fe40000ffe4ff */
[----:B------:R-:W-:Y:S01]  /*ced0*/  ISETP.NE.U32.AND P1, PT, RZ, UR8, PT ;  /* 0x00000008ff007c0c */ /* 0x000fe2000bf25070 */
[----:B------:R-:W1:Y:S02]  /*cee0*/  LDC R21, c[0x0][0x148] ;  /* 0x00005200ff157b82 */ /* 0x000e640000000800 */
[----:B------:R-:W-:Y:S01]  /*cef0*/  IMAD R6, R4, UR4, RZ ;  /* 0x0000000404067c24 */ /* 0x000fe2000f8e02ff */
[----:B------:R-:W-:Y:S01]  /*cf00*/  ISETP.NE.AND.EX P1, PT, RZ, UR9, PT, P1 ;  /* 0x00000009ff007c0c */ /* 0x000fe2000bf25310 */
[----:B------:R-:W-:Y:S01]  /*cf10*/  IMAD.WIDE.U32 R4, R7, UR4, R16 ;  /* 0x0000000407047c25 */ /* 0x000fe2000f8e0010 */
[----:B------:R-:W-:-:S03]  /*cf20*/  ULDC UR4, c[0x0][0x150] ;  /* 0x0000540000047ab9 */ /* 0x000fc60000000800 */
[----:B------:R-:W-:Y:S02]  /*cf30*/  IMAD R7, R7, UR5, R6 ;  /* 0x0000000507077c24 */ /* 0x000fe4000f8e0206 */
[----:B------:R-:W-:Y:S01]  /*cf40*/  FMUL R6, R9, UR4 ;  /* 0x0000000409067c20 */ /* 0x000fe20008400000 */
[----:B------:R-:W-:Y:S01]  /*cf50*/  ULDC UR4, c[0x0][0x8c0] ;  /* 0x0002300000047ab9 */ /* 0x000fe20000000800 */
[----:B------:R-:W-:Y:S01]  /*cf60*/  ULDC UR5, c[0x0][0x154] ;  /* 0x0000550000057ab9 */ /* 0x000fe20000000800 */
[----:B------:R-:W-:-:S03]  /*cf70*/  IADD3 R5, R5, R7, RZ ;  /* 0x0000000705057210 */ /* 0x000fc60007ffe0ff */
[----:B------:R-:W4:Y:S01]  /*cf80*/  F2I.U32.TRUNC.NTZ R6, R6 ;  /* 0x0000000600067305 */ /* 0x000f22000020f000 */
[----:B------:R-:W-:Y:S02]  /*cf90*/  SHF.R.U64 R9, R4, UR4, R5 ;  /* 0x0000000404097c19 */ /* 0x000fe40008001205 */
[----:B--2---:R-:W-:-:S05]  /*cfa0*/  I2FP.F32.U32 R4, R14 ;  /* 0x0000000e00047245 */ /* 0x004fca0000201000 */
[----:B------:R-:W-:Y:S01]  /*cfb0*/  FMUL R22, R4, UR5 ;  /* 0x0000000504167c20 */ /* 0x000fe20008400000 */
[----:B------:R-:W-:Y:S01]  /*cfc0*/  SHF.R.U32.HI R4, RZ, UR4, R5 ;  /* 0x00000004ff047c19 */ /* 0x000fe20008011605 */
[----:B------:R-:W-:-:S03]  /*cfd0*/  ULDC UR4, c[0x0][0x900] ;  /* 0x0002400000047ab9 */ /* 0x000fc60000000800 */
[--C-:B------:R-:W-:Y:S01]  /*cfe0*/  SHF.R.U32.HI R5, RZ, UR6, R4.reuse ;  /* 0x00000006ff057c19 */ /* 0x100fe20008011604 */
[----:B------:R-:W2:Y:S01]  /*cff0*/  F2I.U32.TRUNC.NTZ R22, R22 ;  /* 0x0000001600167305 */ /* 0x000ea2000020f000 */
[----:B------:R-:W-:Y:S02]  /*d000*/  SHF.R.U64 R20, R9, UR6, R4 ;  /* 0x0000000609147c19 */ /* 0x000fe40008001204 */
[----:B----4-:R-:W-:Y:S02]  /*d010*/  IADD3 R6, -R6, RZ, RZ ;  /* 0x000000ff06067210 */ /* 0x010fe40007ffe1ff */
[--C-:B------:R-:W-:Y:S02]  /*d020*/  SHF.R.U32.HI R23, RZ, UR4, R5.reuse ;  /* 0x00000004ff177c19 */ /* 0x100fe40008011605 */
[----:B------:R-:W-:Y:S01]  /*d030*/  SHF.R.U64 R18, R20, UR4, R5 ;  /* 0x0000000414127c19 */ /* 0x000fe20008001205 */
[----:B---3--:R-:W-:Y:S02]  /*d040*/  IMAD R15, R24, R6, R15 ;  /* 0x00000006180f7224 */ /* 0x008fe400078e020f */
[----:B------:R-:W-:Y:S01]  /*d050*/  IMAD.MOV.U32 R5, RZ, RZ, R23 ;  /* 0x000000ffff057224 */ /* 0x000fe200078e0017 */
[----:B------:R-:W-:Y:S01]  /*d060*/  MOV R4, R18 ;  /* 0x0000001200047202 */ /* 0x000fe20000000f00 */
[----:B------:R-:W-:Y:S06]  /*d070*/  @!P1 BRA `(.L_x_348) ;  /* 0x0000000000289947 */ /* 0x000fec0003800000 */
[----:B------:R-:W-:Y:S02]  /*d080*/  ULDC UR4, c[0x0][0x8f4] ;  /* 0x00023d0000047ab9 */ /* 0x000fe40000000800 */
[----:B------:R-:W-:-:S04]  /*d090*/  IADD3 R5, P1, R18, UR4, RZ ;  /* 0x0000000412057c10 */ /* 0x000fc8000ff3e0ff */
[----:B------:R-:W-:-:S05]  /*d0a0*/  IADD3.X R23, RZ, R23, RZ, P1, !PT ;  /* 0x00000017ff177210 */ /* 0x000fca0000ffe4ff */
[----:B------:R-:W-:-:S04]  /*d0b0*/  IMAD.WIDE.U32 R6, R23, UR8, RZ ;  /* 0x0000000817067c25 */ /* 0x000fc8000f8e00ff */
[----:B------:R-:W-:-:S04]  /*d0c0*/  IMAD.WIDE.U32 R6, P1, R5, UR9, R6 ;  /* 0x0000000905067c25 */ /* 0x000fc8000f820006 */
[----:B------:R-:W-:Y:S01]  /*d0d0*/  IMAD.WIDE.U32 R4, R5, UR8, RZ ;  /* 0x0000000805047c25 */ /* 0x000fe2000f8e00ff */
[----:B------:R-:W-:-:S04]  /*d0e0*/  MOV R4, R7 ;  /* 0x0000000700047202 */ /* 0x000fc80000000f00 */
[----:B------:R-:W-:Y:S02]  /*d0f0*/  IADD3 RZ, P3, R5, R6, RZ ;  /* 0x0000000605ff7210 */ /* 0x000fe40007f7e0ff */
[----:B------:R-:W-:-:S03]  /*d100*/  IADD3.X R5, RZ, RZ, RZ, P1, !PT ;  /* 0x000000ffff057210 */ /* 0x000fc60000ffe4ff */
[----:B------:R-:W-:-:S08]  /*d110*/  IMAD.WIDE.U32.X R4, R23, UR9, R4, P3 ;  /* 0x0000000917047c25 */ /* 0x000fd000098e0404 */
.L_x_348:
[----:B------:R-:W-:Y:S01]  /*d120*/  ISETP.NE.AND P1, PT, R2, 0x1, PT ;  /* 0x000000010200780c */ /* 0x000fe20003f25270 */
[----:B------:R-:W-:Y:S01]  /*d130*/  ULDC UR4, c[0x0][0x8f0] ;  /* 0x00023c0000047ab9 */ /* 0x000fe20000000800 */
[----:B--2---:R-:W-:Y:S01]  /*d140*/  IADD3 R22, -R22, RZ, RZ ;  /* 0x000000ff16167210 */ /* 0x004fe20007ffe1ff */
[----:B------:R-:W-:Y:S01]  /*d150*/  ULDC UR5, c[0x0][0x8b8] ;  /* 0x00022e0000057ab9 */ /* 0x000fe20000000800 */
[----:B------:R-:W-:Y:S01]  /*d160*/  SHF.R.U64 R5, R4, UR4, R5 ;  /* 0x0000000404057c19 */ /* 0x000fe20008001205 */
[----:B------:R-:W-:Y:S01]  /*d170*/  ULDC UR4, c[0x0][0x8e0] ;  /* 0x0002380000047ab9 */ /* 0x000fe20000000800 */
[----:B------:R-:W-:Y:S02]  /*d180*/  LOP3.LUT R20, R20, UR16, RZ, 0xc0, !PT ;  /* 0x0000001014147c12 */ /* 0x000fe4000f8ec0ff */
[----:B------:R-:W-:Y:S01]  /*d190*/  LOP3.LUT R9, R9, UR15, RZ, 0xc0, !PT ;  /* 0x0000000f09097c12 */ /* 0x000fe2000f8ec0ff */
[----:B------:R-:W-:Y:S01]  /*d1a0*/  IMAD.MOV R7, RZ, RZ, -R5 ;  /* 0x000000ffff077224 */ /* 0x000fe200078e0a05 */
[----:B------:R-:W-:Y:S01]  /*d1b0*/  MOV R4, 0x1 ;  /* 0x0000000100047802 */ /* 0x000fe20000000f00 */
[----:B------:R-:W-:Y:S01]  /*d1c0*/  IMAD R20, R5, UR17, R20 ;  /* 0x0000001105147c24 */ /* 0x000fe2000f8e0214 */
[----:B------:R-:W-:Y:S01]  /*d1d0*/  MOV R6, R8 ;  /* 0x0000000800067202 */ /* 0x000fe20000000f00 */
[----:B-1----:R-:W-:-:S02]  /*d1e0*/  @P1 IMAD R15, R21, R22, R14 ;  /* 0x00000016150f1224 */ /* 0x002fc400078e020e */
[----:B------:R-:W-:Y:S01]  /*d1f0*/  IMAD R18, R7, UR4, R18 ;  /* 0x0000000407127c24 */ /* 0x000fe2000f8e0212 */
[----:B------:R-:W-:Y:S01]  /*d200*/  ULDC UR4, c[0x0][0x8a8] ;  /* 0x00022a0000047ab9 */ /* 0x000fe20000000800 */
[----:B------:R-:W-:Y:S02]  /*d210*/  IMAD R15, R20, UR5, R15 ;  /* 0x00000005140f7c24 */ /* 0x000fe4000f8e020f */
[----:B------:R-:W-:-:S05]  /*d220*/  IMAD R18, R18, UR4, R9 ;  /* 0x0000000412127c24 */ /* 0x000fca000f8e0209 */
[----:B------:R-:W-:Y:S02]  /*d230*/  SEL R7, R18, R15, !P1 ;  /* 0x0000000f12077207 */ /* 0x000fe40004800000 */
[----:B------:R-:W-:-:S07]  /*d240*/  SEL R20, R15, R18, !P1 ;  /* 0x000000120f147207 */ /* 0x000fce0004800000 */
.L_x_346:
[----:B------:R-:W-:Y:S05]  /*d250*/  BSYNC B1 ;  /* 0x0000000000017941 */ /* 0x000fea0003800000 */
.L_x_345:
[----:B------:R-:W-:-:S13]  /*d260*/  LOP3.LUT P1, RZ, R4, 0xff, RZ, 0xc0, !PT ;  /* 0x000000ff04ff7812 */ /* 0x000fda000782c0ff */
[----:B------:R-:W-:Y:S05]  /*d270*/  @P1 BRA `(.L_x_349) ;  /* 0xfffffff400501947 */ /* 0x000fea000383ffff */
[----:B------:R-:W-:Y:S05]  /*d280*/  BSYNC B0 ;  /* 0x0000000000007941 */ /* 0x000fea0003800000 */
.L_x_337:
[----:B------:R-:W-:-:S03]  /*d290*/  UMOV UR4, 0xffffffff ;  /* 0xffffffff00047882 */ /* 0x000fc60000000000 */
[----:B------:R-:W-:Y:S05]  /*d2a0*/  BRA.DIV UR4, `(.L_x_350) ;  /* 0x0000000a04647947 */ /* 0x000fea000b800000 */
[----:B------:R-:W-:-:S13]  /*d2b0*/  ELECT P6, URZ, PT ;  /* 0x00000000003f782f */ /* 0x000fda00038c0000 */
.L_x_375:
[----:B------:R-:W-:Y:S05]  /*d2c0*/  @!P6 BRA `(.L_x_10) ;  /* 0x0000000000ece947 */ /* 0x000fea0003800000 */
[----:B------:R-:W-:-:S04]  /*d2d0*/  LOP3.LUT R19, R19, 0x2, RZ, 0xfc, !PT ;  /* 0x0000000213137812 */ /* 0x000fc800078efcff */
[----:B------:R-:W-:-:S13]  /*d2e0*/  ISETP.NE.AND P0, PT, R19, 0x3, PT ;  /* 0x000000031300780c */ /* 0x000fda0003f05270 */
[----:B------:R-:W-:Y:S05]  /*d2f0*/  @!P0 BRA `(.L_x_351) ;  /* 0x0000000000048947 */ /* 0x000fea0003800000 */
[----:B------:R-:W-:Y:S01]  /*d300*/  BPT.TRAP 0x1 ;  /* 0x000000040000795c */ /* 0x000fe20000300000 */
.L_x_351:
[----:B------:R-:W1:Y:S01]  /*d310*/  S2R R3, SR_CgaCtaId ;  /* 0x0000000000037919 */ /* 0x000e620000008800 */
[----:B------:R-:W-:-:S04]  /*d320*/  MOV R2, 0x400 ;  /* 0x0000040000027802 */ /* 0x000fc80000000f00 */
[----:B-1----:R-:W-:Y:S02]  /*d330*/  LEA R3, R3, R2, 0x18 ;  /* 0x0000000203037211 */ /* 0x002fe400078ec0ff */
[----:B------:R-:W-:Y:S02]  /*d340*/  SHF.L.U32 R2, R0, 0x1f, RZ ;  /* 0x0000001f00027819 */ /* 0x000fe400000006ff */
[----:B------:R-:W-:-:S04]  /*d350*/  IADD3 R3, R3, 0x30, RZ ;  /* 0x0000003003037810 */ /* 0x000fc80007ffe0ff */
[C---:B------:R-:W-:Y:S01]  /*d360*/  LEA R7, R12.reuse, R3, 0x3 ;  /* 0x000000030c077211 */ /* 0x040fe200078e18ff */
[----:B------:R-:W-:-:S03]  /*d370*/  VIADD R12, R12, 0x1 ;  /* 0x000000010c0c7836 */ /* 0x000fc60000000000 */
[----:B------:R-:W1:Y:S02]  /*d380*/  SYNCS.PHASECHK.TRANS64.TRYWAIT P0, [R7+URZ], R2 ;  /* 0x00000002070075a7 */ /* 0x000e64000800017f */
[----:B------:R-:W-:-:S04]  /*d390*/  ISETP.NE.AND P1, PT, R12, 0x6, PT ;  /* 0x000000060c00780c */ /* 0x000fc80003f25270 */
[----:B------:R-:W-:Y:S02]  /*d3a0*/  SEL R5, RZ, 0x1, P1 ;  /* 0x00000001ff057807 */ /* 0x000fe40000800000 */
[----:B------:R-:W-:Y:S02]  /*d3b0*/  SEL R12, R12, RZ, P1 ;  /* 0x000000ff0c0c7207 */ /* 0x000fe40000800000 */
[----:B------:R-:W-:Y:S02]  /*d3c0*/  LOP3.LUT R5, R0, R5, RZ, 0x3c, !PT ;  /* 0x0000000500057212 */ /* 0x000fe400078e3cff */
[----:B------:R-:W-:Y:S02]  /*d3d0*/  LEA R9, R12, R3, 0x3 ;  /* 0x000000030c097211 */ /* 0x000fe400078e18ff */
[----:B------:R-:W-:Y:S01]  /*d3e0*/  SHF.L.U32 R4, R5, 0x1f, RZ ;  /* 0x0000001f05047819 */ /* 0x000fe200000006ff */
[----:B-1----:R-:W-:Y:S06]  /*d3f0*/  @!P0 BRA `(.L_x_352) ;  /* 0x0000000800308947 */ /* 0x002fec0003800000 */
.L_x_376:
[----:B------:R-:W2:Y:S01]  /*d400*/  SYNCS.PHASECHK.TRANS64.TRYWAIT P0, [R9+URZ], R4 ;  /* 0x00000004090075a7 */ /* 0x000ea2000800017f */
[----:B------:R-:W-:-:S04]  /*d410*/  IADD3 R0, R12, 0x1, RZ ;  /* 0x000000010c007810 */ /* 0x000fc80007ffe0ff */
[----:B------:R-:W-:-:S04]  /*d420*/  ISETP.NE.AND P1, PT, R0, 0x6, PT ;  /* 0x000000060000780c */ /* 0x000fc80003f25270 */
[----:B-1----:R-:W-:Y:S02]  /*d430*/  SEL R2, RZ, 0x1, P1 ;  /* 0x00000001ff027807 */ /* 0x002fe40000800000 */
[----:B------:R-:W-:Y:S02]  /*d440*/  SEL R0, R0, RZ, P1 ;  /* 0x000000ff00007207 */ /* 0x000fe40000800000 */
[----:B------:R-:W-:Y:S02]  /*d450*/  LOP3.LUT R7, R5, R2, RZ, 0x3c, !PT ;  /* 0x0000000205077212 */ /* 0x000fe400078e3cff */
[----:B------:R-:W-:Y:S02]  /*d460*/  LEA R6, R0, R3, 0x3 ;  /* 0x0000000300067211 */ /* 0x000fe400078e18ff */
[----:B------:R-:W-:Y:S01]  /*d470*/  SHF.L.U32 R5, R7, 0x1f, RZ ;  /* 0x0000001f07057819 */ /* 0x000fe200000006ff */
[----:B--2---:R-:W-:Y:S06]  /*d480*/  @!P0 BRA `(.L_x_353) ;  /* 0x0000000800208947 */ /* 0x004fec0003800000 */
.L_x_377:
[----:B------:R-:W2:Y:S01]  /*d490*/  SYNCS.PHASECHK.TRANS64.TRYWAIT P0, [R6+URZ], R5 ;  /* 0x00000005060075a7 */ /* 0x000ea2000800017f */
[----:B------:R-:W-:-:S04]  /*d4a0*/  IADD3 R0, R0, 0x1, RZ ;  /* 0x0000000100007810 */ /* 0x000fc80007ffe0ff */
[----:B------:R-:W-:-:S04]  /*d4b0*/  ISETP.NE.AND P1, PT, R0, 0x6, PT ;  /* 0x000000060000780c */ /* 0x000fc80003f25270 */
[----:B------:R-:W-:Y:S02]  /*d4c0*/  SEL R2, RZ, 0x1, P1 ;  /* 0x00000001ff027807 */ /* 0x000fe40000800000 */
[----:B------:R-:W-:Y:S02]  /*d4d0*/  SEL R0, R0, RZ, P1 ;  /* 0x000000ff00007207 */ /* 0x000fe40000800000 */
[----:B------:R-:W-:-:S03]  /*d4e0*/  LOP3.LUT R7, R7, R2, RZ, 0x3c, !PT ;  /* 0x0000000207077212 */ /* 0x000fc600078e3cff */
[----:B-1----:R-:W-:Y:S01]  /*d4f0*/  IMAD R9, R0, 0x8, R3 ;  /* 0x0000000800097824 */ /* 0x002fe200078e0203 */
[----:B------:R-:W-:Y:S01]  /*d500*/  SHF.L.U32 R4, R7, 0x1f, RZ ;  /* 0x0000001f07047819 */ /* 0x000fe200000006ff */
[----:B--2---:R-:W-:Y:S06]  /*d510*/  @!P0 BRA `(.L_x_354) ;  /* 0x0000000800108947 */ /* 0x004fec0003800000 */
.L_x_378:
[----:B------:R-:W2:Y:S01]  /*d520*/  SYNCS.PHASECHK.TRANS64.TRYWAIT P0, [R9+URZ], R4 ;  /* 0x00000004090075a7 */ /* 0x000ea2000800017f */
[----:B------:R-:W-:-:S04]  /*d530*/  IADD3 R0, R0, 0x1, RZ ;  /* 0x0000000100007810 */ /* 0x000fc80007ffe0ff */
[----:B------:R-:W-:-:S04]  /*d540*/  ISETP.NE.AND P1, PT, R0, 0x6, PT ;  /* 0x000000060000780c */ /* 0x000fc80003f25270 */
[----:B------:R-:W-:Y:S02]  /*d550*/  SEL R2, RZ, 0x1, P1 ;  /* 0x00000001ff027807 */ /* 0x000fe40000800000 */
[----:B------:R-:W-:Y:S02]  /*d560*/  SEL R0, R0, RZ, P1 ;  /* 0x000000ff00007207 */ /* 0x000fe40000800000 */
[----:B------:R-:W-:Y:S02]  /*d570*/  LOP3.LUT R7, R7, R2, RZ, 0x3c, !PT ;  /* 0x0000000207077212 */ /* 0x000fe400078e3cff */
[----:B-1----:R-:W-:Y:S02]  /*d580*/  LEA R6, R0, R3, 0x3 ;  /* 0x0000000300067211 */ /* 0x002fe400078e18ff */
[----:B------:R-:W-:Y:S01]  /*d590*/  SHF.L.U32 R5, R7, 0x1f, RZ ;  /* 0x0000001f07057819 */ /* 0x000fe200000006ff */
[----:B--2---:R-:W-:Y:S06]  /*d5a0*/  @!P0 BRA `(.L_x_355) ;  /* 0x0000000800008947 */ /* 0x004fec0003800000 */
.L_x_379:
[----:B------:R-:W2:Y:S01]  /*d5b0*/  SYNCS.PHASECHK.TRANS64.TRYWAIT P0, [R6+URZ], R5 ;  /* 0x00000005060075a7 */ /* 0x000ea2000800017f */
[----:B------:R-:W-:-:S04]  /*d5c0*/  IADD3 R0, R0, 0x1, RZ ;  /* 0x0000000100007810 */ /* 0x000fc80007ffe0ff */
[----:B------:R-:W-:-:S04]  /*d5d0*/  ISETP.NE.AND P1, PT, R0, 0x6, PT ;  /* 0x000000060000780c */ /* 0x000fc80003f25270 */
[----:B------:R-:W-:Y:S02]  /*d5e0*/  SEL R2, RZ, 0x1, P1 ;  /* 0x00000001ff027807 */ /* 0x000fe40000800000 */
[----:B------:R-:W-:Y:S02]  /*d5f0*/  SEL R0, R0, RZ, P1 ;  /* 0x000000ff00007207 */ /* 0x000fe40000800000 */
[----:B------:R-:W-:Y:S01]  /*d600*/  LOP3.LUT R2, R7, R2, RZ, 0x3c, !PT ;  /* 0x0000000207027212 */ /* 0x000fe200078e3cff */
[----:B--2---:R-:W-:Y:S06]  /*d610*/  @!P0 BRA `(.L_x_356) ;  /* 0x0000000400f88947 */ /* 0x004fec0003800000 */
.L_x_380:
[----:B------:R-:W-:Y:S02]  /*d620*/  LEA R3, R0, R3, 0x3 ;  /* 0x0000000300037211 */ /* 0x000fe400078e18ff */
[----:B------:R-:W-:-:S07]  /*d630*/  SHF.L.U32 R0, R2, 0x1f, RZ ;  /* 0x0000001f02007819 */ /* 0x000fce00000006ff */
.L_x_357:
[----:B---3--:R3:W4:Y:S02]  /*d640*/  SYNCS.PHASECHK.TRANS64.TRYWAIT P0, [R3+URZ], R0 ;  /* 0x00000000030075a7 */ /* 0x008724000800017f */
[----:B----4-:R-:W-:Y:S05]  /*d650*/  @!P0 NANOSLEEP.SYNCS 0x989680 ;  /* 0x009896800000895d */ /* 0x010fea0003900000 */
[----:B------:R-:W4:Y:S02]  /*d660*/  @!P0 SYNCS.PHASECHK.TRANS64 P0, [R3+URZ], R0 ;  /* 0x00000000030085a7 */ /* 0x000f24000800007f */
[----:B----4-:R-:W-:Y:S05]  /*d670*/  @!P0 BRA `(.L_x_357) ;  /* 0xfffffffc00f08947 */ /* 0x010fea000383ffff */
.L_x_10:
[----:B------:R-:W-:Y:S05]  /*d680*/  BSYNC B6 ;  /* 0x0000000000067941 */ /* 0x000fea0003800000 */
.L_x_8:
[----:B------:R-:W-:Y:S05]  /*d690*/  EXIT ;  /* 0x000000000000794d */ /* 0x000fea0003800000 */
.L_x_23:
[----:B--2---:R2:W3:Y:S02]  /*d6a0*/  SYNCS.PHASECHK.TRANS64.TRYWAIT P1, [R3+URZ], R0 ;  /* 0x00000000030075a7 */ /* 0x0044e4000802017f */
[----:B---3--:R-:W-:Y:S05]  /*d6b0*/  @!P1 NANOSLEEP.SYNCS 0x989680 ;  /* 0x009896800000995d */ /* 0x008fea0003900000 */
[----:B------:R-:W3:Y:S02]  /*d6c0*/  @!P1 SYNCS.PHASECHK.TRANS64 P1, [R3+URZ], R0 ;  /* 0x00000000030095a7 */ /* 0x000ee4000802007f */
[----:B---3--:R-:W-:Y:S05]  /*d6d0*/  @!P1 BRA `(.L_x_23) ;  /* 0xfffffffc00f09947 */ /* 0x008fea000383ffff */
[----:B------:R-:W-:Y:S05]  /*d6e0*/  BRA `(.L_x_22) ;  /* 0xffffff40008c7947 */ /* 0x000fea000383ffff */
.L_x_28:
[----:B--2---:R-:W-:-:S04]  /*d6f0*/  IMAD.U32 R4, RZ, RZ, UR4 ;  /* 0x00000004ff047e24 */ /* 0x004fc8000f8e00ff */
[----:B------:R2:W3:Y:S03]  /*d700*/  SYNCS.PHASECHK.TRANS64.TRYWAIT P1, [R4+URZ], R3 ;  /* 0x00000003040075a7 */ /* 0x0004e6000802017f */
[----:B---3--:R-:W-:Y:S05]  /*d710*/  @!P1 NANOSLEEP.SYNCS 0x989680 ;  /* 0x009896800000995d */ /* 0x008fea0003900000 */
[----:B------:R-:W3:Y:S02]  /*d720*/  @!P1 SYNCS.PHASECHK.TRANS64 P1, [R4+URZ], R3 ;  /* 0x00000003040095a7 */ /* 0x000ee4000802007f */
[----:B---3--:R-:W-:Y:S05]  /*d730*/  @!P1 BRA `(.L_x_28) ;  /* 0xfffffffc00ec9947 */ /* 0x008fea000383ffff */
[----:B------:R-:W-:Y:S05]  /*d740*/  BRA `(.L_x_27) ;  /* 0xffffff44004c7947 */ /* 0x000fea000383ffff */
.L_x_50:
[----:B-1----:R-:W-:-:S04]  /*d750*/  MOV R5, UR51 ;  /* 0x0000003300057c02 */ /* 0x002fc80008000f00 */
[----:B------:R1:W2:Y:S03]  /*d760*/  SYNCS.PHASECHK.TRANS64.TRYWAIT P2, [R5+URZ+0x60], R0 ;  /* 0x00006000050075a7 */ /* 0x0002a6000804017f */
[----:B--2---:R-:W-:Y:S05]  /*d770*/  @!P2 NANOSLEEP.SYNCS 0x989680 ;  /* 0x009896800000a95d */ /* 0x004fea0003900000 */
[----:B------:R-:W2:Y:S02]  /*d780*/  @!P2 SYNCS.PHASECHK.TRANS64 P2, [R5+URZ+0x60], R0 ;  /* 0x000060000500a5a7 */ /* 0x000ea4000804007f */
[----:B--2---:R-:W-:Y:S05]  /*d790*/  @!P2 BRA `(.L_x_50) ;  /* 0xfffffffc00eca947 */ /* 0x004fea000383ffff */
[----:B------:R-:W-:Y:S05]  /*d7a0*/  BRA `(.L_x_358) ;  /* 0xffffff5000307947 */ /* 0x000fea000383ffff */
.L_x_109:
[----:B-1----:R1:W2:Y:S02]  /*d7b0*/  SYNCS.PHASECHK.TRANS64.TRYWAIT P2, [R12+URZ+0x60], R13 ;  /* 0x0000600d0c0075a7 */ /* 0x0022a4000804017f */
[----:B--2---:R-:W-:Y:S05]  /*d7c0*/  @!P2 NANOSLEEP.SYNCS 0x989680 ;  /* 0x009896800000a95d */ /* 0x004fea0003900000 */
[----:B------:R-:W2:Y:S02]  /*d7d0*/  @!P2 SYNCS.PHASECHK.TRANS64 P2, [R12+URZ+0x60], R13 ;  /* 0x0000600d0c00a5a7 */ /* 0x000ea4000804007f */
[----:B--2---:R-:W-:Y:S05]  /*d7e0*/  @!P2 BRA `(.L_x_109) ;  /* 0xfffffffc00f0a947 */ /* 0x004fea000383ffff */
[----:B------:R-:W-:Y:S05]  /*d7f0*/  BRA `(.L_x_359) ;  /* 0xffffff6c00f87947 */ /* 0x000fea000383ffff */
.L_x_167:
[----:B-1----:R1:W2:Y:S02]  /*d800*/  SYNCS.PHASECHK.TRANS64.TRYWAIT P2, [R0+URZ+0x60], R3 ;  /* 0x00006003000075a7 */ /* 0x0022a4000804017f */
[----:B--2---:R-:W-:Y:S05]  /*d810*/  @!P2 NANOSLEEP.SYNCS 0x989680 ;  /* 0x009896800000a95d */ /* 0x004fea0003900000 */
[----:B------:R-:W2:Y:S02]  /*d820*/  @!P2 SYNCS.PHASECHK.TRANS64 P2, [R0+URZ+0x60], R3 ;  /* 0x000060030000a5a7 */ /* 0x000ea4000804007f */
[----:B--2---:R-:W-:Y:S05]  /*d830*/  @!P2 BRA `(.L_x_167) ;  /* 0xfffffffc00f0a947 */ /* 0x004fea000383ffff */
[----:B------:R-:W-:Y:S05]  /*d840*/  BRA `(.L_x_360) ;  /* 0xffffff8c00a87947 */ /* 0x000fea000383ffff */
.L_x_225:
[----:B-1----:R1:W2:Y:S02]  /*d850*/  SYNCS.PHASECHK.TRANS64.TRYWAIT P2, [R12+URZ+0x60], R3 ;  /* 0x000060030c0075a7 */ /* 0x0022a4000804017f */
[----:B--2---:R-:W-:Y:S05]  /*d860*/  @!P2 NANOSLEEP.SYNCS 0x989680 ;  /* 0x009896800000a95d */ /* 0x004fea0003900000 */
[----:B------:R-:W2:Y:S02]  /*d870*/  @!P2 SYNCS.PHASECHK.TRANS64 P2, [R12+URZ+0x60], R3 ;  /* 0x000060030c00a5a7 */ /* 0x000ea4000804007f */
[----:B--2---:R-:W-:Y:S05]  /*d880*/  @!P2 BRA `(.L_x_225) ;  /* 0xfffffffc00f0a947 */ /* 0x004fea000383ffff */
[----:B------:R-:W-:Y:S05]  /*d890*/  BRA `(.L_x_361) ;  /* 0xffffffac00647947 */ /* 0x000fea000383ffff */
.L_x_293:
[----:B-1----:R-:W-:-:S04]  /*d8a0*/  MOV R3, UR4 ;  /* 0x0000000400037c02 */ /* 0x002fc80008000f00 */
[----:B------:R1:W2:Y:S03]  /*d8b0*/  SYNCS.PHASECHK.TRANS64.TRYWAIT P0, [R3+URZ+0xa8], R0 ;  /* 0x0000a800030075a7 */ /* 0x0002a6000800017f */
[----:B--2---:R-:W-:Y:S05]  /*d8c0*/  @!P0 NANOSLEEP.SYNCS 0x989680 ;  /* 0x009896800000895d */ /* 0x004fea0003900000 */
[----:B------:R-:W2:Y:S02]  /*d8d0*/  @!P0 SYNCS.PHASECHK.TRANS64 P0, [R3+URZ+0xa8], R0 ;  /* 0x0000a800030085a7 */ /* 0x000ea4000800007f */
[----:B--2---:R-:W-:Y:S05]  /*d8e0*/  @!P0 BRA `(.L_x_293) ;  /* 0xfffffffc00ec8947 */ /* 0x004fea000383ffff */
[----:B------:R-:W-:Y:S05]  /*d8f0*/  BRA `(.L_x_292) ;  /* 0xffffffd800c07947 */ /* 0x000fea000383ffff */
.L_x_302:
[----:B-1----:R-:W-:-:S04]  /*d900*/  MOV R5, UR5 ;  /* 0x0000000500057c02 */ /* 0x002fc80008000f00 */
[----:B------:R1:W2:Y:S03]  /*d910*/  SYNCS.PHASECHK.TRANS64.TRYWAIT P1, [R5+URZ+0x80], R4 ;  /* 0x00008004050075a7 */ /* 0x0002a6000802017f */
[----:B--2---:R-:W-:Y:S05]  /*d920*/  @!P1 NANOSLEEP.SYNCS 0x989680 ;  /* 0x009896800000995d */ /* 0x004fea0003900000 */
[----:B------:R-:W2:Y:S02]  /*d930*/  @!P1 SYNCS.PHASECHK.TRANS64 P1, [R5+URZ+0x80], R4 ;  /* 0x00008004050095a7 */ /* 0x000ea4000802007f */
[----:B--2---:R-:W-:Y:S05]  /*d940*/  @!P1 BRA `(.L_x_302) ;  /* 0xfffffffc00ec9947 */ /* 0x004fea000383ffff */
[----:B------:R-:W-:Y:S05]  /*d950*/  BRA `(.L_x_362) ;  /* 0xffffffdc00ac7947 */ /* 0x000fea000383ffff */
.L_x_308:
[----:B-12---:R-:W-:-:S04]  /*d960*/  MOV R5, UR5 ;  /* 0x0000000500057c02 */ /* 0x006fc80008000f00 */
[----:B------:R1:W2:Y:S03]  /*d970*/  SYNCS.PHASECHK.TRANS64.TRYWAIT P1, [R5+URZ+0x88], R4 ;  /* 0x00008804050075a7 */ /* 0x0002a6000802017f */
[----:B--2---:R-:W-:Y:S05]  /*d980*/  @!P1 NANOSLEEP.SYNCS 0x989680 ;  /* 0x009896800000995d */ /* 0x004fea0003900000 */
[----:B------:R-:W2:Y:S02]  /*d990*/  @!P1 SYNCS.PHASECHK.TRANS64 P1, [R5+URZ+0x88], R4 ;  /* 0x00008804050095a7 */ /* 0x000ea4000802007f */
[----:B--2---:R-:W-:Y:S05]  /*d9a0*/  @!P1 BRA `(.L_x_308) ;  /* 0xfffffffc00ec9947 */ /* 0x004fea000383ffff */
[----:B------:R-:W-:Y:S05]  /*d9b0*/  BRA `(.L_x_363) ;  /* 0xffffffdc00f47947 */ /* 0x000fea000383ffff */
.L_x_314:
[----:B-123--:R-:W-:-:S04]  /*d9c0*/  IMAD.U32 R5, RZ, RZ, UR5 ;  /* 0x00000005ff057e24 */ /* 0x00efc8000f8e00ff */
[----:B------:R1:W2:Y:S03]  /*d9d0*/  SYNCS.PHASECHK.TRANS64.TRYWAIT P1, [R5+URZ+0x90], R4 ;  /* 0x00009004050075a7 */ /* 0x0002a6000802017f */
[----:B--2---:R-:W-:Y:S05]  /*d9e0*/  @!P1 NANOSLEEP.SYNCS 0x989680 ;  /* 0x009896800000995d */ /* 0x004fea0003900000 */
[----:B------:R-:W2:Y:S02]  /*d9f0*/  @!P1 SYNCS.PHASECHK.TRANS64 P1, [R5+URZ+0x90], R4 ;  /* 0x00009004050095a7 */ /* 0x000ea4000802007f */
[----:B--2---:R-:W-:Y:S05]  /*da00*/  @!P1 BRA `(.L_x_314) ;  /* 0xfffffffc00ec9947 */ /* 0x004fea000383ffff */
[----:B------:R-:W-:Y:S05]  /*da10*/  BRA `(.L_x_364) ;  /* 0xffffffe000447947 */ /* 0x000fea000383ffff */
.L_x_320:
[----:B-1234-:R-:W-:-:S04]  /*da20*/  MOV R5, UR5 ;  /* 0x0000000500057c02 */ /* 0x01efc80008000f00 */
[----:B------:R1:W2:Y:S03]  /*da30*/  SYNCS.PHASECHK.TRANS64.TRYWAIT P1, [R5+URZ+0x98], R4 ;  /* 0x00009804050075a7 */ /* 0x0002a6000802017f */
[----:B--2---:R-:W-:Y:S05]  /*da40*/  @!P1 NANOSLEEP.SYNCS 0x989680 ;  /* 0x009896800000995d */ /* 0x004fea0003900000 */
[----:B------:R-:W2:Y:S02]  /*da50*/  @!P1 SYNCS.PHASECHK.TRANS64 P1, [R5+URZ+0x98], R4 ;  /* 0x00009804050095a7 */ /* 0x000ea4000802007f */
[----:B--2---:R-:W-:Y:S05]  /*da60*/  @!P1 BRA `(.L_x_320) ;  /* 0xfffffffc00ec9947 */ /* 0x004fea000383ffff */
[----:B------:R-:W-:Y:S05]  /*da70*/  BRA `(.L_x_365) ;  /* 0xffffffe000947947 */ /* 0x000fea000383ffff */
.L_x_330:
[----:B--2---:R2:W1:Y:S02]  /*da80*/  SYNCS.PHASECHK.TRANS64.TRYWAIT P0, [R3+URZ+0x80], R0 ;  /* 0x00008000030075a7 */ /* 0x004464000800017f */
[----:B-1----:R-:W-:Y:S05]  /*da90*/  @!P0 NANOSLEEP.SYNCS 0x989680 ;  /* 0x009896800000895d */ /* 0x002fea0003900000 */
[----:B------:R-:W1:Y:S02]  /*daa0*/  @!P0 SYNCS.PHASECHK.TRANS64 P0, [R3+URZ+0x80], R0 ;  /* 0x00008000030085a7 */ /* 0x000e64000800007f */
[----:B-1----:R-:W-:Y:S05]  /*dab0*/  @!P0 BRA `(.L_x_330) ;  /* 0xfffffffc00f08947 */ /* 0x002fea000383ffff */
[----:B------:R-:W-:Y:S05]  /*dac0*/  BRA `(.L_x_366) ;  /* 0xffffffe800907947 */ /* 0x000fea000383ffff */
.L_x_332:
[----:B------:R1:W1:Y:S02]  /*dad0*/  SYNCS.PHASECHK.TRANS64.TRYWAIT P0, [R3+URZ+0x88], R0 ;  /* 0x00008800030075a7 */ /* 0x000264000800017f */
[----:B-1----:R-:W-:Y:S05]  /*dae0*/  @!P0 NANOSLEEP.SYNCS 0x989680 ;  /* 0x009896800000895d */ /* 0x002fea0003900000 */
[----:B------:R-:W1:Y:S02]  /*daf0*/  @!P0 SYNCS.PHASECHK.TRANS64 P0, [R3+URZ+0x88], R0 ;  /* 0x00008800030085a7 */ /* 0x000e64000800007f */
[----:B-1----:R-:W-:Y:S05]  /*db00*/  @!P0 BRA `(.L_x_332) ;  /* 0xfffffffc00f08947 */ /* 0x002fea000383ffff */
[----:B------:R-:W-:Y:S05]  /*db10*/  BRA `(.L_x_367) ;  /* 0xffffffe8008c7947 */ /* 0x000fea000383ffff */
.L_x_334:
[----:B------:R1:W1:Y:S02]  /*db20*/  SYNCS.PHASECHK.TRANS64.TRYWAIT P0, [R3+URZ+0x90], R0 ;  /* 0x00009000030075a7 */ /* 0x000264000800017f */
[----:B-1----:R-:W-:Y:S05]  /*db30*/  @!P0 NANOSLEEP.SYNCS 0x989680 ;  /* 0x009896800000895d */ /* 0x002fea0003900000 */
[----:B------:R-:W1:Y:S02]  /*db40*/  @!P0 SYNCS.PHASECHK.TRANS64 P0, [R3+URZ+0x90], R0 ;  /* 0x00009000030085a7 */ /* 0x000e64000800007f */
[----:B-1----:R-:W-:Y:S05]  /*db50*/  @!P0 BRA `(.L_x_334) ;  /* 0xfffffffc00f08947 */ /* 0x002fea000383ffff */
[----:B------:R-:W-:Y:S05]  /*db60*/  BRA `(.L_x_368) ;  /* 0xffffffe800887947 */ /* 0x000fea000383ffff */
.L_x_338:
[----:B------:R-:W-:Y:S01]  /*db70*/  BSSY B1, `(.L_x_369) ;  /* 0x0000006000017945 */ /* 0x000fe20003800000 */
[----:B------:R-:W-:-:S07]  /*db80*/  MOV R15, 0xffffffff ;  /* 0xffffffff000f7802 */ /* 0x000fce0000000f00 */
[----:B------:R-:W-:Y:S05]  /*db90*/  WARPSYNC.COLLECTIVE R15, `(.L_x_370) ;  /* 0x000000000f0c7348 */ /* 0x000fea0003c00000 */
[----:B------:R-:W-:Y:S02]  /*dba0*/  ELECT P6, UR62, PT ;  /* 0x00000000003e782f */ /* 0x000fe400038c0000 */
[----:B------:R-:W-:Y:S01]  /*dbb0*/  MOV R14, UR62 ;  /* 0x0000003e000e7c02 */ /* 0x000fe20008000f00 */
[----:B------:R-:W-:Y:S10]  /*dbc0*/  ENDCOLLECTIVE ;  /* 0x000000000000791b */ /* 0x000ff40003800000 */
.L_x_370:
[----:B------:R-:W-:Y:S05]  /*dbd0*/  BSYNC B1 ;  /* 0x0000000000017941 */ /* 0x000fea0003800000 */
.L_x_369:
[----:B------:R-:W-:Y:S05]  /*dbe0*/  BRA `(.L_x_371) ;  /* 0xffffffec00007947 */ /* 0x000fea000383ffff */
.L_x_341:
[----:B--2---:R2:W3:Y:S02]  /*dbf0*/  SYNCS.PHASECHK.TRANS64.TRYWAIT P1, [R15+URZ+0x30], R8 ;  /* 0x000030080f0075a7 */ /* 0x0044e4000802017f */
[----:B---3--:R-:W-:Y:S05]  /*dc00*/  @!P1 NANOSLEEP.SYNCS 0x989680 ;  /* 0x009896800000995d */ /* 0x008fea0003900000 */
[----:B------:R-:W3:Y:S02]  /*dc10*/  @!P1 SYNCS.PHASECHK.TRANS64 P1, [R15+URZ+0x30], R8 ;  /* 0x000030080f0095a7 */ /* 0x000ee4000802007f */
[----:B---3--:R-:W-:Y:S05]  /*dc20*/  @!P1 BRA `(.L_x_341) ;  /* 0xfffffffc00f09947 */ /* 0x008fea000383ffff */
[----:B------:R-:W-:Y:S05]  /*dc30*/  BRA `(.L_x_372) ;  /* 0xffffffec00347947 */ /* 0x000fea000383ffff */
.L_x_350:
[----:B------:R-:W-:Y:S01]  /*dc40*/  BSSY B0, `(.L_x_373) ;  /* 0x0000006000007945 */ /* 0x000fe20003800000 */
[----:B------:R-:W-:-:S07]  /*dc50*/  MOV R15, 0xffffffff ;  /* 0xffffffff000f7802 */ /* 0x000fce0000000f00 */
[----:B------:R-:W-:Y:S05]  /*dc60*/  WARPSYNC.COLLECTIVE R15, `(.L_x_374) ;  /* 0x000000000f0c7348 */ /* 0x000fea0003c00000 */
[----:B------:R-:W-:Y:S02]  /*dc70*/  ELECT P6, UR62, PT ;  /* 0x00000000003e782f */ /* 0x000fe400038c0000 */
[----:B------:R-:W-:Y:S01]  /*dc80*/  MOV R14, UR62 ;  /* 0x0000003e000e7c02 */ /* 0x000fe20008000f00 */
[----:B------:R-:W-:Y:S10]  /*dc90*/  ENDCOLLECTIVE ;  /* 0x000000000000791b */ /* 0x000ff40003800000 */
.L_x_374:
[----:B------:R-:W-:Y:S05]  /*dca0*/  BSYNC B0 ;  /* 0x0000000000007941 */ /* 0x000fea0003800000 */
.L_x_373:
[----:B------:R-:W-:Y:S05]  /*dcb0*/  BRA `(.L_x_375) ;  /* 0xfffffff400807947 */ /* 0x000fea000383ffff */
.L_x_352:
[----:B-1----:R1:W2:Y:S02]  /*dcc0*/  SYNCS.PHASECHK.TRANS64.TRYWAIT P0, [R7+URZ], R2 ;  /* 0x00000002070075a7 */ /* 0x0022a4000800017f */
[----:B--2---:R-:W-:Y:S05]  /*dcd0*/  @!P0 NANOSLEEP.SYNCS 0x989680 ;  /* 0x009896800000895d */ /* 0x004fea0003900000 */
[----:B------:R-:W2:Y:S02]  /*dce0*/  @!P0 SYNCS.PHASECHK.TRANS64 P0, [R7+URZ], R2 ;  /* 0x00000002070085a7 */ /* 0x000ea4000800007f */
[----:B--2---:R-:W-:Y:S05]  /*dcf0*/  @!P0 BRA `(.L_x_352) ;  /* 0xfffffffc00f08947 */ /* 0x004fea000383ffff */
[----:B------:R-:W-:Y:S05]  /*dd00*/  BRA `(.L_x_376) ;  /* 0xfffffff400bc7947 */ /* 0x000fea000383ffff */
.L_x_353:
[----:B-1----:R1:W2:Y:S02]  /*dd10*/  SYNCS.PHASECHK.TRANS64.TRYWAIT P0, [R9+URZ], R4 ;  /* 0x00000004090075a7 */ /* 0x0022a4000800017f */
[----:B--2---:R-:W-:Y:S05]  /*dd20*/  @!P0 NANOSLEEP.SYNCS 0x989680 ;  /* 0x009896800000895d */ /* 0x004fea0003900000 */
[----:B------:R-:W2:Y:S02]  /*dd30*/  @!P0 SYNCS.PHASECHK.TRANS64 P0, [R9+URZ], R4 ;  /* 0x00000004090085a7 */ /* 0x000ea4000800007f */
[----:B--2---:R-:W-:Y:S05]  /*dd40*/  @!P0 BRA `(.L_x_353) ;  /* 0xfffffffc00f08947 */ /* 0x004fea000383ffff */
[----:B------:R-:W-:Y:S05]  /*dd50*/  BRA `(.L_x_377) ;  /* 0xfffffff400cc7947 */ /* 0x000fea000383ffff */
.L_x_354:
[----:B-1----:R1:W2:Y:S02]  /*dd60*/  SYNCS.PHASECHK.TRANS64.TRYWAIT P0, [R6+URZ], R5 ;  /* 0x00000005060075a7 */ /* 0x0022a4000800017f */
[----:B--2---:R-:W-:Y:S05]  /*dd70*/  @!P0 NANOSLEEP.SYNCS 0x989680 ;  /* 0x009896800000895d */ /* 0x004fea0003900000 */
[----:B------:R-:W2:Y:S02]  /*dd80*/  @!P0 SYNCS.PHASECHK.TRANS64 P0, [R6+URZ], R5 ;  /* 0x00000005060085a7 */ /* 0x000ea4000800007f */
[----:B--2---:R-:W-:Y:S05]  /*dd90*/  @!P0 BRA `(.L_x_354) ;  /* 0xfffffffc00f08947 */ /* 0x004fea000383ffff */
[----:B------:R-:W-:Y:S05]  /*dda0*/  BRA `(.L_x_378) ;  /* 0xfffffff400dc7947 */ /* 0x000fea000383ffff */
.L_x_355:
[----:B-1----:R1:W2:Y:S02]  /*ddb0*/  SYNCS.PHASECHK.TRANS64.TRYWAIT P0, [R9+URZ], R4 ;  /* 0x00000004090075a7 */ /* 0x0022a4000800017f */
[----:B--2---:R-:W-:Y:S05]  /*ddc0*/  @!P0 NANOSLEEP.SYNCS 0x989680 ;  /* 0x009896800000895d */ /* 0x004fea0003900000 */
[----:B------:R-:W2:Y:S02]  /*ddd0*/  @!P0 SYNCS.PHASECHK.TRANS64 P0, [R9+URZ], R4 ;  /* 0x00000004090085a7 */ /* 0x000ea4000800007f */
[----:B--2---:R-:W-:Y:S05]  /*dde0*/  @!P0 BRA `(.L_x_355) ;  /* 0xfffffffc00f08947 */ /* 0x004fea000383ffff */
[----:B------:R-:W-:Y:S05]  /*ddf0*/  BRA `(.L_x_379) ;  /* 0xfffffff400ec7947 */ /* 0x000fea000383ffff */
.L_x_356:
[----:B--2---:R2:W3:Y:S02]  /*de00*/  SYNCS.PHASECHK.TRANS64.TRYWAIT P0, [R6+URZ], R5 ;  /* 0x00000005060075a7 */ /* 0x0044e4000800017f */
[----:B---3--:R-:W-:Y:S05]  /*de10*/  @!P0 NANOSLEEP.SYNCS 0x989680 ;  /* 0x009896800000895d */ /* 0x008fea0003900000 */
[----:B------:R-:W3:Y:S02]  /*de20*/  @!P0 SYNCS.PHASECHK.TRANS64 P0, [R6+URZ], R5 ;  /* 0x00000005060085a7 */ /* 0x000ee4000800007f */
[----:B---3--:R-:W-:Y:S05]  /*de30*/  @!P0 BRA `(.L_x_356) ;  /* 0xfffffffc00f08947 */ /* 0x008fea000383ffff */
[----:B------:R-:W-:Y:S05]  /*de40*/  BRA `(.L_x_380) ;  /* 0xfffffff400f47947 */ /* 0x000fea000383ffff */
        .weak           $__internal_0_$__cuda_sm20_rcp_rn_f32_slowpath
        .type           $__internal_0_$__cuda_sm20_rcp_rn_f32_slowpath,@function
        .size           $__internal_0_$__cuda_sm20_rcp_rn_f32_slowpath,(.L_x_386 - $__internal_0_$__cuda_sm20_rcp_rn_f32_slowpath)
$__internal_0_$__cuda_sm20_rcp_rn_f32_slowpath:
[----:B------:R-:W-:Y:S01]  /*de50*/  SHF.L.U32 R3, R0, 0x1, RZ ;  /* 0x0000000100037819 */ /* 0x000fe200000006ff */
[----:B------:R-:W-:Y:S03]  /*de60*/  BSSY B0, `(.L_x_381) ;  /* 0x0000030000007945 */ /* 0x000fe60003800000 */
[----:B------:R-:W-:-:S04]  /*de70*/  SHF.R.U32.HI R3, RZ, 0x18, R3 ;  /* 0x00000018ff037819 */ /* 0x000fc80000011603 */
[----:B------:R-:W-:-:S13]  /*de80*/  ISETP.NE.U32.AND P2, PT, R3, RZ, PT ;  /* 0x000000ff0300720c */ /* 0x000fda0003f45070 */
[----:B------:R-:W-:Y:S05]  /*de90*/  @P2 BRA `(.L_x_382) ;  /* 0x0000000000282947 */ /* 0x000fea0003800000 */
[----:B------:R-:W-:-:S05]  /*dea0*/  IMAD.SHL.U32 R3, R0, 0x2, RZ ;  /* 0x0000000200037824 */ /* 0x000fca00078e00ff */
[----:B------:R-:W-:-:S13]  /*deb0*/  ISETP.NE.AND P2, PT, R3, RZ, PT ;  /* 0x000000ff0300720c */ /* 0x000fda0003f45270 */
[----:B------:R-:W-:Y:S01]  /*dec0*/  @P2 FFMA R38, R0, 1.84467440737095516160e+19, RZ ;  /* 0x5f80000000262823 */ /* 0x000fe200000000ff */
[----:B------:R-:W-:Y:S08]  /*ded0*/  @!P2 MUFU.RCP R13, R0 ;  /* 0x00000000000da308 */ /* 0x000ff00000001000 */
[----:B------:R-:W1:Y:S02]  /*dee0*/  @P2 MUFU.RCP R3, R38 ;  /* 0x0000002600032308 */ /* 0x000e640000001000 */
[----:B-1----:R-:W-:-:S04]  /*def0*/  @P2 FFMA R39, R38, R3, -1 ;  /* 0xbf80000026272423 */ /* 0x002fc80000000003 */
[----:B------:R-:W-:-:S04]  /*df00*/  @P2 FADD.FTZ R98, -R39, -RZ ;  /* 0x800000ff27622221 */ /* 0x000fc80000010100 */
[----:B------:R-:W-:-:S04]  /*df10*/  @P2 FFMA R3, R3, R98, R3 ;  /* 0x0000006203032223 */ /* 0x000fc80000000003 */
[----:B------:R-:W-:Y:S01]  /*df20*/  @P2 FFMA R13, R3, 1.84467440737095516160e+19, RZ ;  /* 0x5f800000030d2823 */ /* 0x000fe200000000ff */
[----:B------:R-:W-:Y:S06]  /*df30*/  BRA `(.L_x_383) ;  /* 0x0000000000887947 */ /* 0x000fec0003800000 */
.L_x_382:
[----:B------:R-:W-:-:S04]  /*df40*/  IADD3 R13, R3, -0xfd, RZ ;  /* 0xffffff03030d7810 */ /* 0x000fc80007ffe0ff */
[----:B------:R-:W-:-:S13]  /*df50*/  ISETP.GT.U32.AND P2, PT, R13, 0x1, PT ;  /* 0x000000010d00780c */ /* 0x000fda0003f44070 */
[----:B------:R-:W-:Y:S05]  /*df60*/  @P2 BRA `(.L_x_384) ;  /* 0x0000000000782947 */ /* 0x000fea0003800000 */
[----:B------:R-:W-:Y:S01]  /*df70*/  LOP3.LUT R102, R0, 0x7fffff, RZ, 0xc0, !PT ;  /* 0x007fffff00667812 */ /* 0x000fe200078ec0ff */
[----:B------:R-:W-:Y:S01]  /*df80*/  VIADD R3, R3, 0xffffff04 ;  /* 0xffffff0403037836 */ /* 0x000fe20000000000 */
[----:B------:R-:W-:Y:S02]  /*df90*/  MOV R98, 0x3 ;  /* 0x0000000300627802 */ /* 0x000fe40000000f00 */
[----:B------:R-:W-:-:S04]  /*dfa0*/  LOP3.LUT R102, R102, 0x3f800000, RZ, 0xfc, !PT ;  /* 0x3f80000066667812 */ /* 0x000fc800078efcff */
[----:B------:R-:W1:Y:S02]  /*dfb0*/  MUFU.RCP R39, R102 ;  /* 0x0000006600277308 */ /* 0x000e640000001000 */
[----:B-1----:R-:W-:-:S04]  /*dfc0*/  FFMA R100, R102, R39, -1 ;  /* 0xbf80000066647423 */ /* 0x002fc80000000027 */
[----:B------:R-:W-:-:S04]  /*dfd0*/  FADD.FTZ R100, -R100, -RZ ;  /* 0x800000ff64647221 */ /* 0x000fc80000010100 */
[CCC-:B------:R-:W-:Y:S01]  /*dfe0*/  FFMA.RM R38, R39.reuse, R100.reuse, R39.reuse ;  /* 0x0000006427267223 */ /* 0x1c0fe20000004027 */
[----:B------:R-:W-:Y:S01]  /*dff0*/  FFMA.RP R99, R39, R100, R39 ;  /* 0x0000006427637223 */ /* 0x000fe20000008027 */
[----:B------:R-:W-:-:S03]  /*e000*/  SHF.L.U32 R39, R98, R13, RZ ;  /* 0x0000000d62277219 */ /* 0x000fc600000006ff */
[C---:B------:R-:W-:Y:S02]  /*e010*/  LOP3.LUT R100, R38.reuse, 0x7fffff, RZ, 0xc0, !PT ;  /* 0x007fffff26647812 */ /* 0x040fe400078ec0ff */
[----:B------:R-:W-:Y:S02]  /*e020*/  FSETP.NEU.FTZ.AND P2, PT, R38, R99, PT ;  /* 0x000000632600720b */ /* 0x000fe40003f5d000 */
[----:B------:R-:W-:Y:S02]  /*e030*/  LOP3.LUT R38, R100, 0x800000, RZ, 0xfc, !PT ;  /* 0x0080000064267812 */ /* 0x000fe400078efcff */
[----:B------:R-:W-:Y:S02]  /*e040*/  SEL R98, RZ, 0xffffffff, !P2 ;  /* 0xffffffffff627807 */ /* 0x000fe40005000000 */
[----:B------:R-:W-:Y:S02]  /*e050*/  LOP3.LUT R100, R39, R38, RZ, 0xc0, !PT ;  /* 0x0000002627647212 */ /* 0x000fe400078ec0ff */
[----:B------:R-:W-:-:S02]  /*e060*/  IADD3 R98, -R98, RZ, RZ ;  /* 0x000000ff62627210 */ /* 0x000fc40007ffe1ff */
[-C--:B------:R-:W-:Y:S02]  /*e070*/  SHF.R.U32.HI R100, RZ, R13.reuse, R100 ;  /* 0x0000000dff647219 */ /* 0x080fe40000011664 */
[--C-:B------:R-:W-:Y:S02]  /*e080*/  LOP3.LUT P3, RZ, R98, R13, R38.reuse, 0xf8, !PT ;  /* 0x0000000d62ff7212 */ /* 0x100fe4000786f826 */
[C---:B------:R-:W-:Y:S02]  /*e090*/  LOP3.LUT P2, RZ, R100.reuse, 0x1, RZ, 0xc0, !PT ;  /* 0x0000000164ff7812 */ /* 0x040fe4000784c0ff */
[----:B------:R-:W-:Y:S02]  /*e0a0*/  LOP3.LUT P4, RZ, R100, 0x2, RZ, 0xc0, !PT ;  /* 0x0000000264ff7812 */ /* 0x000fe4000788c0ff */
[----:B------:R-:W-:Y:S02]  /*e0b0*/  SHF.R.U32.HI R3, RZ, R3, R38 ;  /* 0x00000003ff037219 */ /* 0x000fe40000011626 */
[----:B------:R-:W-:-:S02]  /*e0c0*/  PLOP3.LUT P2, PT, P2, P3, P4, 0xe0, 0x0 ;  /* 0x000000000000781c */ /* 0x000fc40001747c40 */
[----:B------:R-:W-:Y:S02]  /*e0d0*/  LOP3.LUT P3, RZ, R0, 0x7fffff, RZ, 0xc0, !PT ;  /* 0x007fffff00ff7812 */ /* 0x000fe4000786c0ff */
[----:B------:R-:W-:-:S04]  /*e0e0*/  SEL R13, RZ, 0x1, !P2 ;  /* 0x00000001ff0d7807 */ /* 0x000fc80005000000 */
[----:B------:R-:W-:-:S04]  /*e0f0*/  IADD3 R13, -R13, RZ, RZ ;  /* 0x000000ff0d0d7210 */ /* 0x000fc80007ffe1ff */
[----:B------:R-:W-:-:S13]  /*e100*/  ISETP.GE.AND P2, PT, R13, RZ, PT ;  /* 0x000000ff0d00720c */ /* 0x000fda0003f46270 */
[----:B------:R-:W-:-:S04]  /*e110*/  @!P2 IADD3 R3, R3, 0x1, RZ ;  /* 0x000000010303a810 */ /* 0x000fc80007ffe0ff */
[----:B------:R-:W-:-:S04]  /*e120*/  @!P3 SHF.L.U32 R3, R3, 0x1, RZ ;  /* 0x000000010303b819 */ /* 0x000fc800000006ff */
[----:B------:R-:W-:Y:S01]  /*e130*/  LOP3.LUT R13, R3, 0x80000000, R0, 0xf8, !PT ;  /* 0x80000000030d7812 */ /* 0x000fe200078ef800 */
[----:B------:R-:W-:Y:S06]  /*e140*/  BRA `(.L_x_383) ;  /* 0x0000000000047947 */ /* 0x000fec0003800000 */
.L_x_384:
[----:B------:R1:W2:Y:S02]  /*e150*/  MUFU.RCP R13, R0 ;  /* 0x00000000000d7308 */ /* 0x0002a40000001000 */
.L_x_383:
[----:B------:R-:W-:Y:S05]  /*e160*/  BSYNC B0 ;  /* 0x0000000000007941 */ /* 0x000fea0003800000 */
.L_x_381:
[----:B-12---:R-:W-:Y:S02]  /*e170*/  MOV R0, R13 ;  /* 0x0000000d00007202 */ /* 0x006fe40000000f00 */
[----:B------:R-:W-:-:S04]  /*e180*/  MOV R13, 0x0 ;  /* 0x00000000000d7802 */ /* 0x000fc80000000f00 */
[----:B------:R-:W-:Y:S05]  /*e190*/  RET.REL.NODEC R12 `(_ZN7cutlass13device_kernelINS_4gemm6kernel13GemmUniversalIN4cute5tupleIJiiiiEEENS1_10collective13CollectiveMmaINS1_34MainloopSm90TmaGmmaWarpSpecializedILi6ENS5_IJNS4_1CILi1EEESB_SB_EEENS1_35KernelTmaWarpSpecializedCooperativeEEENS5_IJNSA_ILi128EEESF_NSA_ILi64EEEEEENS_6half_tENS5_IJlSB_lEEESI_SJ_NS4_8TiledMMAINS4_8MMA_AtomIJNS4_4SM904GMMA26MMA_64x128x16_F32F16F16_SSILNSN_5MajorE0ELSP_0ELNSN_7ScaleInE1ELSQ_1EEEEEENS4_6LayoutINS5_IJNSA_ILi2EEESB_SB_EEENS5_IJSB_NSA_ILi0EEESW_EEEEENS5_IJNS4_10UnderscoreESZ_SZ_EEEEENS4_13SM90_TMA_LOADENS4_14ComposedLayoutINS4_7SwizzleILi3ELi4ELi3EEENS4_18smem_ptr_flag_bitsILi16EEENST_INS5_IJNSA_ILi8EEESG_EEENS5_IJSG_SB_EEEEEEEvNS4_8identityES12_S1C_vS1D_EENS_8epilogue10collective18CollectiveEpilogueINS1F_22Sm90TmaWarpSpecializedILi4ELi2ELi16ELb1ELb0EEEJSH_NS5_IJSF_NSA_ILi32EEEEEESI_SJ_SI_SJ_NS1F_6fusion15FusionCallbacksIS1J_NS1M_13LinCombEltActINS1F_6thread4SiLuESI_fSI_fLNS_15FloatRoundStyleE2EEESH_S1L_JEEES12_NS13_INS14_ILi2ELi4ELi3EEES17_NST_INS5_IJS18_S1K_EEENS5_IJS1K_SB_EEEEEEENS4_17SM75_U32x4_LDSM_NENS4_14SM90_TMA_STOREES1Y_NS4_17SM90_U32x4_STSM_NENS4_9Copy_AtomIJS21_SI_EEEvEEEvvEEEEvNT_6ParamsE) ;  /* 0xffffff1c0c987950 */ /* 0x000fea0003c3ffff */
.L_x_385:
[----:B------:R-:W-:-:S00]  /*e1a0*/  BRA `(.L_x_385) ;  /* 0xfffffffc00fc7947 */ /* 0x000fc0000383ffff */
[----:B------:R-:W-:-:S00]  /*e1b0*/  NOP ;  /* 0x0000000000007918 */ /* 0x000fc00000000000 */
        /* <DEDUP_REMOVED lines=12> */
.L_x_386:


//--------------------- .nv.global.init           --------------------------
	.section	.nv.global.init,"aw",@progbits
.nv.global.init:
	.type		$str$22,@object
	.size		$str$22,($str$26 - $str$22)
$str$22:
        /*0000*/ 	.byte	0x6b, 0x5f, 0x74, 0x69, 0x6c, 0x65, 0x5f, 0x63, 0x6f, 0x75, 0x6e, 0x74, 0x20, 0x3e, 0x3d, 0x20
        /*0010*/ 	.byte	0x31, 0x00
	.type		$str$26,@object
	.size		$str$26,($str$27 - $str$26)
$str$26:
        /*0012*/ 	.byte	0x28, 0x61, 0x64, 0x64, 0x72, 0x65, 0x73, 0x73, 0x20, 0x26, 0x20, 0x6d, 0x61, 0x73, 0x6b, 0x29
        /*0022*/ 	.byte	0x20, 0x3d, 0x3d, 0x20, 0x30, 0x00
	.type		$str$27,@object
	.size		$str$27,($str$23 - $str$27)
$str$27:
        /*0028*/ 	.byte	0x2f, 0x74, 0x6d, 0x70, 0x2f, 0x63, 0x75, 0x74, 0x6c, 0x61, 0x73, 0x73, 0x5f, 0x73, 0x77, 0x65
        /*0038*/ 	.byte	0x65, 0x70, 0x5f, 0x73, 0x72, 0x63, 0x2f, 0x69, 0x6e, 0x63, 0x6c, 0x75, 0x64, 0x65, 0x2f, 0x63
        /*0048*/ 	.byte	0x75, 0x74, 0x65, 0x2f, 0x70, 0x6f, 0x69, 0x6e, 0x74, 0x65, 0x72, 0x5f, 0x66, 0x6c, 0x61, 0x67
        /*0058*/ 	.byte	0x67, 0x65, 0x64, 0x2e, 0x68, 0x70, 0x70, 0x00
	.type		$str$23,@object
	.size		$str$23,(__unnamed_2 - $str$23)
$str$23:
        /*0060*/ 	.byte	0x2f, 0x74, 0x6d, 0x70, 0x2f, 0x63, 0x75, 0x74, 0x6c, 0x61, 0x73, 0x73, 0x5f, 0x73, 0x77, 0x65
        /*0070*/ 	.byte	0x65, 0x70, 0x5f, 0x73, 0x72, 0x63, 0x2f, 0x69, 0x6e, 0x63, 0x6c, 0x75, 0x64, 0x65, 0x2f, 0x63
        /*0080*/ 	.byte	0x75, 0x74, 0x6c, 0x61, 0x73, 0x73, 0x2f, 0x67, 0x65, 0x6d, 0x6d, 0x2f, 0x63, 0x6f, 0x6c, 0x6c
        /*0090*/ 	.byte	0x65, 0x63, 0x74, 0x69, 0x76, 0x65, 0x2f, 0x73, 0x6d, 0x39, 0x30, 0x5f, 0x6d, 0x6d, 0x61, 0x5f
        /*00a0*/ 	.byte	0x74, 0x6d, 0x61, 0x5f, 0x67, 0x6d, 0x6d, 0x61, 0x5f, 0x73, 0x73, 0x5f, 0x77, 0x61, 0x72, 0x70
        /*00b0*/ 	.byte	0x73, 0x70, 0x65, 0x63, 0x69, 0x61, 0x6c, 0x69, 0x7a, 0x65, 0x64, 0x2e, 0x68, 0x70, 0x70, 0x00
	.type		__unnamed_2,@object
	.size		__unnamed_2,(__unnamed_1 - __unnamed_2)
__unnamed_2:
        /*00c0*/ 	.byte	0x61, 0x75, 0x74, 0x6f, 0x20, 0x63, 0x75, 0x74, 0x65, 0x3a, 0x3a, 0x61, 0x73, 0x5f, 0x70, 0x6f
        /* <DEDUP_REMOVED lines=27> */
        /*0280*/ 	.byte	0x36, 0x3e, 0x3e, 0x3e, 0x3e, 0x3e, 0x5d, 0x00
	.type		__unnamed_1,@object
	.size		__unnamed_1,(.L_0 - __unnamed_1)
__unnamed_1:
        /* <DEDUP_REMOVED lines=180> */
        /*0dc8*/ 	.byte	0x3a, 0x69, 0x64, 0x65, 0x6e, 0x74, 0x69, 0x74, 0x79, 0x5d, 0x00
.L_0:


//--------------------- .nv.shared._ZN7cutlass13device_kernelINS_4gemm6kernel13GemmUniversalIN4cute5tupleIJiiiiEEENS1_10collective13CollectiveMmaINS1_34MainloopSm90TmaGmmaWarpSpecializedILi6ENS5_IJNS4_1CILi1EEESB_SB_EEENS1_35KernelTmaWarpSpecializedCooperativeEEENS5_IJNSA_ILi128EEESF_NSA_ILi64EEEEEENS_6half_tENS5_IJlSB_lEEESI_SJ_NS4_8TiledMMAINS4_8MMA_AtomIJNS4_4SM904GMMA26MMA_64x128x16_F32F16F16_SSILNSN_5MajorE0ELSP_0ELNSN_7ScaleInE1ELSQ_1EEEEEENS4_6LayoutINS5_IJNSA_ILi2EEESB_SB_EEENS5_IJSB_NSA_ILi0EEESW_EEEEENS5_IJNS4_10UnderscoreESZ_SZ_EEEEENS4_13SM90_TMA_LOADENS4_14ComposedLayoutINS4_7SwizzleILi3ELi4ELi3EEENS4_18smem_ptr_flag_bitsILi16EEENST_INS5_IJNSA_ILi8EEESG_EEENS5_IJSG_SB_EEEEEEEvNS4_8identityES12_S1C_vS1D_EENS_8epilogue10collective18CollectiveEpilogueINS1F_22Sm90TmaWarpSpecializedILi4ELi2ELi16ELb1ELb0EEEJSH_NS5_IJSF_NSA_ILi32EEEEEESI_SJ_SI_SJ_NS1F_6fusion15FusionCallbacksIS1J_NS1M_13LinCombEltActINS1F_6thread4SiLuESI_fSI_fLNS_15FloatRoundStyleE2EEESH_S1L_JEEES12_NS13_INS14_ILi2ELi4ELi3EEES17_NST_INS5_IJS18_S1K_EEENS5_IJS1K_SB_EEEEEEENS4_17SM75_U32x4_LDSM_NENS4_14SM90_TMA_STOREES1Y_NS4_17SM90_U32x4_STSM_NENS4_9Copy_AtomIJS21_SI_EEEvEEEvvEEEEvNT_6ParamsE --------------------------
	.section	.nv.shared._ZN7cutlass13device_kernelINS_4gemm6kernel13GemmUniversalIN4cute5tupleIJiiiiEEENS1_10collective13CollectiveMmaINS1_34MainloopSm90TmaGmmaWarpSpecializedILi6ENS5_IJNS4_1CILi1EEESB_SB_EEENS1_35KernelTmaWarpSpecializedCooperativeEEENS5_IJNSA_ILi128EEESF_NSA_ILi64EEEEEENS_6half_tENS5_IJlSB_lEEESI_SJ_NS4_8TiledMMAINS4_8MMA_AtomIJNS4_4SM904GMMA26MMA_64x128x16_F32F16F16_SSILNSN_5MajorE0ELSP_0ELNSN_7ScaleInE1ELSQ_1EEEEEENS4_6LayoutINS5_IJNSA_ILi2EEESB_SB_EEENS5_IJSB_NSA_ILi0EEESW_EEEEENS5_IJNS4_10UnderscoreESZ_SZ_EEEEENS4_13SM90_TMA_LOADENS4_14ComposedLayoutINS4_7SwizzleILi3ELi4ELi3EEENS4_18smem_ptr_flag_bitsILi16EEENST_INS5_IJNSA_ILi8EEESG_EEENS5_IJSG_SB_EEEEEEEvNS4_8identityES12_S1C_vS1D_EENS_8epilogue10collective18CollectiveEpilogueINS1F_22Sm90TmaWarpSpecializedILi4ELi2ELi16ELb1ELb0EEEJSH_NS5_IJSF_NSA_ILi32EEEEEESI_SJ_SI_SJ_NS1F_6fusion15FusionCallbacksIS1J_NS1M_13LinCombEltActINS1F_6thread4SiLuESI_fSI_fLNS_15FloatRoundStyleE2EEESH_S1L_JEEES12_NS13_INS14_ILi2ELi4ELi3EEES17_NST_INS5_IJS18_S1K_EEENS5_IJS1K_SB_EEEEEEENS4_17SM75_U32x4_LDSM_NENS4_14SM90_TMA_STOREES1Y_NS4_17SM90_U32x4_STSM_NENS4_9Copy_AtomIJS21_SI_EEEvEEEvvEEEEvNT_6ParamsE,"aw",@nobits
	.sectionflags	@""
	.align	16
	.zero		1024


//--------------------- .nv.shared.reserved.0     --------------------------
	.section	.nv.shared.reserved.0,"aw",@nobits
	.weak		__nv_reservedSMEM_offset_0_alias
	.size		__nv_reservedSMEM_offset_0_alias, 0, 0
	.other		__nv_reservedSMEM_offset_0_alias,@"STO_CUDA_RESERVED_SHARED STV_DEFAULT"
__nv_reservedSMEM_offset_0_alias:
	.zero		0


//--------------------- .nv.global                --------------------------
	.section	.nv.global,"aw",@nobits
.nv.global:
	.type		_ZN39_INTERNAL_6723df68_4_k_cu_3f7d4b51_27554cute1_E,@object
	.size		_ZN39_INTERNAL_6723df68_4_k_cu_3f7d4b51_27554cute1_E,(_ZN39_INTERNAL_6723df68_4_k_cu_3f7d4b51_27554cuda3std3__45__cpo6cbeginE - _ZN39_INTERNAL_6723df68_4_k_cu_3f7d4b51_27554cute1_E)
_ZN39_INTERNAL_6723df68_4_k_cu_3f7d4b51_27554cute1_E:
	.zero		1
	.type		_ZN39_INTERNAL_6723df68_4_k_cu_3f7d4b51_27554cuda3std3__45__cpo6cbeginE,@object
	.size		_ZN39_INTERNAL_6723df68_4_k_cu_3f7d4b51_27554cuda3std3__45__cpo6cbeginE,(_ZN39_INTERNAL_6723df68_4_k_cu_3f7d4b51_27554cuda3std3__48in_placeE - _ZN39_INTERNAL_6723df68_4_k_cu_3f7d4b51_27554cuda3std3__45__cpo6cbeginE)
_ZN39_INTERNAL_6723df68_4_k_cu_3f7d4b51_27554cuda3std3__45__cpo6cbeginE:
	.zero		1
	.type		_ZN39_INTERNAL_6723df68_4_k_cu_3f7d4b51_27554cuda3std3__48in_placeE,@object
	.size		_ZN39_INTERNAL_6723df68_4_k_cu_3f7d4b51_27554cuda3std3__48in_placeE,(_ZN39_INTERNAL_6723df68_4_k_cu_3f7d4b51_27554cuda3std6ranges3__45__cpo9iter_moveE - _ZN39_INTERNAL_6723df68_4_k_cu_3f7d4b51_27554cuda3std3__48in_placeE)
_ZN39_INTERNAL_6723df68_4_k_cu_3f7d4b51_27554cuda3std3__48in_placeE:
	.zero		1
	.type		_ZN39_INTERNAL_6723df68_4_k_cu_3f7d4b51_27554cuda3std6ranges3__45__cpo9iter_moveE,@object
	.size		_ZN39_INTERNAL_6723df68_4_k_cu_3f7d4b51_27554cuda3std6ranges3__45__cpo9iter_moveE,(_ZN39_INTERNAL_6723df68_4_k_cu_3f7d4b51_27554cuda3std3__45__cpo5beginE - _ZN39_INTERNAL_6723df68_4_k_cu_3f7d4b51_27554cuda3std6ranges3__45__cpo9iter_moveE)
_ZN39_INTERNAL_6723df68_4_k_cu_3f7d4b51_27554cuda3std6ranges3__45__cpo9iter_moveE:
	.zero		1
	.type		_ZN39_INTERNAL_6723df68_4_k_cu_3f7d4b51_27554cuda3std3__45__cpo5beginE,@object
	.size		_ZN39_INTERNAL_6723df68_4_k_cu_3f7d4b51_27554cuda3std3__45__cpo5beginE,(_ZN39_INTERNAL_6723df68_4_k_cu_3f7d4b51_27554cuda3std3__441_GLOBAL__N__6723df68_4_k_cu_3f7d4b51_27556ignoreE - _ZN39_INTERNAL_6723df68_4_k_cu_3f7d4b51_27554cuda3std3__45__cpo5beginE)
_ZN39_INTERNAL_6723df68_4_k_cu_3f7d4b51_27554cuda3std3__45__cpo5beginE:
	.zero		1
	.type		_ZN39_INTERNAL_6723df68_4_k_cu_3f7d4b51_27554cuda3std3__441_GLOBAL__N__6723df68_4_k_cu_3f7d4b51_27556ignoreE,@object
	.size		_ZN39_INTERNAL_6723df68_4_k_cu_3f7d4b51_27554cuda3std3__441_GLOBAL__N__6723df68_4_k_cu_3f7d4b51_27556ignoreE,(_ZN39_INTERNAL_6723df68_4_k_cu_3f7d4b51_27554cute7productE - _ZN39_INTERNAL_6723df68_4_k_cu_3f7d4b51_27554cuda3std3__441_GLOBAL__N__6723df68_4_k_cu_3f7d4b51_27556ignoreE)
_ZN39_INTERNAL_6723df68_4_k_cu_3f7d4b51_27554cuda3std3__441_GLOBAL__N__6723df68_4_k_cu_3f7d4b51_27556ignoreE:
	.zero		1
	.type		_ZN39_INTERNAL_6723df68_4_k_cu_3f7d4b51_27554cute7productE,@object
	.size		_ZN39_INTERNAL_6723df68_4_k_cu_3f7d4b51_27554cute7productE,(_ZN39_INTERNAL_6723df68_4_k_cu_3f7d4b51_27554cuda3std3__45__cpo3endE - _ZN39_INTERNAL_6723df68_4_k_cu_3f7d4b51_27554cute7productE)
_ZN39_INTERNAL_6723df68_4_k_cu_3f7d4b51_27554cute7productE:
	.zero		1
	.type		_ZN39_INTERNAL_6723df68_4_k_cu_3f7d4b51_27554cuda3std3__45__cpo3endE,@object
	.size		_ZN39_INTERNAL_6723df68_4_k_cu_3f7d4b51_27554cuda3std3__45__cpo3endE,(_ZN39_INTERNAL_6723df68_4_k_cu_3f7d4b51_27554cuda3std3__419piecewise_constructE - _ZN39_INTERNAL_6723df68_4_k_cu_3f7d4b51_27554cuda3std3__45__cpo3endE)
_ZN39_INTERNAL_6723df68_4_k_cu_3f7d4b51_27554cuda3std3__45__cpo3endE:
	.zero		1
	.type		_ZN39_INTERNAL_6723df68_4_k_cu_3f7d4b51_27554cuda3std3__419piecewise_constructE,@object
	.size		_ZN39_INTERNAL_6723df68_4_k_cu_3f7d4b51_27554cuda3std3__419piecewise_constructE,(_ZN39_INTERNAL_6723df68_4_k_cu_3f7d4b51_27554cuda3std3__45__cpo4cendE - _ZN39_INTERNAL_6723df68_4_k_cu_3f7d4b51_27554cuda3std3__419piecewise_constructE)
_ZN39_INTERNAL_6723df68_4_k_cu_3f7d4b51_27554cuda3std3__419piecewise_constructE:
	.zero		1
	.type		_ZN39_INTERNAL_6723df68_4_k_cu_3f7d4b51_27554cuda3std3__45__cpo4cendE,@object
	.size		_ZN39_INTERNAL_6723df68_4_k_cu_3f7d4b51_27554cuda3std3__45__cpo4cendE,(_ZN39_INTERNAL_6723df68_4_k_cu_3f7d4b51_27554cuda3std6ranges3__45__cpo4swapE - _ZN39_INTERNAL_6723df68_4_k_cu_3f7d4b51_27554cuda3std3__45__cpo4cendE)
_ZN39_INTERNAL_6723df68_4_k_cu_3f7d4b51_27554cuda3std3__45__cpo4cendE:
	.zero		1
	.type		_ZN39_INTERNAL_6723df68_4_k_cu_3f7d4b51_27554cuda3std6ranges3__45__cpo4swapE,@object
	.size		_ZN39_INTERNAL_6723df68_4_k_cu_3f7d4b51_27554cuda3std6ranges3__45__cpo4swapE,(.L_9 - _ZN39_INTERNAL_6723df68_4_k_cu_3f7d4b51_27554cuda3std6ranges3__45__cpo4swapE)
_ZN39_INTERNAL_6723df68_4_k_cu_3f7d4b51_27554cuda3std6ranges3__45__cpo4swapE:
	.zero		1
.L_9:


//--------------------- .nv.constant0._ZN7cutlass13device_kernelINS_4gemm6kernel13GemmUniversalIN4cute5tupleIJiiiiEEENS1_10collective13CollectiveMmaINS1_34MainloopSm90TmaGmmaWarpSpecializedILi6ENS5_IJNS4_1CILi1EEESB_SB_EEENS1_35KernelTmaWarpSpecializedCooperativeEEENS5_IJNSA_ILi128EEESF_NSA_ILi64EEEEEENS_6half_tENS5_IJlSB_lEEESI_SJ_NS4_8TiledMMAINS4_8MMA_AtomIJNS4_4SM904GMMA26MMA_64x128x16_F32F16F16_SSILNSN_5MajorE0ELSP_0ELNSN_7ScaleInE1ELSQ_1EEEEEENS4_6LayoutINS5_IJNSA_ILi2EEESB_SB_EEENS5_IJSB_NSA_ILi0EEESW_EEEEENS5_IJNS4_10UnderscoreESZ_SZ_EEEEENS4_13SM90_TMA_LOADENS4_14ComposedLayoutINS4_7SwizzleILi3ELi4ELi3EEENS4_18smem_ptr_flag_bitsILi16EEENST_INS5_IJNSA_ILi8EEESG_EEENS5_IJSG_SB_EEEEEEEvNS4_8identityES12_S1C_vS1D_EENS_8epilogue10collective18CollectiveEpilogueINS1F_22Sm90TmaWarpSpecializedILi4ELi2ELi16ELb1ELb0EEEJSH_NS5_IJSF_NSA_ILi32EEEEEESI_SJ_SI_SJ_NS1F_6fusion15FusionCallbacksIS1J_NS1M_13LinCombEltActINS1F_6thread4SiLuESI_fSI_fLNS_15FloatRoundStyleE2EEESH_S1L_JEEES12_NS13_INS14_ILi2ELi4ELi3EEES17_NST_INS5_IJS18_S1K_EEENS5_IJS1K_SB_EEEEEEENS4_17SM75_U32x4_LDSM_NENS4_14SM90_TMA_STOREES1Y_NS4_17SM90_U32x4_STSM_NENS4_9Copy_AtomIJS21_SI_EEEvEEEvvEEEEvNT_6ParamsE --------------------------
	.section	.nv.constant0._ZN7cutlass13device_kernelINS_4gemm6kernel13GemmUniversalIN4cute5tupleIJiiiiEEENS1_10collective13CollectiveMmaINS1_34MainloopSm90TmaGmmaWarpSpecializedILi6ENS5_IJNS4_1CILi1EEESB_SB_EEENS1_35KernelTmaWarpSpecializedCooperativeEEENS5_IJNSA_ILi128EEESF_NSA_ILi64EEEEEENS_6half_tENS5_IJlSB_lEEESI_SJ_NS4_8TiledMMAINS4_8MMA_AtomIJNS4_4SM904GMMA26MMA_64x128x16_F32F16F16_SSILNSN_5MajorE0ELSP_0ELNSN_7ScaleInE1ELSQ_1EEEEEENS4_6LayoutINS5_IJNSA_ILi2EEESB_SB_EEENS5_IJSB_NSA_ILi0EEESW_EEEEENS5_IJNS4_10UnderscoreESZ_SZ_EEEEENS4_13SM90_TMA_LOADENS4_14ComposedLayoutINS4_7SwizzleILi3ELi4ELi3EEENS4_18smem_ptr_flag_bitsILi16EEENST_INS5_IJNSA_ILi8EEESG_EEENS5_IJSG_SB_EEEEEEEvNS4_8identityES12_S1C_vS1D_EENS_8epilogue10collective18CollectiveEpilogueINS1F_22Sm90TmaWarpSpecializedILi4ELi2ELi16ELb1ELb0EEEJSH_NS5_IJSF_NSA_ILi32EEEEEESI_SJ_SI_SJ_NS1F_6fusion15FusionCallbacksIS1J_NS1M_13LinCombEltActINS1F_6thread4SiLuESI_fSI_fLNS_15FloatRoundStyleE2EEESH_S1L_JEEES12_NS13_INS14_ILi2ELi4ELi3EEES17_NST_INS5_IJS18_S1K_EEENS5_IJS1K_SB_EEEEEEENS4_17SM75_U32x4_LDSM_NENS4_14SM90_TMA_STOREES1Y_NS4_17SM90_U32x4_STSM_NENS4_9Copy_AtomIJS21_SI_EEEvEEEvvEEEEvNT_6ParamsE,"a",@progbits
	.sectionflags	@""
	.align	4
.nv.constant0._ZN7cutlass13device_kernelINS_4gemm6kernel13GemmUniversalIN4cute5tupleIJiiiiEEENS1_10collective13CollectiveMmaINS1_34MainloopSm90TmaGmmaWarpSpecializedILi6ENS5_IJNS4_1CILi1EEESB_SB_EEENS1_35KernelTmaWarpSpecializedCooperativeEEENS5_IJNSA_ILi128EEESF_NSA_ILi64EEEEEENS_6half_tENS5_IJlSB_lEEESI_SJ_NS4_8TiledMMAINS4_8MMA_AtomIJNS4_4SM904GMMA26MMA_64x128x16_F32F16F16_SSILNSN_5MajorE0ELSP_0ELNSN_7ScaleInE1ELSQ_1EEEEEENS4_6LayoutINS5_IJNSA_ILi2EEESB_SB_EEENS5_IJSB_NSA_ILi0EEESW_EEEEENS5_IJNS4_10UnderscoreESZ_SZ_EEEEENS4_13SM90_TMA_LOADENS4_14ComposedLayoutINS4_7SwizzleILi3ELi4ELi3EEENS4_18smem_ptr_flag_bitsILi16EEENST_INS5_IJNSA_ILi8EEESG_EEENS5_IJSG_SB_EEEEEEEvNS4_8identityES12_S1C_vS1D_EENS_8epilogue10collective18CollectiveEpilogueINS1F_22Sm90TmaWarpSpecializedILi4ELi2ELi16ELb1ELb0EEEJSH_NS5_IJSF_NSA_ILi32EEEEEESI_SJ_SI_SJ_NS1F_6fusion15FusionCallbacksIS1J_NS1M_13LinCombEltActINS1F_6thread4SiLuESI_fSI_fLNS_15FloatRoundStyleE2EEESH_S1L_JEEES12_NS13_INS14_ILi2ELi4ELi3EEES17_NST_INS5_IJS18_S1K_EEENS5_IJS1K_SB_EEEEEEENS4_17SM75_U32x4_LDSM_NENS4_14SM90_TMA_STOREES1Y_NS4_17SM90_U32x4_STSM_NENS4_9Copy_AtomIJS21_SI_EEEvEEEvvEEEEvNT_6ParamsE:
	.zero		2432


//--------------------- SYMBOLS --------------------------

	.type		.nv.reservedSmem.offset0,@object
	.size		.nv.reservedSmem.offset0,0x4
	.type		__assertfail,@function
